// auto-generated by cutlass_sweep.fmha — config: {"arch": "sm_100", "direction": "fwd", "dtype": "bf16", "head_dim": 16, "mask": "residual", "schedule": "persistent", "tile_kv": 64, "tile_q": 256}
#include "cutlass/cutlass.h"
#include "cute/tensor.hpp"
#include "cutlass/device_kernel.h"
#include "cutlass/kernel_hardware_info.h"
#include "77_blackwell_fmha/collective/fmha_fusion.hpp"
#include "77_blackwell_fmha/collective/sm100_fmha_load_tma_warpspecialized.hpp"
#include "77_blackwell_fmha/collective/sm100_fmha_fwd_mainloop_tma_warpspecialized.hpp"
#include "77_blackwell_fmha/collective/sm100_fmha_fwd_epilogue_tma_warpspecialized.hpp"
#include "77_blackwell_fmha/kernel/fmha_tile_scheduler.hpp"
#include "77_blackwell_fmha/kernel/sm100_fmha_fwd_kernel_tma_warpspecialized.hpp"

using namespace cute;
using Element    = cutlass::bfloat16_t;
using ElementOut = cutlass::half_t;
using TileShape  = Shape<_256, _64, _16>;

using ProblemShape = cute::tuple<int, int, int, cute::tuple<cute::tuple<int, int>, int>>;
using StrideQ   = cute::tuple<int, _1, cute::tuple<cute::tuple<int, int>, int>>;
using StrideK   = cute::tuple<int, _1, cute::tuple<cute::tuple<_0, int>, int>>;
using StrideV   = StrideK;
using StrideO   = StrideQ;
using StrideLSE = cute::tuple<_1, cute::tuple<cute::tuple<int, int>, int>>;

using TileScheduler = std::conditional_t<
    cute::true_type::value,
    cutlass::fmha::kernel::PersistentTileScheduler,
    cutlass::fmha::kernel::IndividualTileScheduler>;

using Mainloop = cutlass::fmha::collective::Sm100FmhaFwdMainloopTmaWarpspecialized<
    Element, float, float, TileShape, StrideQ, StrideK, StrideV,
    cutlass::fmha::collective::ResidualMask>;

using Kernel = cutlass::fmha::kernel::Sm100FmhaFwdKernelTmaWarpspecialized<
    ProblemShape, Mainloop,
    cutlass::fmha::collective::Sm100FmhaFwdEpilogueTmaWarpspecialized<
        ElementOut, float, typename Mainloop::TileShapePV, StrideO, StrideLSE>,
    TileScheduler>;

auto* _anchor = &cutlass::device_kernel<Kernel>;


// ===== COMPILED SASS (sm_100a) =====

	.target	sm_100a

	.elftype	@"ET_EXEC"


//--------------------- .note.nv.tkinfo           --------------------------
	.section	.note.nv.tkinfo,"",@"SHT_NOTE"
	.sectionflags	@"SHF_NOTE_NV_TKINFO"
	.tkinfo
        /*0018*/ 	.word	0x00000002
        /*0030*/ 	.string	""
        /*0030*/ 	.string	"ptxas"
        /*0030*/ 	.string	"Cuda compilation tools, release 13.0, V13.0.88"
        /*0030*/ 	.string	"Build cuda_13.0.r13.0/compiler.36424714_0"
        /*0030*/ 	.string	"-arch sm_100a -m 64 "



//--------------------- .note.nv.cuinfo           --------------------------
	.section	.note.nv.cuinfo,"",@"SHT_NOTE"
	.sectionflags	@"SHF_NOTE_NV_CUINFO"
        /*0018*/ 	.short	0x0002
        /*001a*/ 	.short	0x0064
        /*001c*/ 	.short	0x0082
	.zero		2


//--------------------- .nv.info                  --------------------------
	.section	.nv.info,"",@"SHT_CUDA_INFO"
	.align	4


	//----- nvinfo : EIATTR_REGCOUNT
	.align		4
        /*0000*/ 	.byte	0x04, 0x2f
        /*0002*/ 	.short	(.L_34 - .L_33)
	.align		4
.L_33:
        /*0004*/ 	.word	index@(_ZN7cutlass13device_kernelINS_4fmha6kernel36Sm100FmhaFwdKernelTmaWarpspecializedIN4cute5tupleIJiiiNS5_IJNS5_IJiiEEEiEEEEEENS1_10collective38Sm100FmhaFwdMainloopTmaWarpspecializedINS_10bfloat16_tEffNS5_IJNS4_1CILi256EEENSC_ILi64EEENSC_ILi16EEEEEENS5_IJiNSC_ILi1EEES7_EEENS5_IJiSH_NS5_IJNS5_IJNSC_ILi0EEEiEEEiEEEEEESM_NS9_12ResidualMaskENS5_IJNSC_ILi2EEESH_SH_EEENSC_ILb0EEEEENS9_38Sm100FmhaFwdEpilogueTmaWarpspecializedINS_6half_tEfNS5_IJNSC_ILi128EEESF_SE_EEESI_NS5_IJSH_S7_EEESQ_EENS2_23PersistentTileSchedulerENS2_41Sm100FmhaCtxKernelWarpspecializedScheduleEEEEEvNT_6ParamsE)
        /*0008*/ 	.word	0x00000080


	//----- nvinfo : EIATTR_FRAME_SIZE
	.align		4
.L_34:
        /*000c*/ 	.byte	0x04, 0x11
        /*000e*/ 	.short	(.L_36 - .L_35)
	.align		4
.L_35:
        /*0010*/ 	.word	index@($__internal_3_$__cuda_sm3x_div_rn_noftz_f32_slowpath)
        /*0014*/ 	.word	0x00000010


	//----- nvinfo : EIATTR_FRAME_SIZE
	.align		4
.L_36:
        /*0018*/ 	.byte	0x04, 0x11
        /*001a*/ 	.short	(.L_38 - .L_37)
	.align		4
.L_37:
        /*001c*/ 	.word	index@($__internal_2_$__cuda_sm10x_tcgen05_guardrail_trap_unallocated_columns_being_dealloced)
        /*0020*/ 	.word	0x00000010


	//----- nvinfo : EIATTR_FRAME_SIZE
	.align		4
.L_38:
        /*0024*/ 	.byte	0x04, 0x11
        /*0026*/ 	.short	(.L_40 - .L_39)
	.align		4
.L_39:
        /*0028*/ 	.word	index@($__internal_1_$__cuda_sm10x_tcgen05_guardrail_trap_phase_invalid_during_alloc)
        /*002c*/ 	.word	0x00000010


	//----- nvinfo : EIATTR_FRAME_SIZE
	.align		4
.L_40:
        /*0030*/ 	.byte	0x04, 0x11
        /*0032*/ 	.short	(.L_42 - .L_41)
	.align		4
.L_41:
        /*0034*/ 	.word	index@($__internal_0_$__cuda_sm10x_tcgen05_guardrail_trap_col_being_dealloced_not_returned_by_alloc)
        /*0038*/ 	.word	0x00000010


	//----- nvinfo : EIATTR_FRAME_SIZE
	.align		4
.L_42:
        /*003c*/ 	.byte	0x04, 0x11
        /*003e*/ 	.short	(.L_44 - .L_43)
	.align		4
.L_43:
        /*0040*/ 	.word	index@(_ZN7cutlass13device_kernelINS_4fmha6kernel36Sm100FmhaFwdKernelTmaWarpspecializedIN4cute5tupleIJiiiNS5_IJNS5_IJiiEEEiEEEEEENS1_10collective38Sm100FmhaFwdMainloopTmaWarpspecializedINS_10bfloat16_tEffNS5_IJNS4_1CILi256EEENSC_ILi64EEENSC_ILi16EEEEEENS5_IJiNSC_ILi1EEES7_EEENS5_IJiSH_NS5_IJNS5_IJNSC_ILi0EEEiEEEiEEEEEESM_NS9_12ResidualMaskENS5_IJNSC_ILi2EEESH_SH_EEENSC_ILb0EEEEENS9_38Sm100FmhaFwdEpilogueTmaWarpspecializedINS_6half_tEfNS5_IJNSC_ILi128EEESF_SE_EEESI_NS5_IJSH_S7_EEESQ_EENS2_23PersistentTileSchedulerENS2_41Sm100FmhaCtxKernelWarpspecializedScheduleEEEEEvNT_6ParamsE)
        /*0044*/ 	.word	0x00000010


	//----- nvinfo : EIATTR_MIN_STACK_SIZE
	.align		4
.L_44:
        /*0048*/ 	.byte	0x04, 0x12
        /*004a*/ 	.short	(.L_46 - .L_45)
	.align		4
.L_45:
        /*004c*/ 	.word	index@(_ZN7cutlass13device_kernelINS_4fmha6kernel36Sm100FmhaFwdKernelTmaWarpspecializedIN4cute5tupleIJiiiNS5_IJNS5_IJiiEEEiEEEEEENS1_10collective38Sm100FmhaFwdMainloopTmaWarpspecializedINS_10bfloat16_tEffNS5_IJNS4_1CILi256EEENSC_ILi64EEENSC_ILi16EEEEEENS5_IJiNSC_ILi1EEES7_EEENS5_IJiSH_NS5_IJNS5_IJNSC_ILi0EEEiEEEiEEEEEESM_NS9_12ResidualMaskENS5_IJNSC_ILi2EEESH_SH_EEENSC_ILb0EEEEENS9_38Sm100FmhaFwdEpilogueTmaWarpspecializedINS_6half_tEfNS5_IJNSC_ILi128EEESF_SE_EEESI_NS5_IJSH_S7_EEESQ_EENS2_23PersistentTileSchedulerENS2_41Sm100FmhaCtxKernelWarpspecializedScheduleEEEEEvNT_6ParamsE)
        /*0050*/ 	.word	0x00000010
.L_46:


//--------------------- .nv.compat                --------------------------
	.section	.nv.compat,"",@"SHT_CUDA_COMPAT_INFO"
	.align	4
        /*0000*/ 	.byte	0x02, 0x09, 0x01, 0x00, 0x02, 0x02, 0x02, 0x00, 0x02, 0x05, 0x05, 0x00, 0x03, 0x07, 0x01, 0x01
        /*0010*/ 	.byte	0x02, 0x03, 0x01, 0x00, 0x02, 0x06, 0x01, 0x00, 0x04, 0x0b, 0x08, 0x00, 0x01, 0x00, 0x00, 0x00
        /*0020*/ 	.byte	0x00, 0x00, 0x00, 0x00


//--------------------- .nv.info._ZN7cutlass13device_kernelINS_4fmha6kernel36Sm100FmhaFwdKernelTmaWarpspecializedIN4cute5tupleIJiiiNS5_IJNS5_IJiiEEEiEEEEEENS1_10collective38Sm100FmhaFwdMainloopTmaWarpspecializedINS_10bfloat16_tEffNS5_IJNS4_1CILi256EEENSC_ILi64EEENSC_ILi16EEEEEENS5_IJiNSC_ILi1EEES7_EEENS5_IJiSH_NS5_IJNS5_IJNSC_ILi0EEEiEEEiEEEEEESM_NS9_12ResidualMaskENS5_IJNSC_ILi2EEESH_SH_EEENSC_ILb0EEEEENS9_38Sm100FmhaFwdEpilogueTmaWarpspecializedINS_6half_tEfNS5_IJNSC_ILi128EEESF_SE_EEESI_NS5_IJSH_S7_EEESQ_EENS2_23PersistentTileSchedulerENS2_41Sm100FmhaCtxKernelWarpspecializedScheduleEEEEEvNT_6ParamsE --------------------------
	.section	.nv.info._ZN7cutlass13device_kernelINS_4fmha6kernel36Sm100FmhaFwdKernelTmaWarpspecializedIN4cute5tupleIJiiiNS5_IJNS5_IJiiEEEiEEEEEENS1_10collective38Sm100FmhaFwdMainloopTmaWarpspecializedINS_10bfloat16_tEffNS5_IJNS4_1CILi256EEENSC_ILi64EEENSC_ILi16EEEEEENS5_IJiNSC_ILi1EEES7_EEENS5_IJiSH_NS5_IJNS5_IJNSC_ILi0EEEiEEEiEEEEEESM_NS9_12ResidualMaskENS5_IJNSC_ILi2EEESH_SH_EEENSC_ILb0EEEEENS9_38Sm100FmhaFwdEpilogueTmaWarpspecializedINS_6half_tEfNS5_IJNSC_ILi128EEESF_SE_EEESI_NS5_IJSH_S7_EEESQ_EENS2_23PersistentTileSchedulerENS2_41Sm100FmhaCtxKernelWarpspecializedScheduleEEEEEvNT_6ParamsE,"",@"SHT_CUDA_INFO"
	.sectionflags	@""
	.align	4


	//----- nvinfo : EIATTR_CUDA_API_VERSION
	.align		4
        /*0000*/ 	.byte	0x04, 0x37
        /*0002*/ 	.short	(.L_48 - .L_47)
.L_47:
        /*0004*/ 	.word	0x00000082


	//----- nvinfo : EIATTR_KPARAM_INFO
	.align		4
.L_48:
        /*0008*/ 	.byte	0x04, 0x17
        /*000a*/ 	.short	(.L_50 - .L_49)
.L_49:
        /*000c*/ 	.word	0x00000000
        /*0010*/ 	.short	0x0000
        /*0012*/ 	.short	0x0000
        /*0014*/ 	.byte	0x00, 0xf0, 0x01, 0x18


	//----- nvinfo : EIATTR_AT_ENTRY_FRAGMENTS
	.align		4
.L_50:
        /*0018*/ 	.byte	0x04, 0x4f
        /*001a*/ 	.short	(.L_52 - .L_51)


	//   ....[0]....
.L_51:
        /*001c*/ 	.word	0x00000006


	//----- nvinfo : EIATTR_RESERVED_SMEM_USED
	.align		4
.L_52:
        /*0020*/ 	.byte	0x01, 0x41
	.zero		2


	//----- nvinfo : EIATTR_SPARSE_MMA_MASK
	.align		4
        /*0024*/ 	.byte	0x03, 0x50
        /*0026*/ 	.short	0x0000


	//----- nvinfo : EIATTR_TCGEN05_1CTA_USED
	.align		4
        /*0028*/ 	.byte	0x01, 0x51
	.zero		2


	//----- nvinfo : EIATTR_MAXREG_COUNT
	.align		4
        /*002c*/ 	.byte	0x03, 0x1b
        /*002e*/ 	.short	0x0080


	//----- nvinfo : EIATTR_NUM_BARRIERS
	.align		4
        /*0030*/ 	.byte	0x02, 0x4c
        /*0032*/ 	.byte	0x01
	.zero		1


	//----- nvinfo : EIATTR_EXTERNS
	.align		4
        /*0034*/ 	.byte	0x04, 0x0f
        /*0036*/ 	.short	(.L_54 - .L_53)


	//   ....[0]....
	.align		4
.L_53:
        /*0038*/ 	.word	index@(vprintf)


	//   ....[1]....
	.align		4
        /*003c*/ 	.word	index@(__assertfail)


	//----- nvinfo : EIATTR_MERCURY_ISA_VERSION
	.align		4
.L_54:
        /*0040*/ 	.byte	0x03, 0x5f
        /*0042*/ 	.short	0x0101


	//----- nvinfo : EIATTR_INT_WARP_WIDE_INSTR_OFFSETS
	.align		4
        /*0044*/ 	.byte	0x04, 0x31
        /*0046*/ 	.short	(.L_56 - .L_55)


	//   ....[0]....
.L_55:
        /*0048*/ 	.word	0x00011b60


	//   ....[1]....
        /*004c*/ 	.word	0x00011b80


	//   ....[2]....
        /*0050*/ 	.word	0x00011bb0


	//----- nvinfo : EIATTR_COOP_GROUP_MASK_REGIDS
	.align		4
.L_56:
        /*0054*/ 	.byte	0x04, 0x29
        /*0056*/ 	.short	(.L_58 - .L_57)


	//   ....[0]....
.L_57:
        /*0058*/ 	.word	0xffffffff


	//   ....[1]....
        /*005c*/ 	.word	0xffffffff


	//   ....[2]....
        /*0060*/ 	.word	0xffffffff


	//   ....[3]....
        /*0064*/ 	.word	0xffffffff


	//   ....[4]....
        /*0068*/ 	.word	0xffffffff


	//   ....[5]....
        /*006c*/ 	.word	0xffffffff


	//   ....[6]....
        /*0070*/ 	.word	0xffffffff


	//   ....[7]....
        /*0074*/ 	.word	0xffffffff


	//   ....[8]....
        /*0078*/ 	.word	0xffffffff


	//   ....[9]....
        /*007c*/ 	.word	0xffffffff


	//   ....[10]....
        /*0080*/ 	.word	0xffffffff


	//   ....[11]....
        /*0084*/ 	.word	0xffffffff


	//   ....[12]....
        /*0088*/ 	.word	0xffffffff


	//   ....[13]....
        /*008c*/ 	.word	0xffffffff


	//   ....[14]....
        /*0090*/ 	.word	0xffffffff


	//   ....[15]....
        /*0094*/ 	.word	0xffffffff


	//   ....[16]....
        /*0098*/ 	.word	0xffffffff


	//   ....[17]....
        /*009c*/ 	.word	0xffffffff


	//   ....[18]....
        /*00a0*/ 	.word	0xffffffff


	//----- nvinfo : EIATTR_COOP_GROUP_INSTR_OFFSETS
	.align		4
.L_58:
        /*00a4*/ 	.byte	0x04, 0x28
        /*00a6*/ 	.short	(.L_60 - .L_59)


	//   ....[0]....
.L_59:
        /*00a8*/ 	.word	0x00000120


	//   ....[1]....
        /*00ac*/ 	.word	0x000008e0


	//   ....[2]....
        /*00b0*/ 	.word	0x00000b10


	//   ....[3]....
        /*00b4*/ 	.word	0x00000c40


	//   ....[4]....
        /*00b8*/ 	.word	0x00000d80


	//   ....[5]....
        /*00bc*/ 	.word	0x00000ff0


	//   ....[6]....
        /*00c0*/ 	.word	0x000011e0


	//   ....[7]....
        /*00c4*/ 	.word	0x000012f0


	//   ....[8]....
        /*00c8*/ 	.word	0x00001450


	//   ....[9]....
        /*00cc*/ 	.word	0x000015b0


	//   ....[10]....
        /*00d0*/ 	.word	0x00001a10


	//   ....[11]....
        /*00d4*/ 	.word	0x00001c20


	//   ....[12]....
        /*00d8*/ 	.word	0x00001c30


	//   ....[13]....
        /*00dc*/ 	.word	0x000070a0


	//   ....[14]....
        /*00e0*/ 	.word	0x00007430


	//   ....[15]....
        /*00e4*/ 	.word	0x00009250


	//   ....[16]....
        /*00e8*/ 	.word	0x0000b630


	//   ....[17]....
        /*00ec*/ 	.word	0x00011a60


	//   ....[18]....
        /*00f0*/ 	.word	0x00011c80


	//----- nvinfo : EIATTR_REG_RECONFIG
	.align		4
.L_60:
        /*00f4*/ 	.byte	0x01, 0x54
	.zero		2


	//----- nvinfo : EIATTR_VRC_CTA_INIT_COUNT
	.align		4
        /*00f8*/ 	.byte	0x02, 0x4a
        /*00fa*/ 	.byte	0x80
	.zero		1


	//----- nvinfo : EIATTR_SYSCALL_OFFSETS
	.align		4
        /*00fc*/ 	.byte	0x04, 0x46
        /*00fe*/ 	.short	(.L_62 - .L_61)


	//   ....[0]....
.L_61:
        /*0100*/ 	.word	0x00003bf0


	//   ....[1]....
        /*0104*/ 	.word	0x00003cc0


	//   ....[2]....
        /*0108*/ 	.word	0x00003d30


	//   ....[3]....
        /*010c*/ 	.word	0x00003da0


	//   ....[4]....
        /*0110*/ 	.word	0x00003e10


	//   ....[5]....
        /*0114*/ 	.word	0x00003eb0


	//   ....[6]....
        /*0118*/ 	.word	0x00003f90


	//   ....[7]....
        /*011c*/ 	.word	0x00004030


	//   ....[8]....
        /*0120*/ 	.word	0x000040d0


	//   ....[9]....
        /*0124*/ 	.word	0x00004170


	//   ....[10]....
        /*0128*/ 	.word	0x000041e0


	//   ....[11]....
        /*012c*/ 	.word	0x00004280


	//   ....[12]....
        /*0130*/ 	.word	0x00004320


	//   ....[13]....
        /*0134*/ 	.word	0x00004390


	//   ....[14]....
        /*0138*/ 	.word	0x00004430


	//   ....[15]....
        /*013c*/ 	.word	0x000044d0


	//   ....[16]....
        /*0140*/ 	.word	0x00004570


	//   ....[17]....
        /*0144*/ 	.word	0x00004610


	//   ....[18]....
        /*0148*/ 	.word	0x00004680


	//   ....[19]....
        /*014c*/ 	.word	0x00004720


	//   ....[20]....
        /*0150*/ 	.word	0x000047c0


	//   ....[21]....
        /*0154*/ 	.word	0x00004830


	//   ....[22]....
        /*0158*/ 	.word	0x000048d0


	//   ....[23]....
        /*015c*/ 	.word	0x00004970


	//   ....[24]....
        /*0160*/ 	.word	0x00004a10


	//   ....[25]....
        /*0164*/ 	.word	0x00004ab0


	//   ....[26]....
        /*0168*/ 	.word	0x00004b20


	//   ....[27]....
        /*016c*/ 	.word	0x00004bc0


	//   ....[28]....
        /*0170*/ 	.word	0x00004c60


	//   ....[29]....
        /*0174*/ 	.word	0x00004cd0


	//   ....[30]....
        /*0178*/ 	.word	0x00004d70


	//   ....[31]....
        /*017c*/ 	.word	0x00004e10


	//   ....[32]....
        /*0180*/ 	.word	0x00004eb0


	//   ....[33]....
        /*0184*/ 	.word	0x00004f50


	//   ....[34]....
        /*0188*/ 	.word	0x00004ff0


	//   ....[35]....
        /*018c*/ 	.word	0x00005090


	//   ....[36]....
        /*0190*/ 	.word	0x00005100


	//   ....[37]....
        /*0194*/ 	.word	0x000051a0


	//   ....[38]....
        /*0198*/ 	.word	0x00005240


	//   ....[39]....
        /*019c*/ 	.word	0x000052b0


	//   ....[40]....
        /*01a0*/ 	.word	0x00005350


	//   ....[41]....
        /*01a4*/ 	.word	0x000053f0


	//   ....[42]....
        /*01a8*/ 	.word	0x00005490


	//   ....[43]....
        /*01ac*/ 	.word	0x00005530


	//   ....[44]....
        /*01b0*/ 	.word	0x000055a0


	//   ....[45]....
        /*01b4*/ 	.word	0x00005640


	//   ....[46]....
        /*01b8*/ 	.word	0x000056e0


	//   ....[47]....
        /*01bc*/ 	.word	0x00005750


	//   ....[48]....
        /*01c0*/ 	.word	0x000057e0


	//   ....[49]....
        /*01c4*/ 	.word	0x00005880


	//   ....[50]....
        /*01c8*/ 	.word	0x00005920


	//   ....[51]....
        /*01cc*/ 	.word	0x000059c0


	//   ....[52]....
        /*01d0*/ 	.word	0x00005a30


	//   ....[53]....
        /*01d4*/ 	.word	0x00005ac0


	//   ....[54]....
        /*01d8*/ 	.word	0x00005b60


	//   ....[55]....
        /*01dc*/ 	.word	0x00005bd0


	//   ....[56]....
        /*01e0*/ 	.word	0x00005c70


	//   ....[57]....
        /*01e4*/ 	.word	0x00005d10


	//   ....[58]....
        /*01e8*/ 	.word	0x00005db0


	//   ....[59]....
        /*01ec*/ 	.word	0x00005e50


	//   ....[60]....
        /*01f0*/ 	.word	0x000093f0


	//   ....[61]....
        /*01f4*/ 	.word	0x00009540


	//   ....[62]....
        /*01f8*/ 	.word	0x000098d0


	//   ....[63]....
        /*01fc*/ 	.word	0x0000af50


	//   ....[64]....
        /*0200*/ 	.word	0x0000b550


	//   ....[65]....
        /*0204*/ 	.word	0x0000b7d0


	//   ....[66]....
        /*0208*/ 	.word	0x0000b920


	//   ....[67]....
        /*020c*/ 	.word	0x0000c8d0


	//   ....[68]....
        /*0210*/ 	.word	0x0000df30


	//   ....[69]....
        /*0214*/ 	.word	0x0000e4f0


	//----- nvinfo : EIATTR_MBARRIER_INSTR_OFFSETS
	.align		4
.L_62:
        /*0218*/ 	.byte	0x04, 0x39
        /*021a*/ 	.short	(.L_64 - .L_63)


	//   ....[0]....
.L_63:
        /*021c*/ 	.word	0x000009c0
        /*0220*/ 	.word	0x000000ff
        /*0224*/ 	.word	0x00005800
        /*0228*/ 	.short	0x0100
        /*022a*/ 	.byte	0x05
	.zero		1


	//   ....[1]....
        /*022c*/ 	.word	0x000009d0
        /*0230*/ 	.word	0x000000ff
        /*0234*/ 	.word	0x00005810
        /*0238*/ 	.short	0x0100
        /*023a*/ 	.byte	0x05
	.zero		1


	//   ....[2]....
        /*023c*/ 	.word	0x000009e0
        /*0240*/ 	.word	0x000000ff
        /*0244*/ 	.word	0x00005808
        /*0248*/ 	.short	0x0100
        /*024a*/ 	.byte	0x05
	.zero		1


	//   ....[3]....
        /*024c*/ 	.word	0x000009f0
        /*0250*/ 	.word	0x000000ff
        /*0254*/ 	.word	0x00005818
        /*0258*/ 	.short	0x0100
        /*025a*/ 	.byte	0x05
	.zero		1


	//   ....[4]....
        /*025c*/ 	.word	0x00000bd0
        /*0260*/ 	.word	0x000000ff
        /*0264*/ 	.word	0x00005820
        /*0268*/ 	.short	0x0100
        /*026a*/ 	.byte	0x05
	.zero		1


	//   ....[5]....
        /*026c*/ 	.word	0x00000be0
        /*0270*/ 	.word	0x000000ff
        /*0274*/ 	.word	0x00005838
        /*0278*/ 	.short	0x0100
        /*027a*/ 	.byte	0x05
	.zero		1


	//   ....[6]....
        /*027c*/ 	.word	0x00000bf0
        /*0280*/ 	.word	0x000000ff
        /*0284*/ 	.word	0x00005828
        /*0288*/ 	.short	0x0100
        /*028a*/ 	.byte	0x05
	.zero		1


	//   ....[7]....
        /*028c*/ 	.word	0x00000c00
        /*0290*/ 	.word	0x000000ff
        /*0294*/ 	.word	0x00005840
        /*0298*/ 	.short	0x0100
        /*029a*/ 	.byte	0x05
	.zero		1


	//   ....[8]....
        /*029c*/ 	.word	0x00000c10
        /*02a0*/ 	.word	0x000000ff
        /*02a4*/ 	.word	0x00005830
        /*02a8*/ 	.short	0x0100
        /*02aa*/ 	.byte	0x05
	.zero		1


	//   ....[9]....
        /*02ac*/ 	.word	0x00000c20
        /*02b0*/ 	.word	0x000000ff
        /*02b4*/ 	.word	0x00005848
        /*02b8*/ 	.short	0x0100
        /*02ba*/ 	.byte	0x05
	.zero		1


	//   ....[10]....
        /*02bc*/ 	.word	0x00000d50
        /*02c0*/ 	.word	0x000000ff
        /*02c4*/ 	.word	0x00005850
        /*02c8*/ 	.short	0x0100
        /*02ca*/ 	.byte	0x06
	.zero		1


	//   ....[11]....
        /*02cc*/ 	.word	0x00000d60
        /*02d0*/ 	.word	0x000000ff
        /*02d4*/ 	.word	0x00005858
        /*02d8*/ 	.short	0x0100
        /*02da*/ 	.byte	0x06
	.zero		1


	//   ....[12]....
        /*02dc*/ 	.word	0x00000ec0
        /*02e0*/ 	.word	0x000000ff
        /*02e4*/ 	.word	0x00005860
        /*02e8*/ 	.short	0x0100
        /*02ea*/ 	.byte	0x07
	.zero		1


	//   ....[13]....
        /*02ec*/ 	.word	0x00000ed0
        /*02f0*/ 	.word	0x000000ff
        /*02f4*/ 	.word	0x00005868
        /*02f8*/ 	.short	0x0100
        /*02fa*/ 	.byte	0x07
	.zero		1


	//   ....[14]....
        /*02fc*/ 	.word	0x000010b0
        /*0300*/ 	.word	0x000000ff
        /*0304*/ 	.word	0x00005870
        /*0308*/ 	.short	0x0100
        /*030a*/ 	.byte	0x07
	.zero		1


	//   ....[15]....
        /*030c*/ 	.word	0x000010c0
        /*0310*/ 	.word	0x000000ff
        /*0314*/ 	.word	0x00005878
        /*0318*/ 	.short	0x0100
        /*031a*/ 	.byte	0x07
	.zero		1


	//   ....[16]....
        /*031c*/ 	.word	0x000012c0
        /*0320*/ 	.word	0x000000ff
        /*0324*/ 	.word	0x00005880
        /*0328*/ 	.short	0x0100
        /*032a*/ 	.byte	0x09
	.zero		1


	//   ....[17]....
        /*032c*/ 	.word	0x000012d0
        /*0330*/ 	.word	0x000000ff
        /*0334*/ 	.word	0x00005888
        /*0338*/ 	.short	0x0100
        /*033a*/ 	.byte	0x09
	.zero		1


	//   ....[18]....
        /*033c*/ 	.word	0x00001400
        /*0340*/ 	.word	0x000000ff
        /*0344*/ 	.word	0x00005890
        /*0348*/ 	.short	0x0100
        /*034a*/ 	.byte	0x0a
	.zero		1


	//   ....[19]....
        /*034c*/ 	.word	0x00001410
        /*0350*/ 	.word	0x000000ff
        /*0354*/ 	.word	0x000058a0
        /*0358*/ 	.short	0x0100
        /*035a*/ 	.byte	0x0a
	.zero		1


	//   ....[20]....
        /*035c*/ 	.word	0x00001420
        /*0360*/ 	.word	0x000000ff
        /*0364*/ 	.word	0x00005898
        /*0368*/ 	.short	0x0100
        /*036a*/ 	.byte	0x0a
	.zero		1


	//   ....[21]....
        /*036c*/ 	.word	0x00001430
        /*0370*/ 	.word	0x000000ff
        /*0374*/ 	.word	0x000058a8
        /*0378*/ 	.short	0x0100
        /*037a*/ 	.byte	0x0a
	.zero		1


	//   ....[22]....
        /*037c*/ 	.word	0x00001560
        /*0380*/ 	.word	0x000000ff
        /*0384*/ 	.word	0x000058b0
        /*0388*/ 	.short	0x0100
        /*038a*/ 	.byte	0x0a
	.zero		1


	//   ....[23]....
        /*038c*/ 	.word	0x00001570
        /*0390*/ 	.word	0x000000ff
        /*0394*/ 	.word	0x000058c0
        /*0398*/ 	.short	0x0100
        /*039a*/ 	.byte	0x0a
	.zero		1


	//   ....[24]....
        /*039c*/ 	.word	0x00001580
        /*03a0*/ 	.word	0x000000ff
        /*03a4*/ 	.word	0x000058b8
        /*03a8*/ 	.short	0x0100
        /*03aa*/ 	.byte	0x0a
	.zero		1


	//   ....[25]....
        /*03ac*/ 	.word	0x00001590
        /*03b0*/ 	.word	0x000000ff
        /*03b4*/ 	.word	0x000058c8
        /*03b8*/ 	.short	0x0100
        /*03ba*/ 	.byte	0x0a
	.zero		1


	//   ....[26]....
        /*03bc*/ 	.word	0x00001690
        /*03c0*/ 	.word	0x000000ff
        /*03c4*/ 	.word	0x000058d0
        /*03c8*/ 	.short	0x0100
        /*03ca*/ 	.byte	0x09
	.zero		1


	//   ....[27]....
        /*03cc*/ 	.word	0x000016a0
        /*03d0*/ 	.word	0x000000ff
        /*03d4*/ 	.word	0x000058d8
        /*03d8*/ 	.short	0x0100
        /*03da*/ 	.byte	0x09
	.zero		1


	//   ....[28]....
        /*03dc*/ 	.word	0x00001d00
        /*03e0*/ 	.word	0x000000ff
        /*03e4*/ 	.word	0x00005800
        /*03e8*/ 	.short	0x010a
        /*03ea*/ 	.byte	0x16
	.zero		1


	//   ....[29]....
        /*03ec*/ 	.word	0x00001d80
        /*03f0*/ 	.word	0x000000ff
        /*03f4*/ 	.word	0x00005820
        /*03f8*/ 	.short	0x010a
        /*03fa*/ 	.byte	0x0f
	.zero		1


	//   ....[30]....
        /*03fc*/ 	.word	0x00001e40
        /*0400*/ 	.word	0x000000ff
        /*0404*/ 	.word	0x00005858
        /*0408*/ 	.short	0x010a
        /*040a*/ 	.byte	0x16
	.zero		1


	//   ....[31]....
        /*040c*/ 	.word	0x00001f50
        /*0410*/ 	.word	0x000000ff
        /*0414*/ 	.word	0x00005808
        /*0418*/ 	.short	0x010a
        /*041a*/ 	.byte	0x16
	.zero		1


	//   ....[32]....
        /*041c*/ 	.word	0x00001fd0
        /*0420*/ 	.word	0x000000ff
        /*0424*/ 	.word	0x00005868
        /*0428*/ 	.short	0x010a
        /*042a*/ 	.byte	0x16
	.zero		1


	//   ....[33]....
        /*042c*/ 	.word	0x00002130
        /*0430*/ 	.word	0x000000ff
        /*0434*/ 	.word	0x00005820
        /*0438*/ 	.short	0x010a
        /*043a*/ 	.byte	0x0e
	.zero		1


	//   ....[34]....
        /*043c*/ 	.word	0x000021e0
        /*0440*/ 	.word	0x000000ff
        /*0444*/ 	.word	0x000058a0
        /*0448*/ 	.short	0x010a
        /*044a*/ 	.byte	0x16
	.zero		1


	//   ....[35]....
        /*044c*/ 	.word	0x00002270
        /*0450*/ 	.word	0x000000ff
        /*0454*/ 	.word	0x00005858
        /*0458*/ 	.short	0x010a
        /*045a*/ 	.byte	0x16
	.zero		1


	//   ....[36]....
        /*045c*/ 	.word	0x000026c0
        /*0460*/ 	.word	0x000000ff
        /*0464*/ 	.word	0x00005820
        /*0468*/ 	.short	0x010a
        /*046a*/ 	.byte	0x04
	.zero		1


	//   ....[37]....
        /*046c*/ 	.word	0x00002830
        /*0470*/ 	.word	0x000000ff
        /*0474*/ 	.word	0x000058a8
        /*0478*/ 	.short	0x010a
        /*047a*/ 	.byte	0x16
	.zero		1


	//   ....[38]....
        /*047c*/ 	.word	0x000028c0
        /*0480*/ 	.word	0x000000ff
        /*0484*/ 	.word	0x00005868
        /*0488*/ 	.short	0x010a
        /*048a*/ 	.byte	0x16
	.zero		1


	//   ....[39]....
        /*048c*/ 	.word	0x00002d60
        /*0490*/ 	.word	0x000000ff
        /*0494*/ 	.word	0x00005820
        /*0498*/ 	.short	0x010a
        /*049a*/ 	.byte	0x04
	.zero		1


	//   ....[40]....
        /*049c*/ 	.word	0x00002df0
        /*04a0*/ 	.word	0x000000ff
        /*04a4*/ 	.word	0x000058a0
        /*04a8*/ 	.short	0x010a
        /*04aa*/ 	.byte	0x16
	.zero		1


	//   ....[41]....
        /*04ac*/ 	.word	0x00002e90
        /*04b0*/ 	.word	0x000000ff
        /*04b4*/ 	.word	0x00005858
        /*04b8*/ 	.short	0x010a
        /*04ba*/ 	.byte	0x16
	.zero		1


	//   ....[42]....
        /*04bc*/ 	.word	0x00003270
        /*04c0*/ 	.word	0x000000ff
        /*04c4*/ 	.word	0x000058a8
        /*04c8*/ 	.short	0x010a
        /*04ca*/ 	.byte	0x16
	.zero		1


	//   ....[43]....
        /*04cc*/ 	.word	0x00003300
        /*04d0*/ 	.word	0x000000ff
        /*04d4*/ 	.word	0x00005868
        /*04d8*/ 	.short	0x010a
        /*04da*/ 	.byte	0x16
	.zero		1


	//   ....[44]....
        /*04dc*/ 	.word	0x00003af0
        /*04e0*/ 	.word	0x00000010
        /*04e4*/ 	.word	0x000058c0
        /*04e8*/ 	.short	0x010a
        /*04ea*/ 	.byte	0xff
	.zero		1


	//   ....[45]....
        /*04ec*/ 	.word	0x000064e0
        /*04f0*/ 	.word	0x00000010
        /*04f4*/ 	.word	0x000058b0
        /*04f8*/ 	.short	0x0101
        /*04fa*/ 	.byte	0xff
	.zero		1


	//   ....[46]....
        /*04fc*/ 	.word	0x00006810
        /*0500*/ 	.word	0x00000010
        /*0504*/ 	.word	0x000058c8
        /*0508*/ 	.short	0x010a
        /*050a*/ 	.byte	0xff
	.zero		1


	//   ....[47]....
        /*050c*/ 	.word	0x00006c10
        /*0510*/ 	.word	0x00000010
        /*0514*/ 	.word	0x000058b8
        /*0518*/ 	.short	0x0101
        /*051a*/ 	.byte	0xff
	.zero		1


	//   ....[48]....
        /*051c*/ 	.word	0x00006cc0
        /*0520*/ 	.word	0x00000000
        /*0524*/ 	.word	0x00005870
        /*0528*/ 	.short	0x010a
        /*052a*/ 	.byte	0xff
	.zero		1


	//   ....[49]....
        /*052c*/ 	.word	0x00006d50
        /*0530*/ 	.word	0x00000004
        /*0534*/ 	.word	0x00000000
        /*0538*/ 	.short	0x0101
        /*053a*/ 	.byte	0xff
	.zero		1


	//   ....[50]....
        /*053c*/ 	.word	0x00006db0
        /*0540*/ 	.word	0x00000000
        /*0544*/ 	.word	0x00005880
        /*0548*/ 	.short	0x010a
        /*054a*/ 	.byte	0xff
	.zero		1


	//   ....[51]....
        /*054c*/ 	.word	0x00006f00
        /*0550*/ 	.word	0x00000000
        /*0554*/ 	.word	0x00005870
        /*0558*/ 	.short	0x010a
        /*055a*/ 	.byte	0xff
	.zero		1


	//   ....[52]....
        /*055c*/ 	.word	0x00007080
        /*0560*/ 	.word	0x00000000
        /*0564*/ 	.word	0x00005890
        /*0568*/ 	.short	0x010a
        /*056a*/ 	.byte	0xff
	.zero		1


	//   ....[53]....
        /*056c*/ 	.word	0x000071f0
        /*0570*/ 	.word	0x00000002
        /*0574*/ 	.word	0x00000000
        /*0578*/ 	.short	0x0101
        /*057a*/ 	.byte	0xff
	.zero		1


	//   ....[54]....
        /*057c*/ 	.word	0x00007270
        /*0580*/ 	.word	0x00000002
        /*0584*/ 	.word	0x00000000
        /*0588*/ 	.short	0x0101
        /*058a*/ 	.byte	0xff
	.zero		1


	//   ....[55]....
        /*058c*/ 	.word	0x000072d0
        /*0590*/ 	.word	0x00000000
        /*0594*/ 	.word	0x00005880
        /*0598*/ 	.short	0x010a
        /*059a*/ 	.byte	0xff
	.zero		1


	//   ....[56]....
        /*059c*/ 	.word	0x00007400
        /*05a0*/ 	.word	0x00000000
        /*05a4*/ 	.word	0x00005898
        /*05a8*/ 	.short	0x010a
        /*05aa*/ 	.byte	0xff
	.zero		1


	//   ....[57]....
        /*05ac*/ 	.word	0x00007560
        /*05b0*/ 	.word	0x00000004
        /*05b4*/ 	.word	0x00000000
        /*05b8*/ 	.short	0x0101
        /*05ba*/ 	.byte	0xff
	.zero		1


	//   ....[58]....
        /*05bc*/ 	.word	0x000075e0
        /*05c0*/ 	.word	0x00000002
        /*05c4*/ 	.word	0x00000000
        /*05c8*/ 	.short	0x0101
        /*05ca*/ 	.byte	0xff
	.zero		1


	//   ....[59]....
        /*05cc*/ 	.word	0x00007670
        /*05d0*/ 	.word	0x00000003
        /*05d4*/ 	.word	0x00000000
        /*05d8*/ 	.short	0x0101
        /*05da*/ 	.byte	0xff
	.zero		1


	//   ....[60]....
        /*05dc*/ 	.word	0x000076c0
        /*05e0*/ 	.word	0x00000000
        /*05e4*/ 	.word	0x00005870
        /*05e8*/ 	.short	0x010a
        /*05ea*/ 	.byte	0xff
	.zero		1


	//   ....[61]....
        /*05ec*/ 	.word	0x00007750
        /*05f0*/ 	.word	0x00000004
        /*05f4*/ 	.word	0x00000000
        /*05f8*/ 	.short	0x0101
        /*05fa*/ 	.byte	0xff
	.zero		1


	//   ....[62]....
        /*05fc*/ 	.word	0x000077b0
        /*0600*/ 	.word	0x00000000
        /*0604*/ 	.word	0x00005890
        /*0608*/ 	.short	0x010a
        /*060a*/ 	.byte	0xff
	.zero		1


	//   ....[63]....
        /*060c*/ 	.word	0x00007830
        /*0610*/ 	.word	0x00000000
        /*0614*/ 	.word	0x000058c0
        /*0618*/ 	.short	0x010a
        /*061a*/ 	.byte	0xff
	.zero		1


	//   ....[64]....
        /*061c*/ 	.word	0x00008160
        /*0620*/ 	.word	0x00000002
        /*0624*/ 	.word	0x00000000
        /*0628*/ 	.short	0x0101
        /*062a*/ 	.byte	0xff
	.zero		1


	//   ....[65]....
        /*062c*/ 	.word	0x00008190
        /*0630*/ 	.word	0x00000000
        /*0634*/ 	.word	0x000058b0
        /*0638*/ 	.short	0x0101
        /*063a*/ 	.byte	0xff
	.zero		1


	//   ....[66]....
        /*063c*/ 	.word	0x00008210
        /*0640*/ 	.word	0x00000000
        /*0644*/ 	.word	0x00005880
        /*0648*/ 	.short	0x010a
        /*064a*/ 	.byte	0xff
	.zero		1


	//   ....[67]....
        /*064c*/ 	.word	0x000082a0
        /*0650*/ 	.word	0x00000025
        /*0654*/ 	.word	0x00000000
        /*0658*/ 	.short	0x0101
        /*065a*/ 	.byte	0xff
	.zero		1


	//   ....[68]....
        /*065c*/ 	.word	0x000082f0
        /*0660*/ 	.word	0x00000000
        /*0664*/ 	.word	0x00005898
        /*0668*/ 	.short	0x010a
        /*066a*/ 	.byte	0xff
	.zero		1


	//   ....[69]....
        /*066c*/ 	.word	0x00008370
        /*0670*/ 	.word	0x00000000
        /*0674*/ 	.word	0x000058c8
        /*0678*/ 	.short	0x010a
        /*067a*/ 	.byte	0xff
	.zero		1


	//   ....[70]....
        /*067c*/ 	.word	0x00008c50
        /*0680*/ 	.word	0x00000003
        /*0684*/ 	.word	0x00000000
        /*0688*/ 	.short	0x0101
        /*068a*/ 	.byte	0xff
	.zero		1


	//   ....[71]....
        /*068c*/ 	.word	0x00008c80
        /*0690*/ 	.word	0x00000000
        /*0694*/ 	.word	0x000058b8
        /*0698*/ 	.short	0x0101
        /*069a*/ 	.byte	0xff
	.zero		1


	//   ....[72]....
        /*069c*/ 	.word	0x00009160
        /*06a0*/ 	.word	0x000000ff
        /*06a4*/ 	.word	0x00000000
        /*06a8*/ 	.short	0x010a
        /*06aa*/ 	.byte	0x2f
	.zero		1


	//   ....[73]....
        /*06ac*/ 	.word	0x000092d0
        /*06b0*/ 	.word	0x000000ff
        /*06b4*/ 	.word	0x00000000
        /*06b8*/ 	.short	0x010a
        /*06ba*/ 	.byte	0x2c
	.zero		1


	//   ....[74]....
        /*06bc*/ 	.word	0x00009950
        /*06c0*/ 	.word	0x000000ff
        /*06c4*/ 	.word	0x00000000
        /*06c8*/ 	.short	0x0101
        /*06ca*/ 	.byte	0x2b
	.zero		1


	//   ....[75]....
        /*06cc*/ 	.word	0x000099c0
        /*06d0*/ 	.word	0x000000ff
        /*06d4*/ 	.word	0x00000000
        /*06d8*/ 	.short	0x010a
        /*06da*/ 	.byte	0x2a
	.zero		1


	//   ....[76]....
        /*06dc*/ 	.word	0x00009dc0
        /*06e0*/ 	.word	0x000000ff
        /*06e4*/ 	.word	0x00000000
        /*06e8*/ 	.short	0x0101
        /*06ea*/ 	.byte	0x29
	.zero		1


	//   ....[77]....
        /*06ec*/ 	.word	0x0000b020
        /*06f0*/ 	.word	0x000000ff
        /*06f4*/ 	.word	0x00000000
        /*06f8*/ 	.short	0x0101
        /*06fa*/ 	.byte	0x04
	.zero		1


	//   ....[78]....
        /*06fc*/ 	.word	0x0000b0e0
        /*0700*/ 	.word	0x000000ff
        /*0704*/ 	.word	0x00000000
        /*0708*/ 	.short	0x010a
        /*070a*/ 	.byte	0x2f
	.zero		1


	//   ....[79]....
        /*070c*/ 	.word	0x0000b430
        /*0710*/ 	.word	0x000000ff
        /*0714*/ 	.word	0x00000000
        /*0718*/ 	.short	0x010a
        /*071a*/ 	.byte	0x2c
	.zero		1


	//   ....[80]....
        /*071c*/ 	.word	0x0000b6b0
        /*0720*/ 	.word	0x000000ff
        /*0724*/ 	.word	0x00000000
        /*0728*/ 	.short	0x010a
        /*072a*/ 	.byte	0x2c
	.zero		1


	//   ....[81]....
        /*072c*/ 	.word	0x0000c960
        /*0730*/ 	.word	0x000000ff
        /*0734*/ 	.word	0x00000000
        /*0738*/ 	.short	0x0101
        /*073a*/ 	.byte	0x2b
	.zero		1


	//   ....[82]....
        /*073c*/ 	.word	0x0000c9a0
        /*0740*/ 	.word	0x000000ff
        /*0744*/ 	.word	0x00000000
        /*0748*/ 	.short	0x010a
        /*074a*/ 	.byte	0x2a
	.zero		1


	//   ....[83]....
        /*074c*/ 	.word	0x0000cb70
        /*0750*/ 	.word	0x000000ff
        /*0754*/ 	.word	0x00000000
        /*0758*/ 	.short	0x0101
        /*075a*/ 	.byte	0x29
	.zero		1


	//   ....[84]....
        /*075c*/ 	.word	0x0000dff0
        /*0760*/ 	.word	0x000000ff
        /*0764*/ 	.word	0x00000000
        /*0768*/ 	.short	0x0101
        /*076a*/ 	.byte	0x04
	.zero		1


	//   ....[85]....
        /*076c*/ 	.word	0x0000e090
        /*0770*/ 	.word	0x000000ff
        /*0774*/ 	.word	0x00000000
        /*0778*/ 	.short	0x010a
        /*077a*/ 	.byte	0x2f
	.zero		1


	//   ....[86]....
        /*077c*/ 	.word	0x0000e3d0
        /*0780*/ 	.word	0x000000ff
        /*0784*/ 	.word	0x00000000
        /*0788*/ 	.short	0x010a
        /*078a*/ 	.byte	0x2c
	.zero		1


	//   ....[87]....
        /*078c*/ 	.word	0x0000e5c0
        /*0790*/ 	.word	0x000000ff
        /*0794*/ 	.word	0x00000000
        /*0798*/ 	.short	0x0101
        /*079a*/ 	.byte	0x2b
	.zero		1


	//   ....[88]....
        /*079c*/ 	.word	0x0000e650
        /*07a0*/ 	.word	0x000000ff
        /*07a4*/ 	.word	0x00000000
        /*07a8*/ 	.short	0x010a
        /*07aa*/ 	.byte	0x2f
	.zero		1


	//   ....[89]....
        /*07ac*/ 	.word	0x0000e6e0
        /*07b0*/ 	.word	0x000000ff
        /*07b4*/ 	.word	0x00000000
        /*07b8*/ 	.short	0x0101
        /*07ba*/ 	.byte	0x04
	.zero		1


	//   ....[90]....
        /*07bc*/ 	.word	0x0000ed10
        /*07c0*/ 	.word	0x000000ff
        /*07c4*/ 	.word	0x00005810
        /*07c8*/ 	.short	0x010a
        /*07ca*/ 	.byte	0x08
	.zero		1


	//   ....[91]....
        /*07cc*/ 	.word	0x0000eec0
        /*07d0*/ 	.word	0x000000ff
        /*07d4*/ 	.word	0x00005838
        /*07d8*/ 	.short	0x010a
        /*07da*/ 	.byte	0x11
	.zero		1


	//   ....[92]....
        /*07dc*/ 	.word	0x0000f0c0
        /*07e0*/ 	.word	0x000000ff
        /*07e4*/ 	.word	0x00005818
        /*07e8*/ 	.short	0x010a
        /*07ea*/ 	.byte	0x08
	.zero		1


	//   ....[93]....
        /*07ec*/ 	.word	0x0000f2b0
        /*07f0*/ 	.word	0x000000ff
        /*07f4*/ 	.word	0x00005838
        /*07f8*/ 	.short	0x010a
        /*07fa*/ 	.byte	0x11
	.zero		1


	//   ....[94]....
        /*07fc*/ 	.word	0x0000f5f0
        /*0800*/ 	.word	0x000000ff
        /*0804*/ 	.word	0x00005838
        /*0808*/ 	.short	0x010a
        /*080a*/ 	.byte	0x11
	.zero		1


	//   ....[95]....
        /*080c*/ 	.word	0x0000f820
        /*0810*/ 	.word	0x000000ff
        /*0814*/ 	.word	0x00005838
        /*0818*/ 	.short	0x010a
        /*081a*/ 	.byte	0x11
	.zero		1


	//   ....[96]....
        /*081c*/ 	.word	0x0000fa20
        /*0820*/ 	.word	0x000000ff
        /*0824*/ 	.word	0x00005838
        /*0828*/ 	.short	0x010a
        /*082a*/ 	.byte	0x11
	.zero		1


	//   ....[97]....
        /*082c*/ 	.word	0x0000fc20
        /*0830*/ 	.word	0x000000ff
        /*0834*/ 	.word	0x00005838
        /*0838*/ 	.short	0x010a
        /*083a*/ 	.byte	0x11
	.zero		1


	//   ....[98]....
        /*083c*/ 	.word	0x0000fe20
        /*0840*/ 	.word	0x000000ff
        /*0844*/ 	.word	0x00005838
        /*0848*/ 	.short	0x010a
        /*084a*/ 	.byte	0x11
	.zero		1


	//   ....[99]....
        /*084c*/ 	.word	0x00010020
        /*0850*/ 	.word	0x000000ff
        /*0854*/ 	.word	0x00005838
        /*0858*/ 	.short	0x010a
        /*085a*/ 	.byte	0x11
	.zero		1


	//   ....[100]....
        /*085c*/ 	.word	0x00010220
        /*0860*/ 	.word	0x000000ff
        /*0864*/ 	.word	0x00005838
        /*0868*/ 	.short	0x010a
        /*086a*/ 	.byte	0x11
	.zero		1


	//   ....[101]....
        /*086c*/ 	.word	0x00010420
        /*0870*/ 	.word	0x000000ff
        /*0874*/ 	.word	0x00005838
        /*0878*/ 	.short	0x010a
        /*087a*/ 	.byte	0x11
	.zero		1


	//   ....[102]....
        /*087c*/ 	.word	0x00010690
        /*0880*/ 	.word	0x000000ff
        /*0884*/ 	.word	0x00005838
        /*0888*/ 	.short	0x010a
        /*088a*/ 	.byte	0x11
	.zero		1


	//   ....[103]....
        /*088c*/ 	.word	0x00010890
        /*0890*/ 	.word	0x000000ff
        /*0894*/ 	.word	0x00005838
        /*0898*/ 	.short	0x010a
        /*089a*/ 	.byte	0x11
	.zero		1


	//   ....[104]....
        /*089c*/ 	.word	0x00010ab0
        /*08a0*/ 	.word	0x000000ff
        /*08a4*/ 	.word	0x00005838
        /*08a8*/ 	.short	0x010a
        /*08aa*/ 	.byte	0x11
	.zero		1


	//   ....[105]....
        /*08ac*/ 	.word	0x00010cb0
        /*08b0*/ 	.word	0x000000ff
        /*08b4*/ 	.word	0x00005838
        /*08b8*/ 	.short	0x010a
        /*08ba*/ 	.byte	0x11
	.zero		1


	//   ....[106]....
        /*08bc*/ 	.word	0x00010ee0
        /*08c0*/ 	.word	0x000000ff
        /*08c4*/ 	.word	0x00005838
        /*08c8*/ 	.short	0x010a
        /*08ca*/ 	.byte	0x11
	.zero		1


	//   ....[107]....
        /*08cc*/ 	.word	0x000110e0
        /*08d0*/ 	.word	0x000000ff
        /*08d4*/ 	.word	0x00005838
        /*08d8*/ 	.short	0x010a
        /*08da*/ 	.byte	0x09
	.zero		1


	//   ....[108]....
        /*08dc*/ 	.word	0x00011780
        /*08e0*/ 	.word	0x000000ff
        /*08e4*/ 	.word	0x000058b0
        /*08e8*/ 	.short	0x010a
        /*08ea*/ 	.byte	0x11
	.zero		1


	//   ....[109]....
        /*08ec*/ 	.word	0x00011820
        /*08f0*/ 	.word	0x000000ff
        /*08f4*/ 	.word	0x000058b8
        /*08f8*/ 	.short	0x010a
        /*08fa*/ 	.byte	0x11
	.zero		1


	//   ....[110]....
        /*08fc*/ 	.word	0x00011900
        /*0900*/ 	.word	0x000000ff
        /*0904*/ 	.word	0x00000000
        /*0908*/ 	.short	0x0101
        /*090a*/ 	.byte	0x08
	.zero		1


	//   ....[111]....
        /*090c*/ 	.word	0x00011980
        /*0910*/ 	.word	0x000000ff
        /*0914*/ 	.word	0x00000000
        /*0918*/ 	.short	0x0101
        /*091a*/ 	.byte	0x11
	.zero		1


	//   ....[112]....
        /*091c*/ 	.word	0x00011cb0
        /*0920*/ 	.word	0x00000003
        /*0924*/ 	.word	0x00005800
        /*0928*/ 	.short	0x010a
        /*092a*/ 	.byte	0xff
	.zero		1


	//   ....[113]....
        /*092c*/ 	.word	0x00011d10
        /*0930*/ 	.word	0x00000000
        /*0934*/ 	.word	0x00005820
        /*0938*/ 	.short	0x010a
        /*093a*/ 	.byte	0xff
	.zero		1


	//   ....[114]....
        /*093c*/ 	.word	0x00011d70
        /*0940*/ 	.word	0x00000002
        /*0944*/ 	.word	0x00005858
        /*0948*/ 	.short	0x010a
        /*094a*/ 	.byte	0xff
	.zero		1


	//   ....[115]....
        /*094c*/ 	.word	0x00011dd0
        /*0950*/ 	.word	0x00000003
        /*0954*/ 	.word	0x00005808
        /*0958*/ 	.short	0x010a
        /*095a*/ 	.byte	0xff
	.zero		1


	//   ....[116]....
        /*095c*/ 	.word	0x00011e30
        /*0960*/ 	.word	0x00000002
        /*0964*/ 	.word	0x00005868
        /*0968*/ 	.short	0x010a
        /*096a*/ 	.byte	0xff
	.zero		1


	//   ....[117]....
        /*096c*/ 	.word	0x00011e90
        /*0970*/ 	.word	0x00000000
        /*0974*/ 	.word	0x00005820
        /*0978*/ 	.short	0x010a
        /*097a*/ 	.byte	0xff
	.zero		1


	//   ....[118]....
        /*097c*/ 	.word	0x00011ef0
        /*0980*/ 	.word	0x00000000
        /*0984*/ 	.word	0x000058a0
        /*0988*/ 	.short	0x010a
        /*098a*/ 	.byte	0xff
	.zero		1


	//   ....[119]....
        /*098c*/ 	.word	0x00011f50
        /*0990*/ 	.word	0x00000004
        /*0994*/ 	.word	0x00005858
        /*0998*/ 	.short	0x010a
        /*099a*/ 	.byte	0xff
	.zero		1


	//   ....[120]....
        /*099c*/ 	.word	0x00011fb0
        /*09a0*/ 	.word	0x00000002
        /*09a4*/ 	.word	0x00005820
        /*09a8*/ 	.short	0x010a
        /*09aa*/ 	.byte	0xff
	.zero		1


	//   ....[121]....
        /*09ac*/ 	.word	0x00012010
        /*09b0*/ 	.word	0x00000000
        /*09b4*/ 	.word	0x000058a8
        /*09b8*/ 	.short	0x010a
        /*09ba*/ 	.byte	0xff
	.zero		1


	//   ....[122]....
        /*09bc*/ 	.word	0x00012070
        /*09c0*/ 	.word	0x00000004
        /*09c4*/ 	.word	0x00005868
        /*09c8*/ 	.short	0x010a
        /*09ca*/ 	.byte	0xff
	.zero		1


	//   ....[123]....
        /*09cc*/ 	.word	0x000120d0
        /*09d0*/ 	.word	0x00000000
        /*09d4*/ 	.word	0x00005820
        /*09d8*/ 	.short	0x010a
        /*09da*/ 	.byte	0xff
	.zero		1


	//   ....[124]....
        /*09dc*/ 	.word	0x00012130
        /*09e0*/ 	.word	0x00000000
        /*09e4*/ 	.word	0x000058a0
        /*09e8*/ 	.short	0x010a
        /*09ea*/ 	.byte	0xff
	.zero		1


	//   ....[125]....
        /*09ec*/ 	.word	0x00012190
        /*09f0*/ 	.word	0x00000004
        /*09f4*/ 	.word	0x00005858
        /*09f8*/ 	.short	0x010a
        /*09fa*/ 	.byte	0xff
	.zero		1


	//   ....[126]....
        /*09fc*/ 	.word	0x000121f0
        /*0a00*/ 	.word	0x00000000
        /*0a04*/ 	.word	0x000058a8
        /*0a08*/ 	.short	0x010a
        /*0a0a*/ 	.byte	0xff
	.zero		1


	//   ....[127]....
        /*0a0c*/ 	.word	0x00012250
        /*0a10*/ 	.word	0x00000004
        /*0a14*/ 	.word	0x00005868
        /*0a18*/ 	.short	0x010a
        /*0a1a*/ 	.byte	0xff
	.zero		1


	//   ....[128]....
        /*0a1c*/ 	.word	0x000122a0
        /*0a20*/ 	.word	0x00000010
        /*0a24*/ 	.word	0x000058c0
        /*0a28*/ 	.short	0x010a
        /*0a2a*/ 	.byte	0xff
	.zero		1


	//   ....[129]....
        /*0a2c*/ 	.word	0x000122f0
        /*0a30*/ 	.word	0x00000010
        /*0a34*/ 	.word	0x000058c8
        /*0a38*/ 	.short	0x010a
        /*0a3a*/ 	.byte	0xff
	.zero		1


	//   ....[130]....
        /*0a3c*/ 	.word	0x00012340
        /*0a40*/ 	.word	0x00000000
        /*0a44*/ 	.word	0x00005870
        /*0a48*/ 	.short	0x010a
        /*0a4a*/ 	.byte	0xff
	.zero		1


	//   ....[131]....
        /*0a4c*/ 	.word	0x00012390
        /*0a50*/ 	.word	0x00000000
        /*0a54*/ 	.word	0x00005880
        /*0a58*/ 	.short	0x010a
        /*0a5a*/ 	.byte	0xff
	.zero		1


	//   ....[132]....
        /*0a5c*/ 	.word	0x000123e0
        /*0a60*/ 	.word	0x00000000
        /*0a64*/ 	.word	0x00005870
        /*0a68*/ 	.short	0x010a
        /*0a6a*/ 	.byte	0xff
	.zero		1


	//   ....[133]....
        /*0a6c*/ 	.word	0x00012430
        /*0a70*/ 	.word	0x00000000
        /*0a74*/ 	.word	0x00005890
        /*0a78*/ 	.short	0x010a
        /*0a7a*/ 	.byte	0xff
	.zero		1


	//   ....[134]....
        /*0a7c*/ 	.word	0x00012480
        /*0a80*/ 	.word	0x00000000
        /*0a84*/ 	.word	0x00005880
        /*0a88*/ 	.short	0x010a
        /*0a8a*/ 	.byte	0xff
	.zero		1


	//   ....[135]....
        /*0a8c*/ 	.word	0x000124d0
        /*0a90*/ 	.word	0x00000000
        /*0a94*/ 	.word	0x00005898
        /*0a98*/ 	.short	0x010a
        /*0a9a*/ 	.byte	0xff
	.zero		1


	//   ....[136]....
        /*0a9c*/ 	.word	0x00012520
        /*0aa0*/ 	.word	0x00000000
        /*0aa4*/ 	.word	0x00005870
        /*0aa8*/ 	.short	0x010a
        /*0aaa*/ 	.byte	0xff
	.zero		1


	//   ....[137]....
        /*0aac*/ 	.word	0x00012570
        /*0ab0*/ 	.word	0x00000000
        /*0ab4*/ 	.word	0x00005890
        /*0ab8*/ 	.short	0x010a
        /*0aba*/ 	.byte	0xff
	.zero		1


	//   ....[138]....
        /*0abc*/ 	.word	0x000125c0
        /*0ac0*/ 	.word	0x00000000
        /*0ac4*/ 	.word	0x000058c0
        /*0ac8*/ 	.short	0x010a
        /*0aca*/ 	.byte	0xff
	.zero		1


	//   ....[139]....
        /*0acc*/ 	.word	0x00012610
        /*0ad0*/ 	.word	0x00000000
        /*0ad4*/ 	.word	0x00005880
        /*0ad8*/ 	.short	0x010a
        /*0ada*/ 	.byte	0xff
	.zero		1


	//   ....[140]....
        /*0adc*/ 	.word	0x00012660
        /*0ae0*/ 	.word	0x00000000
        /*0ae4*/ 	.word	0x00005898
        /*0ae8*/ 	.short	0x010a
        /*0aea*/ 	.byte	0xff
	.zero		1


	//   ....[141]....
        /*0aec*/ 	.word	0x000126b0
        /*0af0*/ 	.word	0x00000000
        /*0af4*/ 	.word	0x000058c8
        /*0af8*/ 	.short	0x010a
        /*0afa*/ 	.byte	0xff
	.zero		1


	//   ....[142]....
        /*0afc*/ 	.word	0x00012710
        /*0b00*/ 	.word	0x00000000
        /*0b04*/ 	.word	0x00000000
        /*0b08*/ 	.short	0x010a
        /*0b0a*/ 	.byte	0xff
	.zero		1


	//   ....[143]....
        /*0b0c*/ 	.word	0x00012770
        /*0b10*/ 	.word	0x00000000
        /*0b14*/ 	.word	0x00000000
        /*0b18*/ 	.short	0x010a
        /*0b1a*/ 	.byte	0xff
	.zero		1


	//   ....[144]....
        /*0b1c*/ 	.word	0x000127d0
        /*0b20*/ 	.word	0x00000004
        /*0b24*/ 	.word	0x00000000
        /*0b28*/ 	.short	0x010a
        /*0b2a*/ 	.byte	0xff
	.zero		1


	//   ....[145]....
        /*0b2c*/ 	.word	0x00012830
        /*0b30*/ 	.word	0x00000003
        /*0b34*/ 	.word	0x00000000
        /*0b38*/ 	.short	0x010a
        /*0b3a*/ 	.byte	0xff
	.zero		1


	//   ....[146]....
        /*0b3c*/ 	.word	0x00012890
        /*0b40*/ 	.word	0x00000000
        /*0b44*/ 	.word	0x00000000
        /*0b48*/ 	.short	0x010a
        /*0b4a*/ 	.byte	0xff
	.zero		1


	//   ....[147]....
        /*0b4c*/ 	.word	0x000128f0
        /*0b50*/ 	.word	0x00000000
        /*0b54*/ 	.word	0x00000000
        /*0b58*/ 	.short	0x010a
        /*0b5a*/ 	.byte	0xff
	.zero		1


	//   ....[148]....
        /*0b5c*/ 	.word	0x00012950
        /*0b60*/ 	.word	0x00000004
        /*0b64*/ 	.word	0x00000000
        /*0b68*/ 	.short	0x010a
        /*0b6a*/ 	.byte	0xff
	.zero		1


	//   ....[149]....
        /*0b6c*/ 	.word	0x000129b0
        /*0b70*/ 	.word	0x00000003
        /*0b74*/ 	.word	0x00000000
        /*0b78*/ 	.short	0x010a
        /*0b7a*/ 	.byte	0xff
	.zero		1


	//   ....[150]....
        /*0b7c*/ 	.word	0x00012a10
        /*0b80*/ 	.word	0x00000000
        /*0b84*/ 	.word	0x00000000
        /*0b88*/ 	.short	0x010a
        /*0b8a*/ 	.byte	0xff
	.zero		1


	//   ....[151]....
        /*0b8c*/ 	.word	0x00012a70
        /*0b90*/ 	.word	0x00000000
        /*0b94*/ 	.word	0x00000000
        /*0b98*/ 	.short	0x010a
        /*0b9a*/ 	.byte	0xff
	.zero		1


	//   ....[152]....
        /*0b9c*/ 	.word	0x00012ad0
        /*0ba0*/ 	.word	0x00000003
        /*0ba4*/ 	.word	0x00005810
        /*0ba8*/ 	.short	0x010a
        /*0baa*/ 	.byte	0xff
	.zero		1


	//   ....[153]....
        /*0bac*/ 	.word	0x00012b30
        /*0bb0*/ 	.word	0x00000000
        /*0bb4*/ 	.word	0x00005838
        /*0bb8*/ 	.short	0x010a
        /*0bba*/ 	.byte	0xff
	.zero		1


	//   ....[154]....
        /*0bbc*/ 	.word	0x00012b90
        /*0bc0*/ 	.word	0x00000003
        /*0bc4*/ 	.word	0x00005818
        /*0bc8*/ 	.short	0x010a
        /*0bca*/ 	.byte	0xff
	.zero		1


	//   ....[155]....
        /*0bcc*/ 	.word	0x00012bf0
        /*0bd0*/ 	.word	0x00000000
        /*0bd4*/ 	.word	0x00005838
        /*0bd8*/ 	.short	0x010a
        /*0bda*/ 	.byte	0xff
	.zero		1


	//   ....[156]....
        /*0bdc*/ 	.word	0x00012c50
        /*0be0*/ 	.word	0x00000000
        /*0be4*/ 	.word	0x00005838
        /*0be8*/ 	.short	0x010a
        /*0bea*/ 	.byte	0xff
	.zero		1


	//   ....[157]....
        /*0bec*/ 	.word	0x00012cb0
        /*0bf0*/ 	.word	0x00000000
        /*0bf4*/ 	.word	0x00005838
        /*0bf8*/ 	.short	0x010a
        /*0bfa*/ 	.byte	0xff
	.zero		1


	//   ....[158]....
        /*0bfc*/ 	.word	0x00012d10
        /*0c00*/ 	.word	0x00000000
        /*0c04*/ 	.word	0x00005838
        /*0c08*/ 	.short	0x010a
        /*0c0a*/ 	.byte	0xff
	.zero		1


	//   ....[159]....
        /*0c0c*/ 	.word	0x00012d70
        /*0c10*/ 	.word	0x00000000
        /*0c14*/ 	.word	0x00005838
        /*0c18*/ 	.short	0x010a
        /*0c1a*/ 	.byte	0xff
	.zero		1


	//   ....[160]....
        /*0c1c*/ 	.word	0x00012dd0
        /*0c20*/ 	.word	0x00000000
        /*0c24*/ 	.word	0x00005838
        /*0c28*/ 	.short	0x010a
        /*0c2a*/ 	.byte	0xff
	.zero		1


	//   ....[161]....
        /*0c2c*/ 	.word	0x00012e30
        /*0c30*/ 	.word	0x00000000
        /*0c34*/ 	.word	0x00005838
        /*0c38*/ 	.short	0x010a
        /*0c3a*/ 	.byte	0xff
	.zero		1


	//   ....[162]....
        /*0c3c*/ 	.word	0x00012e90
        /*0c40*/ 	.word	0x00000000
        /*0c44*/ 	.word	0x00005838
        /*0c48*/ 	.short	0x010a
        /*0c4a*/ 	.byte	0xff
	.zero		1


	//   ....[163]....
        /*0c4c*/ 	.word	0x00012ef0
        /*0c50*/ 	.word	0x00000000
        /*0c54*/ 	.word	0x00005838
        /*0c58*/ 	.short	0x010a
        /*0c5a*/ 	.byte	0xff
	.zero		1


	//   ....[164]....
        /*0c5c*/ 	.word	0x00012f50
        /*0c60*/ 	.word	0x00000000
        /*0c64*/ 	.word	0x00005838
        /*0c68*/ 	.short	0x010a
        /*0c6a*/ 	.byte	0xff
	.zero		1


	//   ....[165]....
        /*0c6c*/ 	.word	0x00012fb0
        /*0c70*/ 	.word	0x00000000
        /*0c74*/ 	.word	0x00005838
        /*0c78*/ 	.short	0x010a
        /*0c7a*/ 	.byte	0xff
	.zero		1


	//   ....[166]....
        /*0c7c*/ 	.word	0x00013010
        /*0c80*/ 	.word	0x00000000
        /*0c84*/ 	.word	0x00005838
        /*0c88*/ 	.short	0x010a
        /*0c8a*/ 	.byte	0xff
	.zero		1


	//   ....[167]....
        /*0c8c*/ 	.word	0x00013070
        /*0c90*/ 	.word	0x00000000
        /*0c94*/ 	.word	0x00005838
        /*0c98*/ 	.short	0x010a
        /*0c9a*/ 	.byte	0xff
	.zero		1


	//   ....[168]....
        /*0c9c*/ 	.word	0x000130d0
        /*0ca0*/ 	.word	0x00000000
        /*0ca4*/ 	.word	0x00005838
        /*0ca8*/ 	.short	0x010a
        /*0caa*/ 	.byte	0xff
	.zero		1


	//   ....[169]....
        /*0cac*/ 	.word	0x00013130
        /*0cb0*/ 	.word	0x00000000
        /*0cb4*/ 	.word	0x00005838
        /*0cb8*/ 	.short	0x010a
        /*0cba*/ 	.byte	0xff
	.zero		1


	//   ....[170]....
        /*0cbc*/ 	.word	0x00013190
        /*0cc0*/ 	.word	0x00000000
        /*0cc4*/ 	.word	0x000058b0
        /*0cc8*/ 	.short	0x010a
        /*0cca*/ 	.byte	0xff
	.zero		1


	//   ....[171]....
        /*0ccc*/ 	.word	0x000131f0
        /*0cd0*/ 	.word	0x00000000
        /*0cd4*/ 	.word	0x000058b8
        /*0cd8*/ 	.short	0x010a
        /*0cda*/ 	.byte	0xff
	.zero		1


	//----- nvinfo : EIATTR_NUM_MBARRIERS
	.align		4
.L_64:
        /*0cdc*/ 	.byte	0x03, 0x38
        /*0cde*/ 	.short	0x001c


	//----- nvinfo : EIATTR_EXIT_INSTR_OFFSETS
	.align		4
        /*0ce0*/ 	.byte	0x04, 0x1c
        /*0ce2*/ 	.short	(.L_66 - .L_65)


	//   ....[0]....
.L_65:
        /*0ce4*/ 	.word	0x000017a0


	//   ....[1]....
        /*0ce8*/ 	.word	0x000036e0


	//   ....[2]....
        /*0cec*/ 	.word	0x00003740


	//   ....[3]....
        /*0cf0*/ 	.word	0x00008d20


	//   ....[4]....
        /*0cf4*/ 	.word	0x00008d90


	//   ....[5]....
        /*0cf8*/ 	.word	0x0000e770


	//   ....[6]....
        /*0cfc*/ 	.word	0x0000e800


	//   ....[7]....
        /*0d00*/ 	.word	0x0000e850


	//   ....[8]....
        /*0d04*/ 	.word	0x000112d0


	//   ....[9]....
        /*0d08*/ 	.word	0x00011320


	//   ....[10]....
        /*0d0c*/ 	.word	0x000119d0


	//   ....[11]....
        /*0d10*/ 	.word	0x00011c90


	//----- nvinfo : EIATTR_INDIRECT_BRANCH_TARGETS
	.align		4
.L_66:
        /*0d14*/ 	.byte	0x04, 0x34
        /*0d16*/ 	.short	(.L_68 - .L_67)


	//   ....[0]....
.L_67:
        /*0d18*/ 	.word	.L_x_478@srel
        /*0d1c*/ 	.short	0x0
        /*0d1e*/ 	.short	0x0
        /*0d20*/ 	.word	0x3
        /*0d24*/ 	.word	.L_x_479@srel
        /*0d28*/ 	.word	.L_x_480@srel
        /*0d2c*/ 	.word	.L_x_481@srel


	//----- nvinfo : EIATTR_MAX_THREADS
	.align		4
.L_68:
        /*0d30*/ 	.byte	0x04, 0x05
        /*0d32*/ 	.short	(.L_70 - .L_69)
.L_69:
        /*0d34*/ 	.word	0x00000200
        /*0d38*/ 	.word	0x00000001
        /*0d3c*/ 	.word	0x00000001


	//----- nvinfo : EIATTR_CRS_STACK_SIZE
	.align		4
.L_70:
        /*0d40*/ 	.byte	0x04, 0x1e
        /*0d42*/ 	.short	(.L_72 - .L_71)
.L_71:
        /*0d44*/ 	.word	0x00000000


	//----- nvinfo : EIATTR_CBANK_PARAM_SIZE
	.align		4
.L_72:
        /*0d48*/ 	.byte	0x03, 0x19
        /*0d4a*/ 	.short	0x0600


	//----- nvinfo : EIATTR_PARAM_CBANK
	.align		4
        /*0d4c*/ 	.byte	0x04, 0x0a
        /*0d4e*/ 	.short	(.L_74 - .L_73)
	.align		4
.L_73:
        /*0d50*/ 	.word	index@(.nv.constant0._ZN7cutlass13device_kernelINS_4fmha6kernel36Sm100FmhaFwdKernelTmaWarpspecializedIN4cute5tupleIJiiiNS5_IJNS5_IJiiEEEiEEEEEENS1_10collective38Sm100FmhaFwdMainloopTmaWarpspecializedINS_10bfloat16_tEffNS5_IJNS4_1CILi256EEENSC_ILi64EEENSC_ILi16EEEEEENS5_IJiNSC_ILi1EEES7_EEENS5_IJiSH_NS5_IJNS5_IJNSC_ILi0EEEiEEEiEEEEEESM_NS9_12ResidualMaskENS5_IJNSC_ILi2EEESH_SH_EEENSC_ILb0EEEEENS9_38Sm100FmhaFwdEpilogueTmaWarpspecializedINS_6half_tEfNS5_IJNSC_ILi128EEESF_SE_EEESI_NS5_IJSH_S7_EEESQ_EENS2_23PersistentTileSchedulerENS2_41Sm100FmhaCtxKernelWarpspecializedScheduleEEEEEvNT_6ParamsE)
        /*0d54*/ 	.short	0x0380
        /*0d56*/ 	.short	0x0600


	//----- nvinfo : EIATTR_SW_WAR
	.align		4
.L_74:
        /*0d58*/ 	.byte	0x04, 0x36
        /*0d5a*/ 	.short	(.L_76 - .L_75)
.L_75:
        /*0d5c*/ 	.word	0x00000008
.L_76:


//--------------------- .nv.callgraph             --------------------------
	.section	.nv.callgraph,"",@"SHT_CUDA_CALLGRAPH"
	.align	4
	.sectionentsize	8
	.align		4
        /*0000*/ 	.word	0x00000000
	.align		4
        /*0004*/ 	.word	0xffffffff
	.align		4
        /*0008*/ 	.word	index@(_ZN7cutlass13device_kernelINS_4fmha6kernel36Sm100FmhaFwdKernelTmaWarpspecializedIN4cute5tupleIJiiiNS5_IJNS5_IJiiEEEiEEEEEENS1_10collective38Sm100FmhaFwdMainloopTmaWarpspecializedINS_10bfloat16_tEffNS5_IJNS4_1CILi256EEENSC_ILi64EEENSC_ILi16EEEEEENS5_IJiNSC_ILi1EEES7_EEENS5_IJiSH_NS5_IJNS5_IJNSC_ILi0EEEiEEEiEEEEEESM_NS9_12ResidualMaskENS5_IJNSC_ILi2EEESH_SH_EEENSC_ILb0EEEEENS9_38Sm100FmhaFwdEpilogueTmaWarpspecializedINS_6half_tEfNS5_IJNSC_ILi128EEESF_SE_EEESI_NS5_IJSH_S7_EEESQ_EENS2_23PersistentTileSchedulerENS2_41Sm100FmhaCtxKernelWarpspecializedScheduleEEEEEvNT_6ParamsE)
	.align		4
        /*000c*/ 	.word	index@(__assertfail)
	.align		4
        /*0010*/ 	.word	index@(_ZN7cutlass13device_kernelINS_4fmha6kernel36Sm100FmhaFwdKernelTmaWarpspecializedIN4cute5tupleIJiiiNS5_IJNS5_IJiiEEEiEEEEEENS1_10collective38Sm100FmhaFwdMainloopTmaWarpspecializedINS_10bfloat16_tEffNS5_IJNS4_1CILi256EEENSC_ILi64EEENSC_ILi16EEEEEENS5_IJiNSC_ILi1EEES7_EEENS5_IJiSH_NS5_IJNS5_IJNSC_ILi0EEEiEEEiEEEEEESM_NS9_12ResidualMaskENS5_IJNSC_ILi2EEESH_SH_EEENSC_ILb0EEEEENS9_38Sm100FmhaFwdEpilogueTmaWarpspecializedINS_6half_tEfNS5_IJNSC_ILi128EEESF_SE_EEESI_NS5_IJSH_S7_EEESQ_EENS2_23PersistentTileSchedulerENS2_41Sm100FmhaCtxKernelWarpspecializedScheduleEEEEEvNT_6ParamsE)
	.align		4
        /*0014*/ 	.word	index@(vprintf)
	.align		4
        /*0018*/ 	.word	0x00000000
	.align		4
        /*001c*/ 	.word	0xfffffffe
	.align		4
        /*0020*/ 	.word	0x00000000
	.align		4
        /*0024*/ 	.word	0xfffffffd
	.align		4
        /*0028*/ 	.word	0x00000000
	.align		4
        /*002c*/ 	.word	0xfffffffc


//--------------------- .nv.constant4             --------------------------
	.section	.nv.constant4,"a",@progbits
	.align	8
	.align		8
.nv.constant4:
        /*0000*/ 	.dword	vprintf
	.align		8
        /*0008*/ 	.dword	__assertfail
	.align		8
        /*0010*/ 	.dword	__unnamed_1
	.align		8
        /*0018*/ 	.dword	__unnamed_2
	.align		8
        /*0020*/ 	.dword	__unnamed_3
	.align		8
        /*0028*/ 	.dword	__unnamed_4
	.align		8
        /*0030*/ 	.dword	__unnamed_5
	.align		8
        /*0038*/ 	.dword	__unnamed_6
	.align		8
        /*0040*/ 	.dword	__unnamed_7
	.align		8
        /*0048*/ 	.dword	_ZN39_INTERNAL_5d002a53_4_k_cu_e2818efa_33964cuda3std3__45__cpo5beginE
	.align		8
        /*0050*/ 	.dword	_ZN39_INTERNAL_5d002a53_4_k_cu_e2818efa_33964cuda3std3__45__cpo3endE
	.align		8
        /*0058*/ 	.dword	_ZN39_INTERNAL_5d002a53_4_k_cu_e2818efa_33964cuda3std3__45__cpo6cbeginE
	.align		8
        /*0060*/ 	.dword	_ZN39_INTERNAL_5d002a53_4_k_cu_e2818efa_33964cuda3std3__45__cpo4cendE
	.align		8
        /*0068*/ 	.dword	_ZN39_INTERNAL_5d002a53_4_k_cu_e2818efa_33964cuda3std3__441_GLOBAL__N__5d002a53_4_k_cu_e2818efa_33966ignoreE
	.align		8
        /*0070*/ 	.dword	_ZN39_INTERNAL_5d002a53_4_k_cu_e2818efa_33964cuda3std3__419piecewise_constructE
	.align		8
        /*0078*/ 	.dword	_ZN39_INTERNAL_5d002a53_4_k_cu_e2818efa_33964cuda3std3__48in_placeE
	.align		8
        /*0080*/ 	.dword	_ZN39_INTERNAL_5d002a53_4_k_cu_e2818efa_33964cuda3std6ranges3__45__cpo4swapE
	.align		8
        /*0088*/ 	.dword	_ZN39_INTERNAL_5d002a53_4_k_cu_e2818efa_33964cuda3std6ranges3__45__cpo9iter_moveE
	.align		8
        /*0090*/ 	.dword	_ZN39_INTERNAL_5d002a53_4_k_cu_e2818efa_33964cute7productE
	.align		8
        /*0098*/ 	.dword	_ZN39_INTERNAL_5d002a53_4_k_cu_e2818efa_33964cute1_E
	.align		8
        /*00a0*/ 	.dword	$str$22
	.align		8
        /*00a8*/ 	.dword	$str$23
	.align		8
        /*00b0*/ 	.dword	$str$26
	.align		8
        /*00b8*/ 	.dword	$str$27
	.align		8
        /*00c0*/ 	.dword	$str$28
	.align		8
        /*00c8*/ 	.dword	$str$29
	.align		8
        /*00d0*/ 	.dword	$str$30
	.align		8
        /*00d8*/ 	.dword	$str$31
	.align		8
        /*00e0*/ 	.dword	$str$32
	.align		8
        /*00e8*/ 	.dword	$str$33
	.align		8
        /*00f0*/ 	.dword	$str$34
	.align		8
        /*00f8*/ 	.dword	$str$35
	.align		8
        /*0100*/ 	.dword	$str$36
	.align		8
        /*0108*/ 	.dword	$str$37


//--------------------- .nv.constant2._ZN7cutlass13device_kernelINS_4fmha6kernel36Sm100FmhaFwdKernelTmaWarpspecializedIN4cute5tupleIJiiiNS5_IJNS5_IJiiEEEiEEEEEENS1_10collective38Sm100FmhaFwdMainloopTmaWarpspecializedINS_10bfloat16_tEffNS5_IJNS4_1CILi256EEENSC_ILi64EEENSC_ILi16EEEEEENS5_IJiNSC_ILi1EEES7_EEENS5_IJiSH_NS5_IJNS5_IJNSC_ILi0EEEiEEEiEEEEEESM_NS9_12ResidualMaskENS5_IJNSC_ILi2EEESH_SH_EEENSC_ILb0EEEEENS9_38Sm100FmhaFwdEpilogueTmaWarpspecializedINS_6half_tEfNS5_IJNSC_ILi128EEESF_SE_EEESI_NS5_IJSH_S7_EEESQ_EENS2_23PersistentTileSchedulerENS2_41Sm100FmhaCtxKernelWarpspecializedScheduleEEEEEvNT_6ParamsE --------------------------
	.section	.nv.constant2._ZN7cutlass13device_kernelINS_4fmha6kernel36Sm100FmhaFwdKernelTmaWarpspecializedIN4cute5tupleIJiiiNS5_IJNS5_IJiiEEEiEEEEEENS1_10collective38Sm100FmhaFwdMainloopTmaWarpspecializedINS_10bfloat16_tEffNS5_IJNS4_1CILi256EEENSC_ILi64EEENSC_ILi16EEEEEENS5_IJiNSC_ILi1EEES7_EEENS5_IJiSH_NS5_IJNS5_IJNSC_ILi0EEEiEEEiEEEEEESM_NS9_12ResidualMaskENS5_IJNSC_ILi2EEESH_SH_EEENSC_ILb0EEEEENS9_38Sm100FmhaFwdEpilogueTmaWarpspecializedINS_6half_tEfNS5_IJNSC_ILi128EEESF_SE_EEESI_NS5_IJSH_S7_EEESQ_EENS2_23PersistentTileSchedulerENS2_41Sm100FmhaCtxKernelWarpspecializedScheduleEEEEEvNT_6ParamsE,"a",@progbits
	.sectionflags	@""
	.align	4
.nv.constant2._ZN7cutlass13device_kernelINS_4fmha6kernel36Sm100FmhaFwdKernelTmaWarpspecializedIN4cute5tupleIJiiiNS5_IJNS5_IJiiEEEiEEEEEENS1_10collective38Sm100FmhaFwdMainloopTmaWarpspecializedINS_10bfloat16_tEffNS5_IJNS4_1CILi256EEENSC_ILi64EEENSC_ILi16EEEEEENS5_IJiNSC_ILi1EEES7_EEENS5_IJiSH_NS5_IJNS5_IJNSC_ILi0EEEiEEEiEEEEEESM_NS9_12ResidualMaskENS5_IJNSC_ILi2EEESH_SH_EEENSC_ILb0EEEEENS9_38Sm100FmhaFwdEpilogueTmaWarpspecializedINS_6half_tEfNS5_IJNSC_ILi128EEESF_SE_EEESI_NS5_IJSH_S7_EEESQ_EENS2_23PersistentTileSchedulerENS2_41Sm100FmhaCtxKernelWarpspecializedScheduleEEEEEvNT_6ParamsE:
        /*0000*/ 	.byte	0x10, 0xe8, 0x00, 0x00, 0xe0, 0x12, 0x01, 0x00, 0xe0, 0xe7, 0x00, 0x00


//--------------------- .text._ZN7cutlass13device_kernelINS_4fmha6kernel36Sm100FmhaFwdKernelTmaWarpspecializedIN4cute5tupleIJiiiNS5_IJNS5_IJiiEEEiEEEEEENS1_10collective38Sm100FmhaFwdMainloopTmaWarpspecializedINS_10bfloat16_tEffNS5_IJNS4_1CILi256EEENSC_ILi64EEENSC_ILi16EEEEEENS5_IJiNSC_ILi1EEES7_EEENS5_IJiSH_NS5_IJNS5_IJNSC_ILi0EEEiEEEiEEEEEESM_NS9_12ResidualMaskENS5_IJNSC_ILi2EEESH_SH_EEENSC_ILb0EEEEENS9_38Sm100FmhaFwdEpilogueTmaWarpspecializedINS_6half_tEfNS5_IJNSC_ILi128EEESF_SE_EEESI_NS5_IJSH_S7_EEESQ_EENS2_23PersistentTileSchedulerENS2_41Sm100FmhaCtxKernelWarpspecializedScheduleEEEEEvNT_6ParamsE --------------------------
	.section	.text._ZN7cutlass13device_kernelINS_4fmha6kernel36Sm100FmhaFwdKernelTmaWarpspecializedIN4cute5tupleIJiiiNS5_IJNS5_IJiiEEEiEEEEEENS1_10collective38Sm100FmhaFwdMainloopTmaWarpspecializedINS_10bfloat16_tEffNS5_IJNS4_1CILi256EEENSC_ILi64EEENSC_ILi16EEEEEENS5_IJiNSC_ILi1EEES7_EEENS5_IJiSH_NS5_IJNS5_IJNSC_ILi0EEEiEEEiEEEEEESM_NS9_12ResidualMaskENS5_IJNSC_ILi2EEESH_SH_EEENSC_ILb0EEEEENS9_38Sm100FmhaFwdEpilogueTmaWarpspecializedINS_6half_tEfNS5_IJNSC_ILi128EEESF_SE_EEESI_NS5_IJSH_S7_EEESQ_EENS2_23PersistentTileSchedulerENS2_41Sm100FmhaCtxKernelWarpspecializedScheduleEEEEEvNT_6ParamsE,"ax",@progbits
	.align	128
.text._ZN7cutlass13device_kernelINS_4fmha6kernel36Sm100FmhaFwdKernelTmaWarpspecializedIN4cute5tupleIJiiiNS5_IJNS5_IJiiEEEiEEEEEENS1_10collective38Sm100FmhaFwdMainloopTmaWarpspecializedINS_10bfloat16_tEffNS5_IJNS4_1CILi256EEENSC_ILi64EEENSC_ILi16EEEEEENS5_IJiNSC_ILi1EEES7_EEENS5_IJiSH_NS5_IJNS5_IJNSC_ILi0EEEiEEEiEEEEEESM_NS9_12ResidualMaskENS5_IJNSC_ILi2EEESH_SH_EEENSC_ILb0EEEEENS9_38Sm100FmhaFwdEpilogueTmaWarpspecializedINS_6half_tEfNS5_IJNSC_ILi128EEESF_SE_EEESI_NS5_IJSH_S7_EEESQ_EENS2_23PersistentTileSchedulerENS2_41Sm100FmhaCtxKernelWarpspecializedScheduleEEEEEvNT_6ParamsE:
        .type           _ZN7cutlass13device_kernelINS_4fmha6kernel36Sm100FmhaFwdKernelTmaWarpspecializedIN4cute5tupleIJiiiNS5_IJNS5_IJiiEEEiEEEEEENS1_10collective38Sm100FmhaFwdMainloopTmaWarpspecializedINS_10bfloat16_tEffNS5_IJNS4_1CILi256EEENSC_ILi64EEENSC_ILi16EEEEEENS5_IJiNSC_ILi1EEES7_EEENS5_IJiSH_NS5_IJNS5_IJNSC_ILi0EEEiEEEiEEEEEESM_NS9_12ResidualMaskENS5_IJNSC_ILi2EEESH_SH_EEENSC_ILb0EEEEENS9_38Sm100FmhaFwdEpilogueTmaWarpspecializedINS_6half_tEfNS5_IJNSC_ILi128EEESF_SE_EEESI_NS5_IJSH_S7_EEESQ_EENS2_23PersistentTileSchedulerENS2_41Sm100FmhaCtxKernelWarpspecializedScheduleEEEEEvNT_6ParamsE,@function
        .size           _ZN7cutlass13device_kernelINS_4fmha6kernel36Sm100FmhaFwdKernelTmaWarpspecializedIN4cute5tupleIJiiiNS5_IJNS5_IJiiEEEiEEEEEENS1_10collective38Sm100FmhaFwdMainloopTmaWarpspecializedINS_10bfloat16_tEffNS5_IJNS4_1CILi256EEENSC_ILi64EEENSC_ILi16EEEEEENS5_IJiNSC_ILi1EEES7_EEENS5_IJiSH_NS5_IJNS5_IJNSC_ILi0EEEiEEEiEEEEEESM_NS9_12ResidualMaskENS5_IJNSC_ILi2EEESH_SH_EEENSC_ILb0EEEEENS9_38Sm100FmhaFwdEpilogueTmaWarpspecializedINS_6half_tEfNS5_IJNSC_ILi128EEESF_SE_EEESI_NS5_IJSH_S7_EEESQ_EENS2_23PersistentTileSchedulerENS2_41Sm100FmhaCtxKernelWarpspecializedScheduleEEEEEvNT_6ParamsE,(.L_x_482 - _ZN7cutlass13device_kernelINS_4fmha6kernel36Sm100FmhaFwdKernelTmaWarpspecializedIN4cute5tupleIJiiiNS5_IJNS5_IJiiEEEiEEEEEENS1_10collective38Sm100FmhaFwdMainloopTmaWarpspecializedINS_10bfloat16_tEffNS5_IJNS4_1CILi256EEENSC_ILi64EEENSC_ILi16EEEEEENS5_IJiNSC_ILi1EEES7_EEENS5_IJiSH_NS5_IJNS5_IJNSC_ILi0EEEiEEEiEEEEEESM_NS9_12ResidualMaskENS5_IJNSC_ILi2EEESH_SH_EEENSC_ILb0EEEEENS9_38Sm100FmhaFwdEpilogueTmaWarpspecializedINS_6half_tEfNS5_IJNSC_ILi128EEESF_SE_EEESI_NS5_IJSH_S7_EEESQ_EENS2_23PersistentTileSchedulerENS2_41Sm100FmhaCtxKernelWarpspecializedScheduleEEEEEvNT_6ParamsE)
        .other          _ZN7cutlass13device_kernelINS_4fmha6kernel36Sm100FmhaFwdKernelTmaWarpspecializedIN4cute5tupleIJiiiNS5_IJNS5_IJiiEEEiEEEEEENS1_10collective38Sm100FmhaFwdMainloopTmaWarpspecializedINS_10bfloat16_tEffNS5_IJNS4_1CILi256EEENSC_ILi64EEENSC_ILi16EEEEEENS5_IJiNSC_ILi1EEES7_EEENS5_IJiSH_NS5_IJNS5_IJNSC_ILi0EEEiEEEiEEEEEESM_NS9_12ResidualMaskENS5_IJNSC_ILi2EEESH_SH_EEENSC_ILb0EEEEENS9_38Sm100FmhaFwdEpilogueTmaWarpspecializedINS_6half_tEfNS5_IJNSC_ILi128EEESF_SE_EEESI_NS5_IJSH_S7_EEESQ_EENS2_23PersistentTileSchedulerENS2_41Sm100FmhaCtxKernelWarpspecializedScheduleEEEEEvNT_6ParamsE,@"STO_CUDA_ENTRY STV_DEFAULT"
_ZN7cutlass13device_kernelINS_4fmha6kernel36Sm100FmhaFwdKernelTmaWarpspecializedIN4cute5tupleIJiiiNS5_IJNS5_IJiiEEEiEEEEEENS1_10collective38Sm100FmhaFwdMainloopTmaWarpspecializedINS_10bfloat16_tEffNS5_IJNS4_1CILi256EEENSC_ILi64EEENSC_ILi16EEEEEENS5_IJiNSC_ILi1EEES7_EEENS5_IJiSH_NS5_IJNS5_IJNSC_ILi0EEEiEEEiEEEEEESM_NS9_12ResidualMaskENS5_IJNSC_ILi2EEESH_SH_EEENSC_ILb0EEEEENS9_38Sm100FmhaFwdEpilogueTmaWarpspecializedINS_6half_tEfNS5_IJNSC_ILi128EEESF_SE_EEESI_NS5_IJSH_S7_EEESQ_EENS2_23PersistentTileSchedulerENS2_41Sm100FmhaCtxKernelWarpspecializedScheduleEEEEEvNT_6ParamsE:
[----:B------:R-:W1:Y:S02]  /*0000*/  LDC R1, c[0x0][0x37c] ;  /* 0x0000df00ff017b82 */ /* 0x000e640000000800 */
[----:B-1----:R-:W-:-:S04]  /*0010*/  IADD3 R1, PT, PT, R1, -0x10, RZ ;  /* 0xfffffff001017810 */ /* 0x002fc80007ffe0ff */
[----:B------:R-:W-:Y:S01]  /*0020*/  R2UR UR38, R1 ;  /* 0x00000000012672ca */ /* 0x000fe200000e0000 */
[----:B------:R-:W1:Y:S01]  /*0030*/  S2R R26, SR_TID.X ;  /* 0x00000000001a7919 */ /* 0x000e620000002100 */
[----:B------:R-:W2:Y:S01]  /*0040*/  LDCU UR4, c[0x0][0x2f8] ;  /* 0x00005f00ff0477ac */ /* 0x000ea20008000800 */
[----:B------:R-:W3:Y:S01]  /*0050*/  LDCU UR37, c[0x0][0x2fc] ;  /* 0x00005f80ff2577ac */ /* 0x000ee20008000800 */
[----:B------:R-:W-:Y:S02]  /*0060*/  UPLOP3.LUT UP3, UPT, UPT, UPT, UPT, 0x40, 0x4 ;  /* 0x000000000004789c */ /* 0x000fe40003f6e870 */
[----:B------:R-:W-:Y:S02]  /*0070*/  UPLOP3.LUT UP1, UPT, UPT, UPT, UPT, 0x80, 0x8 ;  /* 0x000000000008789c */ /* 0x000fe40003f2f070 */
[----:B------:R-:W-:Y:S02]  /*0080*/  UPLOP3.LUT UP0, UPT, UPT, UPT, UPT, 0x40, 0x4 ;  /* 0x000000000004789c */ /* 0x000fe40003f0e870 */
[----:B------:R-:W-:-:S02]  /*0090*/  UPLOP3.LUT UP6, UPT, UPT, UPT, UPT, 0x40, 0x4 ;  /* 0x000000000004789c */ /* 0x000fc40003fce870 */
[----:B------:R-:W-:Y:S02]  /*00a0*/  UPLOP3.LUT UP5, UPT, UPT, UPT, UPT, 0x40, 0x4 ;  /* 0x000000000004789c */ /* 0x000fe40003fae870 */
[----:B--2---:R-:W-:Y:S02]  /*00b0*/  UIADD3 UR38, UP2, UPT, UR38, UR4, URZ ;  /* 0x0000000426267290 */ /* 0x004fe4000ff5e0ff */
[----:B------:R-:W-:Y:S02]  /*00c0*/  UP2UR UR41, UPR, URZ, 0x8 ;  /* 0x00000008ff297883 */ /* 0x000fe40008000000 */
[----:B---3--:R-:W-:Y:S02]  /*00d0*/  UIADD3.X UR37, UPT, UPT, URZ, UR37, URZ, UP2, !UPT ;  /* 0x00000025ff257290 */ /* 0x008fe400097fe4ff */
[----:B------:R-:W-:Y:S02]  /*00e0*/  UPLOP3.LUT UP2, UPT, UPT, UPT, UPT, 0x80, 0x8 ;  /* 0x000000000008789c */ /* 0x000fe40003f4f070 */
[----:B------:R-:W-:-:S02]  /*00f0*/  UPLOP3.LUT UP4, UPT, UPT, UPT, UPT, 0x40, 0x4 ;  /* 0x000000000004789c */ /* 0x000fc40003f8e870 */
[----:B------:R-:W-:Y:S01]  /*0100*/  UP2UR UR56, UPR, URZ, 0x4 ;  /* 0x00000004ff387883 */ /* 0x000fe20008000000 */
[----:B-1----:R-:W-:-:S05]  /*0110*/  SHF.R.U32.HI R3, RZ, 0x5, R26 ;  /* 0x00000005ff037819 */ /* 0x002fca000001161a */
[----:B------:R-:W1:Y:S02]  /*0120*/  SHFL.IDX PT, R0, R3, RZ, 0x1f ;  /* 0x00001fff03007589 */ /* 0x000e6400000e0000 */
[----:B-1----:R-:W-:-:S04]  /*0130*/  SHF.R.S32.HI R5, RZ, 0x1f, R0 ;  /* 0x0000001fff057819 */ /* 0x002fc80000011400 */
[----:B------:R-:W-:-:S04]  /*0140*/  LEA.HI R2, R5, R0, RZ, 0x2 ;  /* 0x0000000005027211 */ /* 0x000fc800078f10ff */
[----:B------:R-:W-:-:S04]  /*0150*/  SHF.R.S32.HI R2, RZ, 0x2, R2 ;  /* 0x00000002ff027819 */ /* 0x000fc80000011402 */
[----:B------:R-:W-:-:S13]  /*0160*/  ISETP.NE.AND P0, PT, R2, RZ, PT ;  /* 0x000000ff0200720c */ /* 0x000fda0003f05270 */
[----:B------:R-:W-:Y:S05]  /*0170*/  @!P0 BRA `(.L_x_0) ;  /* 0x0000000400248947 */ /* 0x000fea0003800000 */
[----:B------:R-:W-:-:S13]  /*0180*/  ISETP.NE.AND P0, PT, R2, 0x2, PT ;  /* 0x000000020200780c */ /* 0x000fda0003f05270 */
[----:B------:R-:W-:Y:S05]  /*0190*/  @!P0 BRA `(.L_x_1) ;  /* 0x0000000000f48947 */ /* 0x000fea0003800000 */
[----:B------:R-:W-:-:S13]  /*01a0*/  ISETP.NE.AND P0, PT, R2, 0x1, PT ;  /* 0x000000010200780c */ /* 0x000fda0003f05270 */
[----:B------:R-:W-:Y:S05]  /*01b0*/  @P0 BRA `(.L_x_2) ;  /* 0x00000000002c0947 */ /* 0x000fea0003800000 */
[----:B------:R-:W-:Y:S01]  /*01c0*/  HFMA2 R2, -RZ, RZ, 0, 5.9604644775390625e-08 ;  /* 0x00000001ff027431 */ /* 0x000fe200000001ff */
[----:B------:R-:W-:Y:S02]  /*01d0*/  UPLOP3.LUT UP3, UPT, UPT, UPT, UPT, 0x40, 0x4 ;  /* 0x000000000004789c */ /* 0x000fe40003f6e870 */
[----:B------:R-:W-:Y:S02]  /*01e0*/  UPLOP3.LUT UP2, UPT, UPT, UPT, UPT, 0x40, 0x4 ;  /* 0x000000000004789c */ /* 0x000fe40003f4e870 */
[----:B------:R-:W-:Y:S02]  /*01f0*/  UPLOP3.LUT UP1, UPT, UPT, UPT, UPT, 0x80, 0x8 ;  /* 0x000000000008789c */ /* 0x000fe40003f2f070 */
[----:B------:R-:W-:Y:S02]  /*0200*/  UPLOP3.LUT UP0, UPT, UPT, UPT, UPT, 0x40, 0x4 ;  /* 0x000000000004789c */ /* 0x000fe40003f0e870 */
[----:B------:R-:W-:Y:S02]  /*0210*/  UPLOP3.LUT UP6, UPT, UPT, UPT, UPT, 0x40, 0x4 ;  /* 0x000000000004789c */ /* 0x000fe40003fce870 */
[----:B------:R-:W-:-:S02]  /*0220*/  UPLOP3.LUT UP5, UPT, UPT, UPT, UPT, 0x40, 0x4 ;  /* 0x000000000004789c */ /* 0x000fc40003fae870 */
[----:B------:R-:W-:Y:S02]  /*0230*/  UPLOP3.LUT UP4, UPT, UPT, UPT, UPT, 0x80, 0x8 ;  /* 0x000000000008789c */ /* 0x000fe40003f8f070 */
[----:B------:R-:W-:Y:S02]  /*0240*/  UP2UR UR41, UPR, URZ, 0x8 ;  /* 0x00000008ff297883 */ /* 0x000fe40008000000 */
[----:B------:R-:W-:Y:S01]  /*0250*/  UP2UR UR56, UPR, URZ, 0x4 ;  /* 0x00000004ff387883 */ /* 0x000fe20008000000 */
[----:B------:R-:W-:Y:S11]  /*0260*/  BRA `(.L_x_0) ;  /* 0x0000000000e87947 */ /* 0x000ff60003800000 */
.L_x_2:
[----:B------:R-:W-:Y:S01]  /*0270*/  ISETP.NE.AND P0, PT, R0, 0xc, PT ;  /* 0x0000000c0000780c */ /* 0x000fe20003f05270 */
[----:B------:R-:W-:Y:S01]  /*0280*/  UPLOP3.LUT UP2, UPT, UPT, UPT, UPT, 0x40, 0x4 ;  /* 0x000000000004789c */ /* 0x000fe20003f4e870 */
[----:B------:R-:W-:Y:S01]  /*0290*/  HFMA2 R2, -RZ, RZ, 0, 1.78813934326171875e-07 ;  /* 0x00000003ff027431 */ /* 0x000fe200000001ff */
[----:B------:R-:W-:Y:S02]  /*02a0*/  UPLOP3.LUT UP1, UPT, UPT, UPT, UPT, 0x80, 0x8 ;  /* 0x000000000008789c */ /* 0x000fe40003f2f070 */
[----:B------:R-:W-:Y:S02]  /*02b0*/  UP2UR UR41, UPR, URZ, 0x4 ;  /* 0x00000004ff297883 */ /* 0x000fe40008000000 */
[----:B------:R-:W-:Y:S02]  /*02c0*/  UPLOP3.LUT UP2, UPT, UPT, UPT, UPT, 0x40, 0x4 ;  /* 0x000000000004789c */ /* 0x000fe40003f4e870 */
[----:B------:R-:W-:Y:S02]  /*02d0*/  UPLOP3.LUT UP0, UPT, UPT, UPT, UPT, 0x40, 0x4 ;  /* 0x000000000004789c */ /* 0x000fe40003f0e870 */
[----:B------:R-:W-:-:S02]  /*02e0*/  UPLOP3.LUT UP6, UPT, UPT, UPT, UPT, 0x40, 0x4 ;  /* 0x000000000004789c */ /* 0x000fc40003fce870 */
[----:B------:R-:W-:Y:S02]  /*02f0*/  UPLOP3.LUT UP5, UPT, UPT, UPT, UPT, 0x80, 0x8 ;  /* 0x000000000008789c */ /* 0x000fe40003faf070 */
[----:B------:R-:W-:Y:S02]  /*0300*/  UPLOP3.LUT UP4, UPT, UPT, UPT, UPT, 0x40, 0x4 ;  /* 0x000000000004789c */ /* 0x000fe40003f8e870 */
[----:B------:R-:W-:Y:S01]  /*0310*/  UP2UR UR56, UPR, URZ, 0x4 ;  /* 0x00000004ff387883 */ /* 0x000fe20008000000 */
[----:B------:R-:W-:Y:S11]  /*0320*/  @!P0 BRA `(.L_x_0) ;  /* 0x0000000000b88947 */ /* 0x000ff60003800000 */
[----:B------:R-:W-:-:S13]  /*0330*/  ISETP.NE.AND P0, PT, R0, 0xe, PT ;  /* 0x0000000e0000780c */ /* 0x000fda0003f05270 */
[----:B------:R-:W-:Y:S05]  /*0340*/  @!P0 BRA `(.L_x_3) ;  /* 0x00000000005c8947 */ /* 0x000fea0003800000 */
[----:B------:R-:W-:-:S13]  /*0350*/  ISETP.NE.AND P0, PT, R0, 0xd, PT ;  /* 0x0000000d0000780c */ /* 0x000fda0003f05270 */
[----:B------:R-:W-:Y:S05]  /*0360*/  @P0 BRA `(.L_x_4) ;  /* 0x00000000002c0947 */ /* 0x000fea0003800000 */
[----:B------:R-:W-:Y:S01]  /*0370*/  HFMA2 R2, -RZ, RZ, 0, 2.384185791015625e-07 ;  /* 0x00000004ff027431 */ /* 0x000fe200000001ff */
        /* <DEDUP_REMOVED lines=10> */
.L_x_4:
[----:B------:R-:W-:Y:S01]  /*0420*/  HFMA2 R2, -RZ, RZ, 0, 3.5762786865234375e-07 ;  /* 0x00000006ff027431 */ /* 0x000fe200000001ff */
[----:B------:R-:W-:Y:S02]  /*0430*/  UPLOP3.LUT UP3, UPT, UPT, UPT, UPT, 0x40, 0x4 ;  /* 0x000000000004789c */ /* 0x000fe40003f6e870 */
[----:B------:R-:W-:Y:S02]  /*0440*/  UPLOP3.LUT UP2, UPT, UPT, UPT, UPT, 0x40, 0x4 ;  /* 0x000000000004789c */ /* 0x000fe40003f4e870 */
[----:B------:R-:W-:Y:S02]  /*0450*/  UPLOP3.LUT UP0, UPT, UPT, UPT, UPT, 0x40, 0x4 ;  /* 0x000000000004789c */ /* 0x000fe40003f0e870 */
[----:B------:R-:W-:Y:S02]  /*0460*/  UPLOP3.LUT UP6, UPT, UPT, UPT, UPT, 0x40, 0x4 ;  /* 0x000000000004789c */ /* 0x000fe40003fce870 */
[----:B------:R-:W-:Y:S02]  /*0470*/  UPLOP3.LUT UP5, UPT, UPT, UPT, UPT, 0x40, 0x4 ;  /* 0x000000000004789c */ /* 0x000fe40003fae870 */
[----:B------:R-:W-:-:S02]  /*0480*/  UPLOP3.LUT UP4, UPT, UPT, UPT, UPT, 0x40, 0x4 ;  /* 0x000000000004789c */ /* 0x000fc40003f8e870 */
[----:B------:R-:W-:Y:S02]  /*0490*/  UP2UR UR41, UPR, URZ, 0x8 ;  /* 0x00000008ff297883 */ /* 0x000fe40008000000 */
[----:B------:R-:W-:Y:S01]  /*04a0*/  UP2UR UR56, UPR, URZ, 0x4 ;  /* 0x00000004ff387883 */ /* 0x000fe20008000000 */
[----:B------:R-:W-:Y:S11]  /*04b0*/  BRA `(.L_x_0) ;  /* 0x0000000000547947 */ /* 0x000ff60003800000 */
.L_x_3:
[----:B------:R-:W-:Y:S01]  /*04c0*/  HFMA2 R2, -RZ, RZ, 0, 2.98023223876953125e-07 ;  /* 0x00000005ff027431 */ /* 0x000fe200000001ff */
        /* <DEDUP_REMOVED lines=10> */
.L_x_1:
[----:B------:R-:W-:Y:S01]  /*0570*/  HFMA2 R2, -RZ, RZ, 0, 1.1920928955078125e-07 ;  /* 0x00000002ff027431 */ /* 0x000fe200000001ff */
        /* <DEDUP_REMOVED lines=8> */
[----:B------:R-:W-:-:S12]  /*0600*/  UP2UR UR56, UPR, URZ, 0x4 ;  /* 0x00000004ff387883 */ /* 0x000fd80008000000 */
.L_x_0:
[----:B------:R-:W-:Y:S01]  /*0610*/  ELECT P0, URZ, PT ;  /* 0x0000000000ff782f */ /* 0x000fe20003800000 */
[----:B------:R-:W-:Y:S03]  /*0620*/  BSSY.RECONVERGENT B0, `(.L_x_5) ;  /* 0x000000f000007945 */ /* 0x000fe60003800200 */
[----:B------:R-:W-:Y:S02]  /*0630*/  PLOP3.LUT P2, PT, P0, PT, UP0, 0x5d, 0xd5 ;  /* 0x0000000000d5781c */ /* 0x000fe4000074eb0d */
[----:B------:R-:W-:-:S11]  /*0640*/  PLOP3.LUT P1, PT, P0, PT, UP6, 0x5d, 0xd5 ;  /* 0x0000000000d5781c */ /* 0x000fd6000072eb6d */
[----:B------:R-:W-:Y:S05]  /*0650*/  @P2 BRA `(.L_x_6) ;  /* 0x00000000002c2947 */ /* 0x000fea0003800000 */
[----:B------:R-:W1:Y:S02]  /*0660*/  LDCU.64 UR4, c[0x0][0x348] ;  /* 0x00006900ff0477ac */ /* 0x000e640008000a00 */
[----:B-1----:R-:W-:-:S04]  /*0670*/  UIADD3 UR8, UP0, UPT, UR4, 0x80, URZ ;  /* 0x0000008004087890 */ /* 0x002fc8000ff1e0ff */
[----:B------:R-:W-:Y:S02]  /*0680*/  UIADD3.X UR9, UPT, UPT, URZ, UR5, URZ, UP0, !UPT ;  /* 0x00000005ff097290 */ /* 0x000fe400087fe4ff */
[----:B------:R-:W-:-:S04]  /*0690*/  UIADD3 UR6, UP0, UPT, UR4, 0x180, URZ ;  /* 0x0000018004067890 */ /* 0x000fc8000ff1e0ff */
[----:B------:R-:W-:Y:S02]  /*06a0*/  UIADD3.X UR7, UPT, UPT, URZ, UR5, URZ, UP0, !UPT ;  /* 0x00000005ff077290 */ /* 0x000fe400087fe4ff */
[----:B------:R-:W-:Y:S01]  /*06b0*/  UIADD3 UR4, UP0, UPT, UR4, 0x280, URZ ;  /* 0x0000028004047890 */ /* 0x000fe2000ff1e0ff */
[----:B------:R1:W-:Y:S03]  /*06c0*/  UTMACCTL.PF [UR8] ;  /* 0x00000000080079b9 */ /* 0x0003e60008040000 */
[----:B------:R-:W-:-:S03]  /*06d0*/  UIADD3.X UR5, UPT, UPT, URZ, UR5, URZ, UP0, !UPT ;  /* 0x00000005ff057290 */ /* 0x000fc600087fe4ff */
[----:B------:R1:W-:Y:S06]  /*06e0*/  UTMACCTL.PF [UR6] ;  /* 0x00000000060079b9 */ /* 0x0003ec0008040000 */
[----:B------:R1:W-:Y:S02]  /*06f0*/  UTMACCTL.PF [UR4] ;  /* 0x00000000040079b9 */ /* 0x0003e40008040000 */
[----:B-1----:R-:W-:Y:S01]  /*0700*/  NOP ;  /* 0x0000000000007918 */ /* 0x002fe20000000000 */
.L_x_6:
[----:B------:R-:W-:Y:S05]  /*0710*/  BSYNC.RECONVERGENT B0 ;  /* 0x0000000000007941 */ /* 0x000fea0003800200 */
.L_x_5:
[----:B------:R-:W-:Y:S04]  /*0720*/  BSSY.RECONVERGENT B0, `(.L_x_7) ;  /* 0x000001b000007945 */ /* 0x000fe80003800200 */
[----:B------:R-:W-:Y:S05]  /*0730*/  @P1 BRA `(.L_x_8) ;  /* 0x0000000000241947 */ /* 0x000fea0003800000 */
[----:B------:R-:W1:Y:S01]  /*0740*/  LDCU.64 UR4, c[0x0][0x348] ;  /* 0x00006900ff0477ac */ /* 0x000e620008000a00 */
[----:B------:R-:W-:Y:S02]  /*0750*/  PLOP3.LUT P6, PT, PT, PT, PT, 0x80, 0x8 ;  /* 0x000000000008781c */ /* 0x000fe40003fcf070 */
[----:B------:R-:W-:Y:S02]  /*0760*/  PLOP3.LUT P5, PT, PT, PT, PT, 0x8, 0x80 ;  /* 0x000000000080781c */ /* 0x000fe40003fae170 */
[----:B------:R-:W-:Y:S02]  /*0770*/  PLOP3.LUT P4, PT, PT, PT, PT, 0x80, 0x8 ;  /* 0x000000000008781c */ /* 0x000fe40003f8f070 */
[----:B------:R-:W-:Y:S01]  /*0780*/  PLOP3.LUT P3, PT, PT, PT, PT, 0x80, 0x8 ;  /* 0x000000000008781c */ /* 0x000fe20003f6f070 */
[----:B-1----:R-:W-:-:S04]  /*0790*/  UIADD3 UR4, UP0, UPT, UR4, 0x400, URZ ;  /* 0x0000040004047890 */ /* 0x002fc8000ff1e0ff */
[----:B------:R-:W-:-:S09]  /*07a0*/  UIADD3.X UR5, UPT, UPT, URZ, UR5, URZ, UP0, !UPT ;  /* 0x00000005ff057290 */ /* 0x000fd200087fe4ff */
[----:B------:R1:W-:Y:S02]  /*07b0*/  UTMACCTL.PF [UR4] ;  /* 0x00000000040079b9 */ /* 0x0003e40008040000 */
[----:B-1----:R-:W-:Y:S05]  /*07c0*/  BRA `(.L_x_9) ;  /* 0x0000000000407947 */ /* 0x002fea0003800000 */
.L_x_8:
[----:B------:R-:W-:-:S13]  /*07d0*/  ISETP.NE.AND P1, PT, R2, 0x3, PT ;  /* 0x000000030200780c */ /* 0x000fda0003f25270 */
[----:B------:R-:W-:Y:S05]  /*07e0*/  @!P1 BRA `(.L_x_10) ;  /* 0x0000000000289947 */ /* 0x000fea0003800000 */
[----:B------:R-:W-:Y:S02]  /*07f0*/  ISETP.NE.AND P1, PT, R2, 0x4, PT ;  /* 0x000000040200780c */ /* 0x000fe40003f25270 */
[----:B------:R-:W-:Y:S02]  /*0800*/  PLOP3.LUT P4, PT, PT, PT, PT, 0x80, 0x8 ;  /* 0x000000000008781c */ /* 0x000fe40003f8f070 */
[----:B------:R-:W-:Y:S02]  /*0810*/  PLOP3.LUT P5, PT, PT, PT, PT, 0x8, 0x80 ;  /* 0x000000000080781c */ /* 0x000fe40003fae170 */
[----:B------:R-:W-:Y:S02]  /*0820*/  PLOP3.LUT P6, PT, PT, PT, PT, 0x80, 0x8 ;  /* 0x000000000008781c */ /* 0x000fe40003fcf070 */
[----:B------:R-:W-:-:S05]  /*0830*/  PLOP3.LUT P3, PT, PT, PT, PT, 0x80, 0x8 ;  /* 0x000000000008781c */ /* 0x000fca0003f6f070 */
[----:B------:R-:W-:Y:S08]  /*0840*/  @P1 BRA `(.L_x_9) ;  /* 0x0000000000201947 */ /* 0x000ff00003800000 */
[----:B------:R-:W-:Y:S02]  /*0850*/  PLOP3.LUT P5, PT, PT, PT, PT, 0x8, 0x80 ;  /* 0x000000000080781c */ /* 0x000fe40003fae170 */
[----:B------:R-:W-:Y:S02]  /*0860*/  PLOP3.LUT P6, PT, PT, PT, PT, 0x8, 0x80 ;  /* 0x000000000080781c */ /* 0x000fe40003fce170 */
[----:B------:R-:W-:Y:S01]  /*0870*/  PLOP3.LUT P3, PT, PT, PT, PT, 0x8, 0x80 ;  /* 0x000000000080781c */ /* 0x000fe20003f6e170 */
[----:B------:R-:W-:-:S12]  /*0880*/  BRA `(.L_x_9) ;  /* 0x0000000000107947 */ /* 0x000fd80003800000 */
.L_x_10:
[----:B------:R-:W-:Y:S02]  /*0890*/  PLOP3.LUT P6, PT, PT, PT, PT, 0x8, 0x80 ;  /* 0x000000000080781c */ /* 0x000fe40003fce170 */
[----:B------:R-:W-:Y:S02]  /*08a0*/  PLOP3.LUT P5, PT, PT, PT, PT, 0x80, 0x8 ;  /* 0x000000000008781c */ /* 0x000fe40003faf070 */
[----:B------:R-:W-:Y:S02]  /*08b0*/  PLOP3.LUT P4, PT, PT, PT, PT, 0x8, 0x80 ;  /* 0x000000000080781c */ /* 0x000fe40003f8e170 */
[----:B------:R-:W-:-:S13]  /*08c0*/  PLOP3.LUT P3, PT, PT, PT, PT, 0x80, 0x8 ;  /* 0x000000000008781c */ /* 0x000fda0003f6f070 */
.L_x_9:
[----:B------:R-:W-:Y:S05]  /*08d0*/  BSYNC.RECONVERGENT B0 ;  /* 0x0000000000007941 */ /* 0x000fea0003800200 */
.L_x_7:
[----:B------:R-:W1:Y:S01]  /*08e0*/  SHFL.IDX PT, R0, R3, RZ, 0x1f ;  /* 0x00001fff03007589 */ /* 0x000e6200000e0000 */
[----:B------:R-:W-:Y:S02]  /*08f0*/  ISETP.NE.AND P1, PT, R2, 0x3, PT ;  /* 0x000000030200780c */ /* 0x000fe40003f25270 */
[----:B------:R-:W-:Y:S02]  /*0900*/  PLOP3.LUT P0, PT, P0, PT, UP1, 0xae, 0xea ;  /* 0x0000000000ea781c */ /* 0x000fe4000070f51e */
[----:B-1----:R-:W-:-:S13]  /*0910*/  ISETP.NE.AND P2, PT, R0, RZ, PT ;  /* 0x000000ff0000720c */ /* 0x002fda0003f45270 */
[----:B------:R-:W-:Y:S05]  /*0920*/  @P2 BRA `(.L_x_11) ;  /* 0x0000000000382947 */ /* 0x000fea0003800000 */
[----:B------:R-:W1:Y:S01]  /*0930*/  S2UR UR5, SR_CgaCtaId ;  /* 0x00000000000579c3 */ /* 0x000e620000008800 */
[----:B------:R-:W-:Y:S01]  /*0940*/  UMOV UR6, 0x400 ;  /* 0x0000040000067882 */ /* 0x000fe20000000000 */
[----:B------:R-:W-:Y:S01]  /*0950*/  UMOV UR4, 0x1 ;  /* 0x0000000100047882 */ /* 0x000fe20000000000 */
[----:B------:R-:W-:Y:S01]  /*0960*/  ELECT P2, URZ, PT ;  /* 0x0000000000ff782f */ /* 0x000fe20003840000 */
[----:B-1----:R-:W-:Y:S02]  /*0970*/  ULEA UR5, UR5, UR6, 0x18 ;  /* 0x0000000605057291 */ /* 0x002fe4000f8ec0ff */
[----:B------:R-:W-:-:S04]  /*0980*/  UIADD3 UR6, UPT, UPT, -UR4, 0x100000, URZ ;  /* 0x0010000004067890 */ /* 0x000fc8000fffe1ff */
[----:B------:R-:W-:Y:S02]  /*0990*/  USHF.L.U32 UR7, UR6, 0xb, URZ ;  /* 0x0000000b06077899 */ /* 0x000fe400080006ff */
[----:B------:R-:W-:Y:S01]  /*09a0*/  USHF.L.U32 UR6, UR6, 0x1, URZ ;  /* 0x0000000106067899 */ /* 0x000fe200080006ff */
[----:B------:R-:W1:Y:S11]  /*09b0*/  FENCE.VIEW.ASYNC.S ;  /* 0x00000000000073c6 */ /* 0x000e760000000000 */
[----:B-1----:R1:W2:Y:S01]  /*09c0*/  SYNCS.EXCH.64 URZ, [UR5+0x5800], UR6 ;  /* 0x0058000605ff75b2 */ /* 0x0022a20008000100 */
[----:B------:R1:W3:Y:S01]  /*09d0*/  SYNCS.EXCH.64 URZ, [UR5+0x5810], UR6 ;  /* 0x0058100605ff75b2 */ /* 0x0002e20008000100 */
[----:B------:R1:W4:Y:S01]  /*09e0*/  SYNCS.EXCH.64 URZ, [UR5+0x5808], UR6 ;  /* 0x0058080605ff75b2 */ /* 0x0003220008000100 */
[----:B------:R1:W5:Y:S01]  /*09f0*/  SYNCS.EXCH.64 URZ, [UR5+0x5818], UR6 ;  /* 0x0058180605ff75b2 */ /* 0x0003620008000100 */
[----:B------:R-:W-:Y:S01]  /*0a00*/  NOP ;  /* 0x0000000000007918 */ /* 0x000fe20000000000 */
.L_x_11:
[----:B------:R-:W-:Y:S01]  /*0a10*/  NOP ;  /* 0x0000000000007918 */ /* 0x000fe20000000000 */
[----:B------:R-:W-:Y:S05]  /*0a20*/  @!P1 BRA `(.L_x_12) ;  /* 0x0000000000289947 */ /* 0x000fea0003800000 */
[----:B------:R-:W-:Y:S01]  /*0a30*/  ISETP.NE.AND P1, PT, R2, 0x4, PT ;  /* 0x000000040200780c */ /* 0x000fe20003f25270 */
[----:B------:R-:W-:Y:S02]  /*0a40*/  UPLOP3.LUT UP3, UPT, UPT, UPT, UPT, 0x80, 0x8 ;  /* 0x000000000008789c */ /* 0x000fe40003f6f070 */
[----:B------:R-:W-:Y:S02]  /*0a50*/  UPLOP3.LUT UP2, UPT, UPT, UPT, UPT, 0x40, 0x4 ;  /* 0x000000000004789c */ /* 0x000fe40003f4e870 */
[----:B------:R-:W-:Y:S02]  /*0a60*/  UPLOP3.LUT UP1, UPT, UPT, UPT, UPT, 0x80, 0x8 ;  /* 0x000000000008789c */ /* 0x000fe40003f2f070 */
[----:B------:R-:W-:-:S06]  /*0a70*/  UPLOP3.LUT UP0, UPT, UPT, UPT, UPT, 0x80, 0x8 ;  /* 0x000000000008789c */ /* 0x000fcc0003f0f070 */
[----:B------:R-:W-:Y:S05]  /*0a80*/  @P1 BRA `(.L_x_13) ;  /* 0x0000000000201947 */ /* 0x000fea0003800000 */
[----:B------:R-:W-:Y:S02]  /*0a90*/  UPLOP3.LUT UP2, UPT, UPT, UPT, UPT, 0x40, 0x4 ;  /* 0x000000000004789c */ /* 0x000fe40003f4e870 */
[----:B------:R-:W-:Y:S02]  /*0aa0*/  UPLOP3.LUT UP3, UPT, UPT, UPT, UPT, 0x40, 0x4 ;  /* 0x000000000004789c */ /* 0x000fe40003f6e870 */
[----:B------:R-:W-:Y:S01]  /*0ab0*/  UPLOP3.LUT UP0, UPT, UPT, UPT, UPT, 0x40, 0x4 ;  /* 0x000000000004789c */ /* 0x000fe20003f0e870 */
[----:B------:R-:W-:Y:S05]  /*0ac0*/  BRA `(.L_x_13) ;  /* 0x0000000000107947 */ /* 0x000fea0003800000 */
.L_x_12:
[----:B------:R-:W-:Y:S02]  /*0ad0*/  UPLOP3.LUT UP3, UPT, UPT, UPT, UPT, 0x40, 0x4 ;  /* 0x000000000004789c */ /* 0x000fe40003f6e870 */
[----:B------:R-:W-:Y:S02]  /*0ae0*/  UPLOP3.LUT UP2, UPT, UPT, UPT, UPT, 0x80, 0x8 ;  /* 0x000000000008789c */ /* 0x000fe40003f4f070 */
[----:B------:R-:W-:Y:S02]  /*0af0*/  UPLOP3.LUT UP1, UPT, UPT, UPT, UPT, 0x40, 0x4 ;  /* 0x000000000004789c */ /* 0x000fe40003f2e870 */
[----:B------:R-:W-:Y:S02]  /*0b00*/  UPLOP3.LUT UP0, UPT, UPT, UPT, UPT, 0x80, 0x8 ;  /* 0x000000000008789c */ /* 0x000fe40003f0f070 */
.L_x_13:
[----:B------:R-:W1:Y:S02]  /*0b10*/  SHFL.IDX PT, R0, R3, RZ, 0x1f ;  /* 0x00001fff03007589 */ /* 0x000e6400000e0000 */
        /* <DEDUP_REMOVED lines=11> */
[----:B-1----:R1:W1:Y:S01]  /*0bd0*/  SYNCS.EXCH.64 URZ, [UR5+0x5820], UR6 ;  /* 0x0058200605ff75b2 */ /* 0x0022620008000100 */
[----:B------:R1:W1:Y:S01]  /*0be0*/  SYNCS.EXCH.64 URZ, [UR5+0x5838], UR6 ;  /* 0x0058380605ff75b2 */ /* 0x0002620008000100 */
[----:B------:R1:W1:Y:S01]  /*0bf0*/  SYNCS.EXCH.64 URZ, [UR5+0x5828], UR6 ;  /* 0x0058280605ff75b2 */ /* 0x0002620008000100 */
[----:B------:R1:W1:Y:S01]  /*0c00*/  SYNCS.EXCH.64 URZ, [UR5+0x5840], UR6 ;  /* 0x0058400605ff75b2 */ /* 0x0002620008000100 */
[----:B------:R1:W1:Y:S01]  /*0c10*/  SYNCS.EXCH.64 URZ, [UR5+0x5830], UR6 ;  /* 0x0058300605ff75b2 */ /* 0x0002620008000100 */
[----:B------:R1:W1:Y:S01]  /*0c20*/  SYNCS.EXCH.64 URZ, [UR5+0x5848], UR6 ;  /* 0x0058480605ff75b2 */ /* 0x0002620008000100 */
[----:B------:R-:W-:Y:S01]  /*0c30*/  NOP ;  /* 0x0000000000007918 */ /* 0x000fe20000000000 */
.L_x_14:
[----:B------:R-:W2:Y:S01]  /*0c40*/  SHFL.IDX PT, R0, R3, RZ, 0x1f ;  /* 0x00001fff03007589 */ /* 0x000ea200000e0000 */
[----:B------:R-:W-:Y:S01]  /*0c50*/  NOP ;  /* 0x0000000000007918 */ /* 0x000fe20000000000 */
[----:B--2---:R-:W-:-:S13]  /*0c60*/  ISETP.NE.AND P1, PT, R0, RZ, PT ;  /* 0x000000ff0000720c */ /* 0x004fda0003f25270 */
[----:B------:R-:W-:Y:S05]  /*0c70*/  @P1 BRA `(.L_x_15) ;  /* 0x0000000000401947 */ /* 0x000fea0003800000 */
[----:B-1----:R-:W1:Y:S01]  /*0c80*/  S2UR UR6, SR_CgaCtaId ;  /* 0x00000000000679c3 */ /* 0x002e620000008800 */
[----:B------:R-:W-:Y:S01]  /*0c90*/  UMOV UR7, 0x400 ;  /* 0x0000040000077882 */ /* 0x000fe20000000000 */
[----:B------:R-:W-:Y:S01]  /*0ca0*/  UMOV UR5, 0x1 ;  /* 0x0000000100057882 */ /* 0x000fe20000000000 */
[----:B------:R-:W-:Y:S01]  /*0cb0*/  UMOV UR4, 0x80 ;  /* 0x0000008000047882 */ /* 0x000fe20000000000 */
[----:B------:R-:W-:-:S04]  /*0cc0*/  UIADD3 UR8, UPT, UPT, -UR5, 0x100000, URZ ;  /* 0x0010000005087890 */ /* 0x000fc8000fffe1ff */
[----:B------:R-:W-:Y:S02]  /*0cd0*/  USHF.L.U32 UR9, UR8, 0xb, URZ ;  /* 0x0000000b08097899 */ /* 0x000fe400080006ff */
[----:B------:R-:W-:Y:S02]  /*0ce0*/  USHF.L.U32 UR8, UR8, 0x1, URZ ;  /* 0x0000000108087899 */ /* 0x000fe400080006ff */
[----:B------:R-:W-:-:S04]  /*0cf0*/  UIADD3 UR4, UPT, UPT, -UR4, 0x100000, URZ ;  /* 0x0010000004047890 */ /* 0x000fc8000fffe1ff */
[----:B------:R-:W-:Y:S02]  /*0d00*/  USHF.L.U32 UR5, UR4, 0xb, URZ ;  /* 0x0000000b04057899 */ /* 0x000fe400080006ff */
[----:B------:R-:W-:Y:S01]  /*0d10*/  USHF.L.U32 UR4, UR4, 0x1, URZ ;  /* 0x0000000104047899 */ /* 0x000fe200080006ff */
[----:B------:R-:W-:Y:S01]  /*0d20*/  ELECT P1, URZ, PT ;  /* 0x0000000000ff782f */ /* 0x000fe20003820000 */
[----:B-1----:R-:W-:Y:S01]  /*0d30*/  ULEA UR6, UR6, UR7, 0x18 ;  /* 0x0000000706067291 */ /* 0x002fe2000f8ec0ff */
[----:B------:R-:W1:Y:S11]  /*0d40*/  FENCE.VIEW.ASYNC.S ;  /* 0x00000000000073c6 */ /* 0x000e760000000000 */
[----:B-1----:R2:W1:Y:S01]  /*0d50*/  SYNCS.EXCH.64 URZ, [UR6+0x5850], UR8 ;  /* 0x0058500806ff75b2 */ /* 0x0024620008000100 */
[----:B------:R2:W1:Y:S02]  /*0d60*/  SYNCS.EXCH.64 URZ, [UR6+0x5858], UR4 ;  /* 0x0058580406ff75b2 */ /* 0x0004640008000100 */
[----:B--2---:R-:W-:Y:S01]  /*0d70*/  NOP ;  /* 0x0000000000007918 */ /* 0x004fe20000000000 */
.L_x_15:
[----:B------:R-:W2:Y:S01]  /*0d80*/  SHFL.IDX PT, R0, R3, RZ, 0x1f ;  /* 0x00001fff03007589 */ /* 0x000ea200000e0000 */
[----:B------:R-:W-:Y:S01]  /*0d90*/  USEL UR4, URZ, 0x2, !UP4 ;  /* 0x00000002ff047887 */ /* 0x000fe2000e000000 */
[----:B------:R-:W-:Y:S01]  /*0da0*/  ISETP.NE.AND P2, PT, R2, 0x2, PT ;  /* 0x000000020200780c */ /* 0x000fe20003f45270 */
[----:B------:R-:W-:Y:S02]  /*0db0*/  NOP ;  /* 0x0000000000007918 */ /* 0x000fe40000000000 */
[----:B------:R-:W-:Y:S01]  /*0dc0*/  USEL UR4, UR4, 0x1, !UP5 ;  /* 0x0000000104047887 */ /* 0x000fe2000e800000 */
[----:B--2---:R-:W-:-:S13]  /*0dd0*/  ISETP.NE.AND P1, PT, R0, RZ, PT ;  /* 0x000000ff0000720c */ /* 0x004fda0003f25270 */
[----:B------:R-:W-:Y:S05]  /*0de0*/  @P1 BRA `(.L_x_16) ;  /* 0x0000000000401947 */ /* 0x000fea0003800000 */
[----:B-1----:R-:W1:Y:S01]  /*0df0*/  S2UR UR7, SR_CgaCtaId ;  /* 0x00000000000779c3 */ /* 0x002e620000008800 */
[----:B------:R-:W-:Y:S01]  /*0e00*/  UMOV UR8, 0x400 ;  /* 0x0000040000087882 */ /* 0x000fe20000000000 */
[----:B------:R-:W-:Y:S01]  /*0e10*/  UMOV UR6, 0x1 ;  /* 0x0000000100067882 */ /* 0x000fe20000000000 */
[----:B------:R-:W-:Y:S01]  /*0e20*/  UMOV UR5, 0x80 ;  /* 0x0000008000057882 */ /* 0x000fe20000000000 */
[----:B------:R-:W-:Y:S01]  /*0e30*/  ELECT P1, URZ, PT ;  /* 0x0000000000ff782f */ /* 0x000fe20003820000 */
[----:B------:R-:W-:-:S04]  /*0e40*/  UIADD3 UR10, UPT, UPT, -UR5, 0x100000, URZ ;  /* 0x00100000050a7890 */ /* 0x000fc8000fffe1ff */
[----:B------:R-:W-:Y:S02]  /*0e50*/  USHF.L.U32 UR11, UR10, 0xb, URZ ;  /* 0x0000000b0a0b7899 */ /* 0x000fe400080006ff */
[----:B------:R-:W-:Y:S02]  /*0e60*/  USHF.L.U32 UR10, UR10, 0x1, URZ ;  /* 0x000000010a0a7899 */ /* 0x000fe400080006ff */
[----:B-1----:R-:W-:Y:S02]  /*0e70*/  ULEA UR7, UR7, UR8, 0x18 ;  /* 0x0000000807077291 */ /* 0x002fe4000f8ec0ff */
[----:B------:R-:W-:-:S04]  /*0e80*/  UIADD3 UR8, UPT, UPT, -UR6, 0x100000, URZ ;  /* 0x0010000006087890 */ /* 0x000fc8000fffe1ff */
[----:B------:R-:W-:Y:S02]  /*0e90*/  USHF.L.U32 UR9, UR8, 0xb, URZ ;  /* 0x0000000b08097899 */ /* 0x000fe400080006ff */
[----:B------:R-:W-:Y:S01]  /*0ea0*/  USHF.L.U32 UR8, UR8, 0x1, URZ ;  /* 0x0000000108087899 */ /* 0x000fe200080006ff */
[----:B------:R-:W1:Y:S11]  /*0eb0*/  FENCE.VIEW.ASYNC.S ;  /* 0x00000000000073c6 */ /* 0x000e760000000000 */
[----:B-1----:R2:W1:Y:S01]  /*0ec0*/  SYNCS.EXCH.64 URZ, [UR7+0x5860], UR8 ;  /* 0x0058600807ff75b2 */ /* 0x0024620008000100 */
[----:B------:R2:W1:Y:S02]  /*0ed0*/  SYNCS.EXCH.64 URZ, [UR7+0x5868], UR10 ;  /* 0x0058680a07ff75b2 */ /* 0x0004640008000100 */
[----:B--2---:R-:W-:Y:S01]  /*0ee0*/  NOP ;  /* 0x0000000000007918 */ /* 0x004fe20000000000 */
.L_x_16:
[----:B------:R-:W-:Y:S01]  /*0ef0*/  NOP ;  /* 0x0000000000007918 */ /* 0x000fe20000000000 */
[----:B------:R-:W-:Y:S05]  /*0f00*/  @!P2 BRA `(.L_x_17) ;  /* 0x000000000024a947 */ /* 0x000fea0003800000 */
[----:B------:R-:W-:Y:S01]  /*0f10*/  ISETP.NE.AND P1, PT, R2, RZ, PT ;  /* 0x000000ff0200720c */ /* 0x000fe20003f25270 */
[----:B-1----:R-:W-:Y:S02]  /*0f20*/  UP2UR UR5, UPR, URZ, 0x1 ;  /* 0x00000001ff057883 */ /* 0x002fe40008000000 */
[----:B------:R-:W-:Y:S01]  /*0f30*/  UPLOP3.LUT UP0, UPT, UPT, UPT, UPT, 0x80, 0x8 ;  /* 0x000000000008789c */ /* 0x000fe20003f0f070 */
[----:B------:R-:W-:-:S03]  /*0f40*/  UMOV UR6, URZ ;  /* 0x000000ff00067c82 */ /* 0x000fc60008000000 */
[----:B------:R-:W-:Y:S02]  /*0f50*/  UP2UR UR40, UPR, URZ, 0x1 ;  /* 0x00000001ff287883 */ /* 0x000fe40008000000 */
[----:B------:R-:W-:-:S04]  /*0f60*/  UISETP.NE.AND UP0, UPT, UR5, URZ, UPT ;  /* 0x000000ff0500728c */ /* 0x000fc8000bf05270 */
[----:B------:R-:W-:Y:S07]  /*0f70*/  @P1 BRA `(.L_x_18) ;  /* 0x00000000001c1947 */ /* 0x000fee0003800000 */
[----:B------:R-:W-:Y:S01]  /*0f80*/  UMOV UR6, 0x1 ;  /* 0x0000000100067882 */ /* 0x000fe20000000000 */
[----:B------:R-:W-:Y:S05]  /*0f90*/  BRA `(.L_x_18) ;  /* 0x0000000000147947 */ /* 0x000fea0003800000 */
.L_x_17:
[----:B-1----:R-:W-:Y:S02]  /*0fa0*/  UP2UR UR5, UPR, URZ, 0x1 ;  /* 0x00000001ff057883 */ /* 0x002fe40008000000 */
[----:B------:R-:W-:Y:S01]  /*0fb0*/  UPLOP3.LUT UP0, UPT, UPT, UPT, UPT, 0x40, 0x4 ;  /* 0x000000000004789c */ /* 0x000fe20003f0e870 */
[----:B------:R-:W-:-:S03]  /*0fc0*/  UMOV UR6, 0x2 ;  /* 0x0000000200067882 */ /* 0x000fc60000000000 */
[----:B------:R-:W-:Y:S02]  /*0fd0*/  UP2UR UR40, UPR, URZ, 0x1 ;  /* 0x00000001ff287883 */ /* 0x000fe40008000000 */
[----:B------:R-:W-:Y:S02]  /*0fe0*/  UISETP.NE.AND UP0, UPT, UR5, URZ, UPT ;  /* 0x000000ff0500728c */ /* 0x000fe4000bf05270 */
.L_x_18:
        /* <DEDUP_REMOVED lines=13> */
[----:B------:R1:W1:Y:S01]  /*10c0*/  SYNCS.EXCH.64 URZ, [UR7+0x5878], UR8 ;  /* 0x0058780807ff75b2 */ /* 0x0002620008000100 */
[----:B------:R-:W-:Y:S01]  /*10d0*/  NOP ;  /* 0x0000000000007918 */ /* 0x000fe20000000000 */
.L_x_19:
[----:B------:R-:W-:Y:S01]  /*10e0*/  NOP ;  /* 0x0000000000007918 */ /* 0x000fe20000000000 */
[----:B------:R-:W-:Y:S05]  /*10f0*/  @!P2 BRA `(.L_x_20) ;  /* 0x000000000024a947 */ /* 0x000fea0003800000 */
[----:B------:R-:W-:Y:S01]  /*1100*/  ISETP.NE.AND P1, PT, R2, 0x1, PT ;  /* 0x000000010200780c */ /* 0x000fe20003f25270 */
        /* <DEDUP_REMOVED lines=8> */
.L_x_20:
[----:B-1----:R-:W-:Y:S02]  /*1190*/  UP2UR UR7, UPR, URZ, 0x1 ;  /* 0x00000001ff077883 */ /* 0x002fe40008000000 */
[----:B------:R-:W-:Y:S01]  /*11a0*/  UPLOP3.LUT UP0, UPT, UPT, UPT, UPT, 0x40, 0x4 ;  /* 0x000000000004789c */ /* 0x000fe20003f0e870 */
[----:B------:R-:W-:-:S03]  /*11b0*/  UMOV UR5, 0x2 ;  /* 0x0000000200057882 */ /* 0x000fc60000000000 */
[----:B------:R-:W-:Y:S02]  /*11c0*/  UP2UR UR39, UPR, URZ, 0x1 ;  /* 0x00000001ff277883 */ /* 0x000fe40008000000 */
[----:B------:R-:W-:Y:S02]  /*11d0*/  UISETP.NE.AND UP0, UPT, UR7, URZ, UPT ;  /* 0x000000ff0700728c */ /* 0x000fe4000bf05270 */
.L_x_21:
[----:B------:R-:W1:Y:S01]  /*11e0*/  SHFL.IDX PT, R0, R3, RZ, 0x1f ;  /* 0x00001fff03007589 */ /* 0x000e6200000e0000 */
[----:B------:R-:W-:Y:S02]  /*11f0*/  USEL UR8, URZ, 0x1, !UP4 ;  /* 0x00000001ff087887 */ /* 0x000fe4000e000000 */
[----:B------:R-:W-:Y:S01]  /*1200*/  USEL UR55, URZ, 0x1, UP4 ;  /* 0x00000001ff377887 */ /* 0x000fe2000a000000 */
        /* <DEDUP_REMOVED lines=13> */
[----:B------:R-:W-:Y:S01]  /*12e0*/  NOP ;  /* 0x0000000000007918 */ /* 0x000fe20000000000 */
.L_x_22:
        /* <DEDUP_REMOVED lines=18> */
[----:B------:R2:W1:Y:S01]  /*1410*/  SYNCS.EXCH.64 URZ, [UR10+0x58a0], UR14 ;  /* 0x0058a00e0aff75b2 */ /* 0x0004620008000100 */
[----:B------:R2:W1:Y:S01]  /*1420*/  SYNCS.EXCH.64 URZ, [UR10+0x5898], UR12 ;  /* 0x0058980c0aff75b2 */ /* 0x0004620008000100 */
[----:B------:R2:W1:Y:S02]  /*1430*/  SYNCS.EXCH.64 URZ, [UR10+0x58a8], UR14 ;  /* 0x0058a80e0aff75b2 */ /* 0x0004640008000100 */
[----:B--2---:R-:W-:Y:S01]  /*1440*/  NOP ;  /* 0x0000000000007918 */ /* 0x004fe20000000000 */
.L_x_23:
        /* <DEDUP_REMOVED lines=22> */
.L_x_24:
[----:B------:R-:W2:Y:S01]  /*15b0*/  SHFL.IDX PT, R3, R3, RZ, 0x1f ;  /* 0x00001fff03037589 */ /* 0x000ea200000e0000 */
[----:B------:R-:W1:Y:S01]  /*15c0*/  S2UR UR36, SR_CTAID.X ;  /* 0x00000000002479c3 */ /* 0x000e620000002500 */
[----:B------:R-:W-:Y:S01]  /*15d0*/  NOP ;  /* 0x0000000000007918 */ /* 0x000fe20000000000 */
[----:B--2---:R-:W-:-:S13]  /*15e0*/  ISETP.NE.AND P1, PT, R3, RZ, PT ;  /* 0x000000ff0300720c */ /* 0x004fda0003f25270 */
[----:B-1----:R-:W-:Y:S05]  /*15f0*/  @P1 BRA `(.L_x_25) ;  /* 0x0000000000301947 */ /* 0x002fea0003800000 */
        /* <DEDUP_REMOVED lines=12> */
.L_x_25:
[----:B------:R-:W-:Y:S01]  /*16c0*/  ISETP.GT.AND P1, PT, R2, 0x3, PT ;  /* 0x000000030200780c */ /* 0x000fe20003f24270 */
[----:B------:R-:W-:Y:S01]  /*16d0*/  NOP ;  /* 0x0000000000007918 */ /* 0x000fe20000000000 */
[----:B-12345:R-:W-:Y:S11]  /*16e0*/  BAR.SYNC.DEFER_BLOCKING 0x0 ;  /* 0x0000000000007b1d */ /* 0x03eff60000010000 */
[----:B------:R-:W-:Y:S05]  /*16f0*/  @P1 BRA `(.L_x_26) ;  /* 0x000000d000201947 */ /* 0x000fea0003800000 */
[----:B------:R-:W-:Y:S01]  /*1700*/  ISETP.GE.U32.AND P0, PT, R2, 0x2, PT ;  /* 0x000000020200780c */ /* 0x000fe20003f06070 */
[----:B------:R-:W-:-:S04]  /*1710*/  UISETP.NE.AND UP0, UPT, UR56, URZ, UPT ;  /* 0x000000ff3800728c */ /* 0x000fc8000bf05270 */
[----:B------:R-:W-:-:S04]  /*1720*/  USEL UR7, URZ, 0x2, !UP0 ;  /* 0x00000002ff077887 */ /* 0x000fc8000c000000 */
[----:B------:R-:W-:-:S04]  /*1730*/  USEL UR7, UR7, 0x1, !UP5 ;  /* 0x0000000107077887 */ /* 0x000fc8000e800000 */
[----:B------:R-:W-:Y:S08]  /*1740*/  @!P0 BRA `(.L_x_27) ;  /* 0x0000007400788947 */ /* 0x000ff00003800000 */
[----:B------:R-:W-:Y:S05]  /*1750*/  @!P2 BRA `(.L_x_28) ;  /* 0x0000001c00e4a947 */ /* 0x000fea0003800000 */
[----:B------:R-:W-:-:S08]  /*1760*/  NOP ;  /* 0x0000000000007918 */ /* 0x000fd00000000000 */
[----:B------:R-:W1:-:S00]  /*1770*/  USETMAXREG.DEALLOC.CTAPOOL 0x20 ;  /* 0x00000020000079c8 */ /* 0x000e4000080e0500 */
[----:B-1----:R-:W1:Y:S02]  /*1780*/  LDC R0, c[0x0][0x900] ;  /* 0x00024000ff007b82 */ /* 0x002e640000000800 */
[----:B-1----:R-:W-:-:S13]  /*1790*/  ISETP.LE.AND P0, PT, R0, UR36, PT ;  /* 0x0000002400007c0c */ /* 0x002fda000bf03270 */
[----:B------:R-:W-:Y:S05]  /*17a0*/  @P0 EXIT ;  /* 0x000000000000094d */ /* 0x000fea0003800000 */
[----:B------:R-:W1:Y:S01]  /*17b0*/  S2UR UR26, SR_CgaCtaId ;  /* 0x00000000001a79c3 */ /* 0x000e620000008800 */
[----:B------:R-:W-:Y:S01]  /*17c0*/  UMOV UR5, 0x400 ;  /* 0x0000040000057882 */ /* 0x000fe20000000000 */
[----:B------:R-:W-:Y:S01]  /*17d0*/  HFMA2 R6, -RZ, RZ, 0, 0 ;  /* 0x00000000ff067431 */ /* 0x000fe200000001ff */
[----:B------:R-:W-:Y:S01]  /*17e0*/  PRMT R7, RZ, 0x7610, R7 ;  /* 0x00007610ff077816 */ /* 0x000fe20000000007 */
[----:B------:R-:W-:Y:S01]  /*17f0*/  ULOP3.LUT UR6, UR7, 0x1, URZ, 0xc0, !UPT ;  /* 0x0000000107067892 */ /* 0x000fe2000f8ec0ff */
[----:B------:R-:W-:Y:S01]  /*1800*/  UMOV UR12, URZ ;  /* 0x000000ff000c7c82 */ /* 0x000fe20008000000 */
[----:B------:R-:W-:Y:S01]  /*1810*/  UMOV UR11, 0x1 ;  /* 0x00000001000b7882 */ /* 0x000fe20000000000 */
[----:B------:R-:W-:Y:S01]  /*1820*/  UMOV UR10, 0x1 ;  /* 0x00000001000a7882 */ /* 0x000fe20000000000 */
[----:B------:R-:W-:Y:S01]  /*1830*/  UMOV UR9, 0x1 ;  /* 0x0000000100097882 */ /* 0x000fe20000000000 */
[----:B------:R-:W-:Y:S01]  /*1840*/  UMOV UR14, URZ ;  /* 0x000000ff000e7c82 */ /* 0x000fe20008000000 */
[----:B------:R-:W-:Y:S01]  /*1850*/  UMOV UR8, URZ ;  /* 0x000000ff00087c82 */ /* 0x000fe20008000000 */
[----:B------:R-:W-:Y:S01]  /*1860*/  UMOV UR27, 0xc0004010 ;  /* 0xc0004010001b7882 */ /* 0x000fe20000000000 */
[----:B-1----:R-:W-:-:S02]  /*1870*/  ULEA UR26, UR26, UR5, 0x18 ;  /* 0x000000051a1a7291 */ /* 0x002fc4000f8ec0ff */
[----:B------:R-:W-:Y:S02]  /*1880*/  ULOP3.LUT UR5, UR4, 0x1, URZ, 0xc0, !UPT ;  /* 0x0000000104057892 */ /* 0x000fe4000f8ec0ff */
[----:B------:R-:W-:Y:S02]  /*1890*/  UIADD3 UR13, UPT, UPT, UR26, 0x2000, URZ ;  /* 0x000020001a0d7890 */ /* 0x000fe4000fffe0ff */
[----:B------:R-:W-:Y:S02]  /*18a0*/  USHF.R.U32.HI UR26, URZ, 0x4, UR26 ;  /* 0x00000004ff1a7899 */ /* 0x000fe4000801161a */
[----:B------:R-:W-:Y:S02]  /*18b0*/  USHF.R.U32.HI UR13, URZ, 0x4, UR13 ;  /* 0x00000004ff0d7899 */ /* 0x000fe4000801160d */
[----:B------:R-:W-:Y:S02]  /*18c0*/  ULOP3.LUT UR26, UR26, 0x3fff, URZ, 0xc0, !UPT ;  /* 0x00003fff1a1a7892 */ /* 0x000fe4000f8ec0ff */
[----:B------:R-:W-:-:S02]  /*18d0*/  ULOP3.LUT UR13, UR13, 0x3fff, URZ, 0xc0, !UPT ;  /* 0x00003fff0d0d7892 */ /* 0x000fc4000f8ec0ff */
[----:B------:R-:W-:Y:S02]  /*18e0*/  ULOP3.LUT UR26, UR26, 0x10000, URZ, 0xfc, !UPT ;  /* 0x000100001a1a7892 */ /* 0x000fe4000f8efcff */
[----:B------:R-:W-:-:S12]  /*18f0*/  ULOP3.LUT UR7, UR13, 0x10000, URZ, 0xfc, !UPT ;  /* 0x000100000d077892 */ /* 0x000fd8000f8efcff */
.L_x_89:
[----:B------:R-:W1:Y:S01]  /*1900*/  LDCU.64 UR16, c[0x0][0x908] ;  /* 0x00012100ff1077ac */ /* 0x000e620008000a00 */
[----:B--2---:R-:W2:Y:S01]  /*1910*/  LDCU UR4, c[0x0][0x904] ;  /* 0x00012080ff0477ac */ /* 0x004ea20008000800 */
[----:B-1----:R-:W-:Y:S02]  /*1920*/  UIMAD.WIDE.U32 UR18, UR36, UR16, URZ ;  /* 0x00000010241272a5 */ /* 0x002fe4000f8e00ff */
[----:B--2---:R-:W-:-:S05]  /*1930*/  UISETP.NE.AND UP0, UPT, UR4, 0x1, UPT ;  /* 0x000000010400788c */ /* 0x004fca000bf05270 */
[----:B------:R-:W-:Y:S02]  /*1940*/  UMOV UR15, UR19 ;  /* 0x00000013000f7c82 */ /* 0x000fe40008000000 */
[----:B------:R-:W-:Y:S02]  /*1950*/  USHF.R.U32.HI UR16, URZ, UR17, UR15 ;  /* 0x00000011ff107299 */ /* 0x000fe4000801160f */
[----:B------:R-:W1:Y:S02]  /*1960*/  LDCU UR15, c[0x0][0x380] ;  /* 0x00007000ff0f77ac */ /* 0x000e640008000800 */
[----:B------:R-:W-:-:S04]  /*1970*/  USEL UR16, UR36, UR16, !UP0 ;  /* 0x0000001024107287 */ /* 0x000fc8000c000000 */
[----:B------:R-:W-:-:S04]  /*1980*/  UIADD3 UR16, UPT, UPT, -UR16, URZ, URZ ;  /* 0x000000ff10107290 */ /* 0x000fc8000fffe1ff */
[----:B------:R-:W-:-:S04]  /*1990*/  UIMAD UR4, UR4, UR16, UR36 ;  /* 0x00000010040472a4 */ /* 0x000fc8000f8e0224 */
[----:B------:R-:W-:-:S04]  /*19a0*/  USHF.L.U32 UR4, UR4, 0x8, URZ ;  /* 0x0000000804047899 */ /* 0x000fc800080006ff */
[----:B-1----:R-:W-:-:S09]  /*19b0*/  UISETP.GE.AND UP0, UPT, UR4, UR15, UPT ;  /* 0x0000000f0400728c */ /* 0x002fd2000bf06270 */
[----:B------:R-:W-:Y:S05]  /*19c0*/  BRA.U UP0, `(.L_x_29) ;  /* 0x0000001d00307547 */ /* 0x000fea000b800000 */
[----:B------:R-:W-:-:S13]  /*19d0*/  LOP3.LUT P0, RZ, R7, 0xff, RZ, 0xc0, !PT ;  /* 0x000000ff07ff7812 */ /* 0x000fda000780c0ff */
[----:B------:R-:W-:Y:S05]  /*19e0*/  @P0 BRA `(.L_x_30) ;  /* 0x0000000000940947 */ /* 0x000fea0003800000 */
[----:B------:R-:W1:Y:S01]  /*19f0*/  S2UR UR15, SR_CgaCtaId ;  /* 0x00000000000f79c3 */ /* 0x000e620000008800 */
[----:B------:R-:W-:Y:S01]  /*1a00*/  UMOV UR16, 0x40 ;  /* 0x0000004000107882 */ /* 0x000fe20000000000 */
[----:B------:R-:W-:Y:S01]  /*1a10*/  NOP ;  /* 0x0000000000007918 */ /* 0x000fe20000000000 */
[----:B------:R-:W-:Y:S01]  /*1a20*/  UMOV UR4, 0x400 ;  /* 0x0000040000047882 */ /* 0x000fe20000000000 */
[----:B-1----:R-:W-:Y:S02]  /*1a30*/  ULEA UR16, UR15, UR16, 0x18 ;  /* 0x000000100f107291 */ /* 0x002fe4000f8ec0ff */
[----:B------:R-:W-:-:S07]  /*1a40*/  ULEA UR15, UR15, UR4, 0x18 ;  /* 0x000000040f0f7291 */ /* 0x000fce000f8ec0ff */
[----:B------:R-:W1:Y:S02]  /*1a50*/  LDS.U8 R0, [UR16+0x1c] ;  /* 0x00001c10ff007984 */ /* 0x000e640008000000 */
[----:B-1----:R-:W-:-:S13]  /*1a60*/  ISETP.NE.AND P0, PT, R0, RZ, PT ;  /* 0x000000ff0000720c */ /* 0x002fda0003f05270 */
[----:B------:R-:W-:Y:S05]  /*1a70*/  @P0 BRA `(.L_x_31) ;  /* 0x0000000000580947 */ /* 0x000fea0003800000 */
[----:B------:R-:W-:-:S13]  /*1a80*/  ELECT P0, URZ, PT ;  /* 0x0000000000ff782f */ /* 0x000fda0003800000 */
[----:B------:R-:W-:Y:S05]  /*1a90*/  @!P0 BRA `(.L_x_32) ;  /* 0x0000000000608947 */ /* 0x000fea0003800000 */
[----:B------:R-:W-:Y:S01]  /*1aa0*/  UMOV UR4, 0x10 ;  /* 0x0000001000047882 */ /* 0x000fe20000000000 */
[----:B------:R-:W-:Y:S01]  /*1ab0*/  HFMA2 R0, -RZ, RZ, 0, 5.9604644775390625e-08 ;  /* 0x00000001ff007431 */ /* 0x000fe200000001ff */
[----:B------:R-:W-:-:S03]  /*1ac0*/  MOV R2, 0xffff ;  /* 0x0000ffff00027802 */ /* 0x000fc60000000f00 */
[----:B------:R-:W-:Y:S04]  /*1ad0*/  DEPBAR.LE SB1, 0x36 ;  /* 0x00009d800000791a */ /* 0x000fe80000000000 */
[----:B------:R-:W1:Y:S02]  /*1ae0*/  UTCATOMSWS.FIND_AND_SET.ALIGN UP0, UR4, UR4 ;  /* 0x00000004000475e3 */ /* 0x000e640008000800 */
[----:B-1----:R-:W-:Y:S01]  /*1af0*/  MOV R3, UR4 ;  /* 0x0000000400037c02 */ /* 0x002fe20008000f00 */
[----:B------:R-:W-:Y:S06]  /*1b00*/  BRA.U UP0, `(.L_x_33) ;  /* 0x0000000100187547 */ /* 0x000fec000b800000 */
.L_x_34:
[----:B------:R-:W-:Y:S05]  /*1b10*/  NANOSLEEP 0x64 ;  /* 0x000000640000795d */ /* 0x000fea0003800000 */
[----:B------:R-:W-:-:S05]  /*1b20*/  UMOV UR4, 0x10 ;  /* 0x0000001000047882 */ /* 0x000fca0000000000 */
[----:B------:R-:W-:Y:S04]  /*1b30*/  DEPBAR.LE SB1, 0x36 ;  /* 0x00009d800000791a */ /* 0x000fe80000000000 */
[----:B------:R-:W1:Y:S02]  /*1b40*/  UTCATOMSWS.FIND_AND_SET.ALIGN UP0, UR4, UR4 ;  /* 0x00000004000475e3 */ /* 0x000e640008000800 */
[----:B-1----:R-:W-:Y:S01]  /*1b50*/  MOV R3, UR4 ;  /* 0x0000000400037c02 */ /* 0x002fe20008000f00 */
[----:B------:R-:W-:Y:S05]  /*1b60*/  BRA.U !UP0, `(.L_x_34) ;  /* 0xfffffffd08e87547 */ /* 0x000fea000b83ffff */
.L_x_33:
[-C--:B------:R-:W-:Y:S02]  /*1b70*/  SHF.L.U32 R2, R2, R3.reuse, RZ ;  /* 0x0000000302027219 */ /* 0x080fe400000006ff */
[----:B------:R-:W-:Y:S01]  /*1b80*/  SHF.L.U32 R0, R0, R3, RZ ;  /* 0x0000000300007219 */ /* 0x000fe200000006ff */
[----:B------:R-:W-:Y:S02]  /*1b90*/  IMAD.SHL.U32 R3, R3, 0x20, RZ ;  /* 0x0000002003037824 */ /* 0x000fe400078e00ff */
[----:B------:R1:W-:Y:S04]  /*1ba0*/  ATOMS.OR RZ, [UR16+0x14], R2 ;  /* 0x00001402ffff798c */ /* 0x0003e8000b000010 */
[----:B------:R1:W-:Y:S04]  /*1bb0*/  ATOMS.OR RZ, [UR16+0x18], R0 ;  /* 0x00001800ffff798c */ /* 0x0003e8000b000010 */
[----:B------:R1:W-:Y:S01]  /*1bc0*/  STS [UR15+0x58e0], R3 ;  /* 0x0058e003ff007988 */ /* 0x0003e2000800080f */
[----:B------:R-:W-:Y:S05]  /*1bd0*/  BRA `(.L_x_32) ;  /* 0x0000000000107947 */ /* 0x000fea0003800000 */
.L_x_31:
[----:B------:R-:W-:Y:S02]  /*1be0*/  MOV R0, 0xffffffff ;  /* 0xffffffff00007802 */ /* 0x000fe40000000f00 */
[----:B------:R-:W-:-:S03]  /*1bf0*/  MOV R2, 0x1c20 ;  /* 0x00001c2000027802 */ /* 0x000fc60000000f00 */
[----:B------:R1:W-:Y:S04]  /*1c00*/  STS [UR15+0x58e0], R0 ;  /* 0x0058e000ff007988 */ /* 0x0003e8000800080f */
[----:B-1----:R-:W-:Y:S05]  /*1c10*/  CALL.REL.NOINC `($__internal_1_$__cuda_sm10x_tcgen05_guardrail_trap_phase_invalid_during_alloc) ;  /* 0x0000011400947944 */ /* 0x002fea0003c00000 */
.L_x_32:
[----:B------:R-:W-:Y:S05]  /*1c20*/  WARPSYNC.ALL ;  /* 0x0000000000007948 */ /* 0x000fea0003800000 */
[----:B------:R-:W-:Y:S01]  /*1c30*/  NOP ;  /* 0x0000000000007918 */ /* 0x000fe20000000000 */
.L_x_30:
[----:B------:R-:W2:Y:S01]  /*1c40*/  LDCU UR4, c[0x0][0x384] ;  /* 0x00007080ff0477ac */ /* 0x000ea20008000800 */
[----:B------:R-:W-:Y:S01]  /*1c50*/  HFMA2 R7, -RZ, RZ, 0, 5.9604644775390625e-08 ;  /* 0x00000001ff077431 */ /* 0x000fe200000001ff */
[----:B--2---:R-:W-:-:S09]  /*1c60*/  UISETP.NE.AND UP0, UPT, UR4, URZ, UPT ;  /* 0x000000ff0400728c */ /* 0x004fd2000bf05270 */
[----:B------:R-:W-:Y:S05]  /*1c70*/  BRA.U !UP0, `(.L_x_29) ;  /* 0x0000001908847547 */ /* 0x000fea000b800000 */
[----:B------:R-:W-:Y:S04]  /*1c80*/  BSSY.RECONVERGENT B0, `(.L_x_35) ;  /* 0x0000003000007945 */ /* 0x000fe80003800200 */
[----:B------:R-:W-:Y:S05]  /*1c90*/  @!P4 BRA `(.L_x_36) ;  /* 0x000000000004c947 */ /* 0x000fea0003800000 */
[----:B------:R-:W-:Y:S05]  /*1ca0*/  BPT.TRAP 0x1 ;  /* 0x000000040000795c */ /* 0x000fea0000300000 */
.L_x_36:
[----:B------:R-:W-:Y:S05]  /*1cb0*/  BSYNC.RECONVERGENT B0 ;  /* 0x0000000000007941 */ /* 0x000fea0003800200 */
.L_x_35:
[----:B------:R-:W2:Y:S01]  /*1cc0*/  S2UR UR22, SR_CgaCtaId ;  /* 0x00000000001679c3 */ /* 0x000ea20000008800 */
[----:B------:R-:W-:Y:S01]  /*1cd0*/  UMOV UR15, 0x400 ;  /* 0x00000400000f7882 */ /* 0x000fe20000000000 */
[----:B------:R-:W-:Y:S01]  /*1ce0*/  SHF.L.U32 R4, R6, 0x1f, RZ ;  /* 0x0000001f06047819 */ /* 0x000fe200000006ff */
[----:B--2---:R-:W-:-:S09]  /*1cf0*/  ULEA UR22, UR22, UR15, 0x18 ;  /* 0x0000000f16167291 */ /* 0x004fd2000f8ec0ff */
[----:B------:R-:W2:Y:S02]  /*1d00*/  SYNCS.PHASECHK.TRANS64.TRYWAIT P0, [UR22+0x5800], R4 ;  /* 0x00580004ff0075a7 */ /* 0x000ea40008001116 */
[----:B--2---:R-:W-:Y:S05]  /*1d10*/  @!P0 BRA `(.L_x_37) ;  /* 0x000000fc00e08947 */ /* 0x004fea0003800000 */
.L_x_371:
[----:B------:R-:W-:Y:S05]  /*1d20*/  BRA.U !UP1, `(.L_x_38) ;  /* 0x0000000109047547 */ /* 0x000fea000b800000 */
[----:B------:R-:W-:Y:S05]  /*1d30*/  BPT.TRAP 0x1 ;  /* 0x000000040000795c */ /* 0x000fea0000300000 */
.L_x_38:
[----:B------:R-:W-:Y:S01]  /*1d40*/  ULEA UR15, UR14, UR22, 0x3 ;  /* 0x000000160e0f7291 */ /* 0x000fe2000f8e18ff */
[----:B-1----:R-:W-:Y:S01]  /*1d50*/  MOV R3, UR8 ;  /* 0x0000000800037c02 */ /* 0x002fe20008000f00 */
[----:B------:R-:W-:-:S03]  /*1d60*/  UISETP.NE.AND UP4, UPT, UR6, URZ, UPT ;  /* 0x000000ff0600728c */ /* 0x000fc6000bf85270 */
[----:B------:R-:W-:-:S04]  /*1d70*/  SHF.L.U32 R3, R3, 0x1f, RZ ;  /* 0x0000001f03037819 */ /* 0x000fc800000006ff */
[----:B------:R-:W1:Y:S02]  /*1d80*/  SYNCS.PHASECHK.TRANS64.TRYWAIT P0, [UR15+0x5820], R3 ;  /* 0x00582003ff0075a7 */ /* 0x000e64000800110f */
[----:B-1----:R-:W-:Y:S05]  /*1d90*/  @!P0 BRA `(.L_x_39) ;  /* 0x000000fc00d88947 */ /* 0x002fea0003800000 */
.L_x_373:
[----:B------:R-:W-:-:S04]  /*1da0*/  UIADD3 UR25, UPT, UPT, UR14, 0x1, URZ ;  /* 0x000000010e197890 */ /* 0x000fc8000fffe0ff */
[----:B------:R-:W-:-:S04]  /*1db0*/  UISETP.NE.AND UP0, UPT, UR25, 0x3, UPT ;  /* 0x000000031900788c */ /* 0x000fc8000bf05270 */
[----:B------:R-:W-:Y:S02]  /*1dc0*/  USEL UR16, URZ, 0x1, UP0 ;  /* 0x00000001ff107887 */ /* 0x000fe40008000000 */
[----:B------:R-:W-:Y:S02]  /*1dd0*/  USEL UR25, UR25, URZ, UP0 ;  /* 0x000000ff19197287 */ /* 0x000fe40008000000 */
[----:B------:R-:W-:Y:S01]  /*1de0*/  ULOP3.LUT UR8, UR8, UR16, URZ, 0x3c, !UPT ;  /* 0x0000001008087292 */ /* 0x000fe2000f8e3cff */
[----:B------:R-:W-:Y:S11]  /*1df0*/  BRA.U UP4, `(.L_x_40) ;  /* 0x0000000104047547 */ /* 0x000ff6000b800000 */
[----:B------:R-:W-:Y:S05]  /*1e00*/  BPT.TRAP 0x1 ;  /* 0x000000040000795c */ /* 0x000fea0000300000 */
.L_x_40:
[----:B-1----:R-:W-:Y:S01]  /*1e10*/  IMAD.U32 R3, RZ, RZ, UR9 ;  /* 0x00000009ff037e24 */ /* 0x002fe2000f8e00ff */
[----:B------:R-:W-:-:S04]  /*1e20*/  MOV R0, RZ ;  /* 0x000000ff00007202 */ /* 0x000fc80000000f00 */
[----:B------:R-:W-:-:S04]  /*1e30*/  SHF.L.U32 R3, R3, 0x1f, RZ ;  /* 0x0000001f03037819 */ /* 0x000fc800000006ff */
[----:B------:R-:W1:Y:S02]  /*1e40*/  SYNCS.PHASECHK.TRANS64.TRYWAIT P0, [UR22+0x5858], R3 ;  /* 0x00585803ff0075a7 */ /* 0x000e640008001116 */
[----:B-1----:R-:W-:Y:S05]  /*1e50*/  @!P0 BRA `(.L_x_41) ;  /* 0x000000fc00c08947 */ /* 0x002fea0003800000 */
.L_x_375:
[----:B------:R-:W-:Y:S01]  /*1e60*/  R2UR UR16, R0 ;  /* 0x00000000001072ca */ /* 0x000fe200000e0000 */
[----:B------:R-:W-:Y:S01]  /*1e70*/  ULEA UR18, UR14, UR7, 0x7 ;  /* 0x000000070e127291 */ /* 0x000fe2000f8e38ff */
[----:B------:R-:W-:Y:S01]  /*1e80*/  UMOV UR20, 0x0 ;  /* 0x0000000000147882 */ /* 0x000fe20000000000 */
[----:B------:R-:W-:Y:S01]  /*1e90*/  UMOV UR21, 0x8100490 ;  /* 0x0810049000157882 */ /* 0x000fe20000000000 */
[----:B------:R-:W-:-:S09]  /*1ea0*/  UMOV UR19, 0xc0004010 ;  /* 0xc000401000137882 */ /* 0x000fd20000000000 */
[----:B------:R2:W-:Y:S01]  /*1eb0*/  UTCHMMA gdesc[UR26], gdesc[UR18], tmem[UR16], tmem[UR20], idesc[UR21], !UPT ;  /* 0x00ff14121a0075ea */ /* 0x0005e2000f800010 */
[----:B------:R-:W-:Y:S05]  /*1ec0*/  BRA.U UP4, `(.L_x_42) ;  /* 0x0000000104047547 */ /* 0x000fea000b800000 */
[----:B--2---:R-:W-:Y:S05]  /*1ed0*/  BPT.TRAP 0x1 ;  /* 0x000000040000795c */ /* 0x004fea0000300000 */
.L_x_42:
[----:B------:R-:W-:Y:S01]  /*1ee0*/  UIADD3 UR14, UPT, UPT, UR22, 0x5850, URZ ;  /* 0x00005850160e7890 */ /* 0x000fe2000fffe0ff */
[----:B------:R-:W-:Y:S01]  /*1ef0*/  BSSY.RECONVERGENT B0, `(.L_x_43) ;  /* 0x0000005000007945 */ /* 0x000fe20003800200 */
[----:B--2---:R-:W-:-:S07]  /*1f00*/  ULOP3.LUT UR21, UR9, 0x1, URZ, 0x3c, !UPT ;  /* 0x0000000109157892 */ /* 0x004fce000f8e3cff */
[----:B------:R2:W-:Y:S01]  /*1f10*/  UTCBAR [UR14], URZ ;  /* 0x000000ff0e0073e9 */ /* 0x0005e200080000ff */
[----:B------:R-:W-:Y:S05]  /*1f20*/  @!P4 BRA `(.L_x_44) ;  /* 0x000000000004c947 */ /* 0x000fea0003800000 */
[----:B--2---:R-:W-:Y:S05]  /*1f30*/  BPT.TRAP 0x1 ;  /* 0x000000040000795c */ /* 0x004fea0000300000 */
.L_x_44:
[----:B--2---:R-:W-:Y:S05]  /*1f40*/  BSYNC.RECONVERGENT B0 ;  /* 0x0000000000007941 */ /* 0x004fea0003800200 */
.L_x_43:
[----:B------:R-:W2:Y:S01]  /*1f50*/  SYNCS.PHASECHK.TRANS64.TRYWAIT P0, [UR22+0x5808], R4 ;  /* 0x00580804ff0075a7 */ /* 0x000ea20008001116 */
[----:B------:R-:W-:Y:S01]  /*1f60*/  UISETP.NE.AND UP3, UPT, UR5, URZ, UPT ;  /* 0x000000ff0500728c */ /* 0x000fe2000bf65270 */
[----:B--2---:R-:W-:Y:S10]  /*1f70*/  @!P0 BRA `(.L_x_45) ;  /* 0x000000fc00908947 */ /* 0x004ff40003800000 */
.L_x_377:
[----:B------:R-:W-:Y:S05]  /*1f80*/  BRA.U UP3, `(.L_x_46) ;  /* 0x0000000103047547 */ /* 0x000fea000b800000 */
[----:B------:R-:W-:Y:S05]  /*1f90*/  BPT.TRAP 0x1 ;  /* 0x000000040000795c */ /* 0x000fea0000300000 */
.L_x_46:
[----:B-1----:R-:W-:Y:S02]  /*1fa0*/  IMAD.U32 R3, RZ, RZ, UR10 ;  /* 0x0000000aff037e24 */ /* 0x002fe4000f8e00ff */
[----:B------:R-:W-:-:S03]  /*1fb0*/  HFMA2 R0, -RZ, RZ, 0, 7.62939453125e-06 ;  /* 0x00000080ff007431 */ /* 0x000fc600000001ff */
[----:B------:R-:W-:-:S04]  /*1fc0*/  SHF.L.U32 R3, R3, 0x1f, RZ ;  /* 0x0000001f03037819 */ /* 0x000fc800000006ff */
[----:B------:R-:W1:Y:S02]  /*1fd0*/  SYNCS.PHASECHK.TRANS64.TRYWAIT P0, [UR22+0x5868], R3 ;  /* 0x00586803ff0075a7 */ /* 0x000e640008001116 */
[----:B-1----:R-:W-:Y:S05]  /*1fe0*/  @!P0 BRA `(.L_x_47) ;  /* 0x000000fc008c8947 */ /* 0x002fea0003800000 */
.L_x_379:
[----:B------:R-:W-:Y:S01]  /*1ff0*/  R2UR UR14, R0 ;  /* 0x00000000000e72ca */ /* 0x000fe200000e0000 */
[----:B------:R-:W-:Y:S01]  /*2000*/  UIADD3 UR28, UPT, UPT, UR26, 0x100, URZ ;  /* 0x000001001a1c7890 */ /* 0x000fe2000fffe0ff */
[----:B------:R-:W-:Y:S01]  /*2010*/  UMOV UR19, 0xc0004010 ;  /* 0xc000401000137882 */ /* 0x000fe20000000000 */
[----:B------:R-:W-:Y:S01]  /*2020*/  UMOV UR16, 0x0 ;  /* 0x0000000000107882 */ /* 0x000fe20000000000 */
[----:B------:R-:W-:Y:S01]  /*2030*/  UMOV UR17, 0x8100490 ;  /* 0x0810049000117882 */ /* 0x000fe20000000000 */
[----:B------:R-:W-:-:S08]  /*2040*/  UMOV UR29, 0xc0004010 ;  /* 0xc0004010001d7882 */ /* 0x000fd00000000000 */
[----:B------:R2:W-:Y:S01]  /*2050*/  UTCHMMA gdesc[UR28], gdesc[UR18], tmem[UR14], tmem[UR16], idesc[UR17], !UPT ;  /* 0x00ff10121c0075ea */ /* 0x0005e2000f80000e */
[----:B------:R-:W-:Y:S05]  /*2060*/  BRA.U UP3, `(.L_x_48) ;  /* 0x0000000103047547 */ /* 0x000fea000b800000 */
[----:B--2---:R-:W-:Y:S05]  /*2070*/  BPT.TRAP 0x1 ;  /* 0x000000040000795c */ /* 0x004fea0000300000 */
.L_x_48:
[----:B--2---:R-:W-:-:S09]  /*2080*/  UIADD3 UR14, UPT, UPT, UR22, 0x5860, URZ ;  /* 0x00005860160e7890 */ /* 0x004fd2000fffe0ff */
[----:B------:R2:W-:Y:S01]  /*2090*/  UTCBAR [UR14], URZ ;  /* 0x000000ff0e0073e9 */ /* 0x0005e200080000ff */
[----:B------:R-:W-:Y:S05]  /*20a0*/  BRA.U !UP1, `(.L_x_49) ;  /* 0x0000000109047547 */ /* 0x000fea000b800000 */
[----:B--2---:R-:W-:Y:S05]  /*20b0*/  BPT.TRAP 0x1 ;  /* 0x000000040000795c */ /* 0x004fea0000300000 */
.L_x_49:
[----:B------:R-:W-:-:S09]  /*20c0*/  UIADD3 UR15, UPT, UPT, UR15, 0x5838, URZ ;  /* 0x000058380f0f7890 */ /* 0x000fd2000fffe0ff */
[----:B------:R3:W-:Y:S01]  /*20d0*/  UTCBAR [UR15], URZ ;  /* 0x000000ff0f0073e9 */ /* 0x0007e200080000ff */
[----:B------:R-:W-:Y:S05]  /*20e0*/  BRA.U !UP1, `(.L_x_50) ;  /* 0x0000000109047547 */ /* 0x000fea000b800000 */
[----:B--23--:R-:W-:Y:S05]  /*20f0*/  BPT.TRAP 0x1 ;  /* 0x000000040000795c */ /* 0x00cfea0000300000 */
.L_x_50:
[----:B--2---:R-:W-:Y:S01]  /*2100*/  ULEA UR14, UR25, UR22, 0x3 ;  /* 0x00000016190e7291 */ /* 0x004fe2000f8e18ff */
[----:B-1----:R-:W-:-:S04]  /*2110*/  MOV R3, UR8 ;  /* 0x0000000800037c02 */ /* 0x002fc80008000f00 */
[----:B------:R-:W-:-:S04]  /*2120*/  SHF.L.U32 R3, R3, 0x1f, RZ ;  /* 0x0000001f03037819 */ /* 0x000fc800000006ff */
[----:B------:R-:W1:Y:S02]  /*2130*/  SYNCS.PHASECHK.TRANS64.TRYWAIT P0, [UR14+0x5820], R3 ;  /* 0x00582003ff0075a7 */ /* 0x000e64000800110e */
[----:B-1----:R-:W-:Y:S05]  /*2140*/  @!P0 BRA `(.L_x_51) ;  /* 0x000000fc004c8947 */ /* 0x002fea0003800000 */
.L_x_381:
[----:B------:R-:W-:-:S04]  /*2150*/  UIADD3 UR14, UPT, UPT, UR25, 0x1, URZ ;  /* 0x00000001190e7890 */ /* 0x000fc8000fffe0ff */
[----:B------:R-:W-:-:S04]  /*2160*/  UISETP.NE.AND UP0, UPT, UR14, 0x3, UPT ;  /* 0x000000030e00788c */ /* 0x000fc8000bf05270 */
[----:B---3--:R-:W-:Y:S02]  /*2170*/  USEL UR15, URZ, 0x1, UP0 ;  /* 0x00000001ff0f7887 */ /* 0x008fe40008000000 */
[----:B------:R-:W-:Y:S02]  /*2180*/  USEL UR14, UR14, URZ, UP0 ;  /* 0x000000ff0e0e7287 */ /* 0x000fe40008000000 */
[----:B------:R-:W-:Y:S01]  /*2190*/  ULOP3.LUT UR8, UR8, UR15, URZ, 0x3c, !UPT ;  /* 0x0000000f08087292 */ /* 0x000fe2000f8e3cff */
[----:B------:R-:W-:Y:S11]  /*21a0*/  BRA.U UP5, `(.L_x_52) ;  /* 0x0000000105047547 */ /* 0x000ff6000b800000 */
[----:B------:R-:W-:Y:S05]  /*21b0*/  BPT.TRAP 0x1 ;  /* 0x000000040000795c */ /* 0x000fea0000300000 */
.L_x_52:
[----:B-1----:R-:W-:-:S04]  /*21c0*/  MOV R3, UR11 ;  /* 0x0000000b00037c02 */ /* 0x002fc80008000f00 */
[----:B------:R-:W-:-:S04]  /*21d0*/  SHF.L.U32 R3, R3, 0x1f, RZ ;  /* 0x0000001f03037819 */ /* 0x000fc800000006ff */
[----:B------:R-:W1:Y:S02]  /*21e0*/  SYNCS.PHASECHK.TRANS64.TRYWAIT P0, [UR22+0x58a0], R3 ;  /* 0x0058a003ff0075a7 */ /* 0x000e640008001116 */
[----:B-1----:R-:W-:Y:S05]  /*21f0*/  @!P0 BRA `(.L_x_53) ;  /* 0x000000fc00388947 */ /* 0x002fea0003800000 */
.L_x_383:
[----:B------:R-:W-:Y:S05]  /*2200*/  BRA.U UP4, `(.L_x_54) ;  /* 0x0000000104047547 */ /* 0x000fea000b800000 */
[----:B------:R-:W-:Y:S05]  /*2210*/  BPT.TRAP 0x1 ;  /* 0x000000040000795c */ /* 0x000fea0000300000 */
.L_x_54:
[----:B------:R-:W-:Y:S02]  /*2220*/  IMAD.U32 R5, RZ, RZ, UR21 ;  /* 0x00000015ff057e24 */ /* 0x000fe4000f8e00ff */
[----:B-1----:R-:W-:Y:S02]  /*2230*/  HFMA2 R0, -RZ, RZ, 0, 2.384185791015625e-06 ;  /* 0x00000028ff007431 */ /* 0x002fe400000001ff */
[----:B------:R-:W-:Y:S01]  /*2240*/  IMAD.MOV.U32 R3, RZ, RZ, 0x20 ;  /* 0x00000020ff037424 */ /* 0x000fe200078e00ff */
[----:B------:R-:W-:Y:S02]  /*2250*/  MOV R2, 0x100 ;  /* 0x0000010000027802 */ /* 0x000fe40000000f00 */
[----:B------:R-:W-:-:S04]  /*2260*/  SHF.L.U32 R5, R5, 0x1f, RZ ;  /* 0x0000001f05057819 */ /* 0x000fc800000006ff */
[----:B------:R-:W1:Y:S02]  /*2270*/  SYNCS.PHASECHK.TRANS64.TRYWAIT P0, [UR22+0x5858], R5 ;  /* 0x00585805ff0075a7 */ /* 0x000e640008001116 */
[----:B-1----:R-:W-:Y:S05]  /*2280*/  @!P0 BRA `(.L_x_55) ;  /* 0x000000fc002c8947 */ /* 0x002fea0003800000 */
.L_x_385:
[----:B------:R-:W-:Y:S01]  /*2290*/  R2UR UR19, R0 ;  /* 0x00000000001372ca */ /* 0x000fe200000e0000 */
[----:B------:R-:W-:Y:S01]  /*22a0*/  IMAD.MOV.U32 R0, RZ, RZ, 0x38 ;  /* 0x00000038ff007424 */ /* 0x000fe200078e00ff */
[----:B------:R-:W-:Y:S01]  /*22b0*/  R2UR UR23, R3 ;  /* 0x00000000031772ca */ /* 0x000fe200000e0000 */
[----:B-1----:R-:W-:Y:S01]  /*22c0*/  IMAD.MOV.U32 R4, RZ, RZ, 0x100 ;  /* 0x00000100ff047424 */ /* 0x002fe200078e00ff */
[----:B------:R-:W-:Y:S01]  /*22d0*/  R2UR UR24, R2 ;  /* 0x00000000021872ca */ /* 0x000fe200000e0000 */
[----:B------:R-:W-:Y:S01]  /*22e0*/  IMAD.MOV.U32 R3, RZ, RZ, 0x30 ;  /* 0x00000030ff037424 */ /* 0x000fe200078e00ff */
[----:B------:R-:W-:Y:S01]  /*22f0*/  R2UR UR15, R0 ;  /* 0x00000000000f72ca */ /* 0x000fe200000e0000 */
[----:B------:R-:W-:Y:S01]  /*2300*/  IMAD.MOV.U32 R2, RZ, RZ, 0x100 ;  /* 0x00000100ff027424 */ /* 0x000fe200078e00ff */
[----:B------:R-:W-:Y:S01]  /*2310*/  R2UR UR20, R4 ;  /* 0x00000000041472ca */ /* 0x000fe200000e0000 */
[----:B------:R-:W-:Y:S01]  /*2320*/  IMAD.MOV.U32 R0, RZ, RZ, 0x100 ;  /* 0x00000100ff007424 */ /* 0x000fe200078e00ff */
[----:B------:R-:W-:Y:S01]  /*2330*/  ULEA UR44, UR25, UR13, 0x7 ;  /* 0x0000000d192c7291 */ /* 0x000fe2000f8e38ff */
[----:B------:R-:W-:Y:S01]  /*2340*/  R2UR UR17, R3 ;  /* 0x00000000031172ca */ /* 0x000fe200000e0000 */
[----:B------:R-:W-:Y:S01]  /*2350*/  UMOV UR34, 0x0 ;  /* 0x0000000000227882 */ /* 0x000fe20000000000 */
[----:B------:R-:W-:Y:S01]  /*2360*/  R2UR UR18, R2 ;  /* 0x00000000021272ca */ /* 0x000fe200000e0000 */
[----:B------:R-:W-:Y:S01]  /*2370*/  UIADD3 UR42, UPT, UPT, UR44, 0x20, URZ ;  /* 0x000000202c2a7890 */ /* 0x000fe2000fffe0ff */
[----:B------:R-:W-:Y:S01]  /*2380*/  R2UR UR16, R0 ;  /* 0x00000000001072ca */ /* 0x000fe200000e0000 */
[----:B------:R-:W-:-:S02]  /*2390*/  UIADD3 UR40, UPT, UPT, UR44, 0x40, URZ ;  /* 0x000000402c287890 */ /* 0x000fc4000fffe0ff */
[----:B------:R-:W-:Y:S01]  /*23a0*/  UIADD3 UR38, UPT, UPT, UR44, 0x60, URZ ;  /* 0x000000602c267890 */ /* 0x000fe2000fffe0ff */
[----:B------:R-:W-:Y:S01]  /*23b0*/  UMOV UR35, 0x8050490 ;  /* 0x0805049000237882 */ /* 0x000fe20000000000 */
[----:B------:R-:W-:Y:S01]  /*23c0*/  UMOV UR45, 0xc0004010 ;  /* 0xc0004010002d7882 */ /* 0x000fe20000000000 */
[----:B------:R-:W-:Y:S01]  /*23d0*/  UMOV UR32, 0x0 ;  /* 0x0000000000207882 */ /* 0x000fe20000000000 */
[----:B------:R-:W-:Y:S01]  /*23e0*/  UMOV UR33, 0x8050490 ;  /* 0x0805049000217882 */ /* 0x000fe20000000000 */
[----:B------:R-:W-:Y:S01]  /*23f0*/  UMOV UR43, 0xc0004010 ;  /* 0xc0004010002b7882 */ /* 0x000fe20000000000 */
[----:B------:R-:W-:Y:S01]  /*2400*/  UMOV UR30, 0x0 ;  /* 0x00000000001e7882 */ /* 0x000fe20000000000 */
[----:B------:R-:W-:Y:S01]  /*2410*/  UMOV UR31, 0x8050490 ;  /* 0x08050490001f7882 */ /* 0x000fe20000000000 */
[----:B------:R-:W-:Y:S01]  /*2420*/  UMOV UR41, 0xc0004010 ;  /* 0xc000401000297882 */ /* 0x000fe20000000000 */
[----:B------:R1:W-:Y:S01]  /*2430*/  UTCHMMA tmem[UR23], gdesc[UR44], tmem[UR24], tmem[UR34], idesc[UR35], !UPT ;  /* 0x00ff222c170079ea */ /* 0x0003e2000f800018 */
[----:B------:R-:W-:Y:S01]  /*2440*/  UMOV UR28, 0x0 ;  /* 0x00000000001c7882 */ /* 0x000fe20000000000 */
[----:B------:R-:W-:Y:S01]  /*2450*/  UMOV UR29, 0x8050490 ;  /* 0x08050490001d7882 */ /* 0x000fe20000000000 */
[----:B------:R-:W-:Y:S01]  /*2460*/  UMOV UR39, 0xc0004010 ;  /* 0xc000401000277882 */ /* 0x000fe20000000000 */
[----:B------:R1:W-:Y:S01]  /*2470*/  UTCHMMA tmem[UR19], gdesc[UR42], tmem[UR20], tmem[UR32], idesc[UR33], UPT ;  /* 0x00ff202a130079ea */ /* 0x0003e2000b800014 */
[----:B------:R1:W-:Y:S01]  /*2480*/  UTCHMMA tmem[UR17], gdesc[UR40], tmem[UR18], tmem[UR30], idesc[UR31], UPT ;  /* 0x00ff1e28110079ea */ /* 0x0003e2000b800012 */
[----:B------:R1:W-:Y:S01]  /*2490*/  UTCHMMA tmem[UR15], gdesc[UR38], tmem[UR16], tmem[UR28], idesc[UR29], UPT ;  /* 0x00ff1c260f0079ea */ /* 0x0003e2000b800010 */
[----:B------:R-:W-:Y:S05]  /*24a0*/  BRA.U UP5, `(.L_x_56) ;  /* 0x0000000105047547 */ /* 0x000fea000b800000 */
[----:B-1----:R-:W-:Y:S05]  /*24b0*/  BPT.TRAP 0x1 ;  /* 0x000000040000795c */ /* 0x002fea0000300000 */
.L_x_56:
[----:B-1----:R-:W-:Y:S02]  /*24c0*/  UIADD3 UR16, UPT, UPT, UR22, 0x5890, URZ ;  /* 0x0000589016107890 */ /* 0x002fe4000fffe0ff */
[----:B------:R-:W-:Y:S02]  /*24d0*/  UISETP.GE.AND UP0, UPT, UR4, 0x41, UPT ;  /* 0x000000410400788c */ /* 0x000fe4000bf06270 */
[----:B------:R-:W-:Y:S01]  /*24e0*/  ULOP3.LUT UR15, UR10, 0x1, URZ, 0x3c, !UPT ;  /* 0x000000010a0f7892 */ /* 0x000fe2000f8e3cff */
[----:B------:R-:W-:Y:S01]  /*24f0*/  UMOV UR30, URZ ;  /* 0x000000ff001e7c82 */ /* 0x000fe20008000000 */
[----:B------:R-:W-:Y:S01]  /*2500*/  UMOV UR24, UR12 ;  /* 0x0000000c00187c82 */ /* 0x000fe20008000000 */
[----:B------:R-:W-:Y:S02]  /*2510*/  UMOV UR23, UR25 ;  /* 0x0000001900177c82 */ /* 0x000fe40008000000 */
[----:B------:R1:W-:Y:S02]  /*2520*/  UTCBAR [UR16], URZ ;  /* 0x000000ff100073e9 */ /* 0x0003e400080000ff */
[----:B------:R-:W-:Y:S05]  /*2530*/  BRA.U !UP0, `(.L_x_57) ;  /* 0x0000000d080c7547 */ /* 0x000fea000b800000 */
[----:B------:R-:W-:Y:S01]  /*2540*/  UIADD3 UR9, UPT, UPT, UR4, 0x3f, URZ ;  /* 0x0000003f04097890 */ /* 0x000fe2000fffe0ff */
[----:B------:R-:W-:Y:S01]  /*2550*/  UMOV UR30, URZ ;  /* 0x000000ff001e7c82 */ /* 0x000fe20008000000 */
[----:B------:R-:W-:Y:S02]  /*2560*/  UMOV UR23, UR25 ;  /* 0x0000001900177c82 */ /* 0x000fe40008000000 */
[----:B------:R-:W-:Y:S01]  /*2570*/  USHF.R.S32.HI UR4, URZ, 0x1f, UR9 ;  /* 0x0000001fff047899 */ /* 0x000fe20008011409 */
[----:B------:R-:W-:-:S03]  /*2580*/  UMOV UR31, UR25 ;  /* 0x00000019001f7c82 */ /* 0x000fc60008000000 */
[----:B------:R-:W-:-:S04]  /*2590*/  ULEA.HI UR9, UR4, UR9, URZ, 0x6 ;  /* 0x0000000904097291 */ /* 0x000fc8000f8f30ff */
[----:B------:R-:W-:-:S04]  /*25a0*/  USHF.R.S32.HI UR9, URZ, 0x6, UR9 ;  /* 0x00000006ff097899 */ /* 0x000fc80008011409 */
[----:B------:R-:W-:-:S04]  /*25b0*/  UISETP.LT.AND UP0, UPT, UR9, 0x2, UPT ;  /* 0x000000020900788c */ /* 0x000fc8000bf01270 */
[----:B------:R-:W-:-:S04]  /*25c0*/  USEL UR4, UR9, 0x2, UP0 ;  /* 0x0000000209047887 */ /* 0x000fc80008000000 */
[----:B------:R-:W-:-:S04]  /*25d0*/  UIADD3 UR4, UPT, UPT, -UR4, UR12, UR9 ;  /* 0x0000000c04047290 */ /* 0x000fc8000fffe109 */
[----:B------:R-:W-:-:S12]  /*25e0*/  UIADD3 UR24, UPT, UPT, UR4, 0x1, URZ ;  /* 0x0000000104187890 */ /* 0x000fd8000fffe0ff */
.L_x_76:
[----:B------:R-:W-:Y:S01]  /*25f0*/  UIADD3 UR12, UPT, UPT, UR12, 0x1, URZ ;  /* 0x000000010c0c7890 */ /* 0x000fe2000fffe0ff */
[----:B------:R-:W-:Y:S01]  /*2600*/  UMOV UR9, UR21 ;  /* 0x0000001500097c82 */ /* 0x000fe20008000000 */
[----:B------:R-:W-:Y:S02]  /*2610*/  UMOV UR10, UR15 ;  /* 0x0000000f000a7c82 */ /* 0x000fe40008000000 */
[----:B------:R-:W-:Y:S01]  /*2620*/  UISETP.NE.AND UP2, UPT, UR12, UR24, UPT ;  /* 0x000000180c00728c */ /* 0x000fe2000bf45270 */
[----:B--2---:R-:W-:Y:S05]  /*2630*/  BRA.U !UP1, `(.L_x_58) ;  /* 0x0000000109047547 */ /* 0x004fea000b800000 */
[----:B-1----:R-:W-:Y:S05]  /*2640*/  BPT.TRAP 0x1 ;  /* 0x000000040000795c */ /* 0x002fea0000300000 */
.L_x_58:
[----:B------:R-:W2:Y:S01]  /*2650*/  S2UR UR22, SR_CgaCtaId ;  /* 0x00000000001679c3 */ /* 0x000ea20000008800 */
[----:B------:R-:W-:Y:S01]  /*2660*/  UMOV UR4, 0x400 ;  /* 0x0000040000047882 */ /* 0x000fe20000000000 */
[----:B------:R-:W-:Y:S05]  /*2670*/  IMAD.U32 R0, RZ, RZ, UR8 ;  /* 0x00000008ff007e24 */ /* 0x000fea000f8e00ff */
[----:B------:R-:W-:Y:S01]  /*2680*/  SHF.L.U32 R3, R0, 0x1f, RZ ;  /* 0x0000001f00037819 */ /* 0x000fe200000006ff */
[----:B------:R-:W-:Y:S01]  /*2690*/  HFMA2 R0, -RZ, RZ, 0, 0 ;  /* 0x00000000ff007431 */ /* 0x000fe200000001ff */
[----:B--2---:R-:W-:Y:S04]  /*26a0*/  ULEA UR22, UR22, UR4, 0x18 ;  /* 0x0000000416167291 */ /* 0x004fe8000f8ec0ff */
[----:B------:R-:W-:Y:S09]  /*26b0*/  ULEA UR4, UR14, UR22, 0x3 ;  /* 0x000000160e047291 */ /* 0x000ff2000f8e18ff */
[----:B------:R-:W2:Y:S02]  /*26c0*/  SYNCS.PHASECHK.TRANS64.TRYWAIT P0, [UR4+0x5820], R3 ;  /* 0x00582003ff0075a7 */ /* 0x000ea40008001104 */
[----:B--2---:R-:W-:Y:S05]  /*26d0*/  @!P0 BRA `(.L_x_59) ;  /* 0x000000f800308947 */ /* 0x004fea0003800000 */
.L_x_387:
[----:B------:R-:W-:Y:S01]  /*26e0*/  ULEA UR28, UR14, UR7, 0x7 ;  /* 0x000000070e1c7291 */ /* 0x000fe2000f8e38ff */
[----:B------:R-:W-:Y:S01]  /*26f0*/  R2UR UR4, R0 ;  /* 0x00000000000472ca */ /* 0x000fe200000e0000 */
[----:B------:R-:W-:Y:S02]  /*2700*/  UISETP.NE.AND UP4, UPT, UR6, URZ, UPT ;  /* 0x000000ff0600728c */ /* 0x000fe4000bf85270 */
[----:B------:R-:W-:Y:S01]  /*2710*/  UIADD3 UR14, UPT, UPT, UR14, 0x1, URZ ;  /* 0x000000010e0e7890 */ /* 0x000fe2000fffe0ff */
[----:B-1----:R-:W-:Y:S01]  /*2720*/  UMOV UR16, 0x0 ;  /* 0x0000000000107882 */ /* 0x002fe20000000000 */
[----:B------:R-:W-:Y:S02]  /*2730*/  UMOV UR17, 0x8100490 ;  /* 0x0810049000117882 */ /* 0x000fe40000000000 */
[----:B------:R-:W-:Y:S01]  /*2740*/  UISETP.NE.AND UP0, UPT, UR14, 0x3, UPT ;  /* 0x000000030e00788c */ /* 0x000fe2000bf05270 */
[----:B------:R-:W-:Y:S03]  /*2750*/  UMOV UR29, 0xc0004010 ;  /* 0xc0004010001d7882 */ /* 0x000fe60000000000 */
[----:B------:R-:W-:Y:S02]  /*2760*/  USEL UR20, URZ, 0x1, UP0 ;  /* 0x00000001ff147887 */ /* 0x000fe40008000000 */
[----:B------:R-:W-:Y:S01]  /*2770*/  USEL UR25, UR14, URZ, UP0 ;  /* 0x000000ff0e197287 */ /* 0x000fe20008000000 */
[----:B------:R1:W-:Y:S01]  /*2780*/  UTCHMMA gdesc[UR26], gdesc[UR28], tmem[UR4], tmem[UR16], idesc[UR17], !UPT ;  /* 0x00ff101c1a0075ea */ /* 0x0003e2000f800004 */
[----:B------:R-:W-:Y:S01]  /*2790*/  ULOP3.LUT UR20, UR8, UR20, URZ, 0x3c, !UPT ;  /* 0x0000001408147292 */ /* 0x000fe2000f8e3cff */
[----:B------:R-:W-:Y:S11]  /*27a0*/  BRA.U UP4, `(.L_x_60) ;  /* 0x0000000104047547 */ /* 0x000ff6000b800000 */
[----:B-1----:R-:W-:Y:S05]  /*27b0*/  BPT.TRAP 0x1 ;  /* 0x000000040000795c */ /* 0x002fea0000300000 */
.L_x_60:
[----:B-1----:R-:W-:Y:S09]  /*27c0*/  UIADD3 UR4, UPT, UPT, UR22, 0x5850, URZ ;  /* 0x0000585016047890 */ /* 0x002ff2000fffe0ff */
[----:B------:R1:W-:Y:S01]  /*27d0*/  UTCBAR [UR4], URZ ;  /* 0x000000ff040073e9 */ /* 0x0003e200080000ff */
[----:B------:R-:W-:Y:S05]  /*27e0*/  BRA.U UP5, `(.L_x_61) ;  /* 0x0000000105047547 */ /* 0x000fea000b800000 */
[----:B-1----:R-:W-:Y:S05]  /*27f0*/  BPT.TRAP 0x1 ;  /* 0x000000040000795c */ /* 0x002fea0000300000 */
.L_x_61:
[----:B------:R-:W-:Y:S01]  /*2800*/  MOV R0, UR11 ;  /* 0x0000000b00007c02 */ /* 0x000fe20008000f00 */
[----:B------:R-:W-:Y:S03]  /*2810*/  UISETP.NE.AND UP3, UPT, UR5, URZ, UPT ;  /* 0x000000ff0500728c */ /* 0x000fe6000bf65270 */
[----:B--2---:R-:W-:Y:S04]  /*2820*/  SHF.L.U32 R3, R0, 0x1f, RZ ;  /* 0x0000001f00037819 */ /* 0x004fe800000006ff */
[----:B------:R-:W2:Y:S02]  /*2830*/  SYNCS.PHASECHK.TRANS64.TRYWAIT P0, [UR22+0x58a8], R3 ;  /* 0x0058a803ff0075a7 */ /* 0x000ea40008001116 */
[----:B--2---:R-:W-:Y:S05]  /*2840*/  @!P0 BRA `(.L_x_62) ;  /* 0x000000f400ec8947 */ /* 0x004fea0003800000 */
.L_x_389:
[----:B------:R-:W-:Y:S05]  /*2850*/  BRA.U UP3, `(.L_x_63) ;  /* 0x0000000103047547 */ /* 0x000fea000b800000 */
[----:B-1----:R-:W-:Y:S05]  /*2860*/  BPT.TRAP 0x1 ;  /* 0x000000040000795c */ /* 0x002fea0000300000 */
.L_x_63:
[----:B--2---:R-:W-:Y:S01]  /*2870*/  IMAD.U32 R0, RZ, RZ, UR10 ;  /* 0x0000000aff007e24 */ /* 0x004fe2000f8e00ff */
[----:B------:R-:W-:Y:S01]  /*2880*/  MOV R2, 0x180 ;  /* 0x0000018000027802 */ /* 0x000fe20000000f00 */
[----:B------:R-:W-:Y:S03]  /*2890*/  IMAD.MOV.U32 R3, RZ, RZ, 0xa0 ;  /* 0x000000a0ff037424 */ /* 0x000fe600078e00ff */
[----:B------:R-:W-:Y:S01]  /*28a0*/  SHF.L.U32 R5, R0, 0x1f, RZ ;  /* 0x0000001f00057819 */ /* 0x000fe200000006ff */
[----:B------:R-:W-:Y:S03]  /*28b0*/  HFMA2 R0, -RZ, RZ, 0, 1.0013580322265625e-05 ;  /* 0x000000a8ff007431 */ /* 0x000fe600000001ff */
[----:B------:R-:W2:Y:S02]  /*28c0*/  SYNCS.PHASECHK.TRANS64.TRYWAIT P0, [UR22+0x5868], R5 ;  /* 0x00586805ff0075a7 */ /* 0x000ea40008001116 */
[----:B--2---:R-:W-:Y:S05]  /*28d0*/  @!P0 BRA `(.L_x_64) ;  /* 0x000000f400e08947 */ /* 0x004fea0003800000 */
.L_x_391:
[----:B------:R-:W-:Y:S01]  /*28e0*/  ULEA UR46, UR31, UR13, 0x7 ;  /* 0x0000000d1f2e7291 */ /* 0x000fe2000f8e38ff */
[----:B------:R-:W-:Y:S01]  /*28f0*/  R2UR UR16, R0 ;  /* 0x00000000001072ca */ /* 0x000fe200000e0000 */
[----:B------:R-:W-:Y:S01]  /*2900*/  UISETP.NE.U32.AND UP0, UPT, UR30, URZ, UPT ;  /* 0x000000ff1e00728c */ /* 0x000fe2000bf05070 */
[----:B------:R-:W-:Y:S01]  /*2910*/  IMAD.MOV.U32 R0, RZ, RZ, 0xb8 ;  /* 0x000000b8ff007424 */ /* 0x000fe200078e00ff */
[----:B------:R-:W-:Y:S01]  /*2920*/  UIADD3 UR44, UPT, UPT, UR46, 0x20, URZ ;  /* 0x000000202e2c7890 */ /* 0x000fe2000fffe0ff */
[----:B------:R-:W-:Y:S01]  /*2930*/  R2UR UR18, R3 ;  /* 0x00000000031272ca */ /* 0x000fe200000e0000 */
[----:B------:R-:W-:Y:S01]  /*2940*/  UIADD3 UR42, UPT, UPT, UR46, 0x40, URZ ;  /* 0x000000402e2a7890 */ /* 0x000fe2000fffe0ff */
[----:B------:R-:W-:Y:S01]  /*2950*/  R2UR UR19, R2 ;  /* 0x00000000021372ca */ /* 0x000fe200000e0000 */
[----:B------:R-:W-:Y:S01]  /*2960*/  UIADD3 UR40, UPT, UPT, UR46, 0x60, URZ ;  /* 0x000000602e287890 */ /* 0x000fe2000fffe0ff */
[----:B--2---:R-:W-:Y:S01]  /*2970*/  IMAD.MOV.U32 R4, RZ, RZ, 0x180 ;  /* 0x00000180ff047424 */ /* 0x004fe200078e00ff */
[----:B-1----:R-:W-:Y:S01]  /*2980*/  R2UR UR4, R0 ;  /* 0x00000000000472ca */ /* 0x002fe200000e0000 */
[----:B------:R-:W-:Y:S01]  /*2990*/  IMAD.MOV.U32 R3, RZ, RZ, 0xb0 ;  /* 0x000000b0ff037424 */ /* 0x000fe200078e00ff */
[----:B------:R-:W-:Y:S01]  /*29a0*/  UMOV UR38, 0x0 ;  /* 0x0000000000267882 */ /* 0x000fe20000000000 */
[----:B------:R-:W-:Y:S01]  /*29b0*/  IMAD.MOV.U32 R2, RZ, RZ, 0x180 ;  /* 0x00000180ff027424 */ /* 0x000fe200078e00ff */
[----:B------:R-:W-:Y:S01]  /*29c0*/  R2UR UR17, R4 ;  /* 0x00000000041172ca */ /* 0x000fe200000e0000 */
[----:B------:R-:W-:Y:S01]  /*29d0*/  IMAD.MOV.U32 R0, RZ, RZ, 0x180 ;  /* 0x00000180ff007424 */ /* 0x000fe200078e00ff */
[----:B------:R-:W-:Y:S01]  /*29e0*/  R2UR UR14, R3 ;  /* 0x00000000030e72ca */ /* 0x000fe200000e0000 */
[----:B------:R-:W-:Y:S01]  /*29f0*/  UMOV UR39, 0x8050490 ;  /* 0x0805049000277882 */ /* 0x000fe20000000000 */
[----:B------:R-:W-:Y:S01]  /*2a00*/  R2UR UR15, R2 ;  /* 0x00000000020f72ca */ /* 0x000fe200000e0000 */
[----:B------:R-:W-:Y:S01]  /*2a10*/  UMOV UR47, 0xc0004010 ;  /* 0xc0004010002f7882 */ /* 0x000fe20000000000 */
[----:B------:R-:W-:Y:S01]  /*2a20*/  R2UR UR8, R0 ;  /* 0x00000000000872ca */ /* 0x000fe200000e0000 */
[----:B------:R1:W-:Y:S01]  /*2a30*/  UTCHMMA tmem[UR18], gdesc[UR46], tmem[UR19], tmem[UR38], idesc[UR39], UP0 ;  /* 0x00ff262e120079ea */ /* 0x0003e20008000013 */
[----:B------:R-:W-:Y:S01]  /*2a40*/  UMOV UR34, 0x0 ;  /* 0x0000000000227882 */ /* 0x000fe20000000000 */
[----:B------:R-:W-:Y:S01]  /*2a50*/  UMOV UR35, 0x8050490 ;  /* 0x0805049000237882 */ /* 0x000fe20000000000 */
[----:B------:R-:W-:Y:S01]  /*2a60*/  UMOV UR45, 0xc0004010 ;  /* 0xc0004010002d7882 */ /* 0x000fe20000000000 */
[----:B------:R-:W-:Y:S01]  /*2a70*/  UMOV UR32, 0x0 ;  /* 0x0000000000207882 */ /* 0x000fe20000000000 */
[----:B------:R-:W-:Y:S01]  /*2a80*/  UMOV UR33, 0x8050490 ;  /* 0x0805049000217882 */ /* 0x000fe20000000000 */
[----:B------:R1:W-:Y:S01]  /*2a90*/  UTCHMMA tmem[UR16], gdesc[UR44], tmem[UR17], tmem[UR34], idesc[UR35], UPT ;  /* 0x00ff222c100079ea */ /* 0x0003e2000b800011 */
[----:B------:R-:W-:Y:S01]  /*2aa0*/  UMOV UR43, 0xc0004010 ;  /* 0xc0004010002b7882 */ /* 0x000fe20000000000 */
[----:B------:R-:W-:Y:S01]  /*2ab0*/  UMOV UR30, 0x0 ;  /* 0x00000000001e7882 */ /* 0x000fe20000000000 */
[----:B------:R-:W-:Y:S01]  /*2ac0*/  UMOV UR31, 0x8050490 ;  /* 0x08050490001f7882 */ /* 0x000fe20000000000 */
[----:B------:R-:W-:Y:S01]  /*2ad0*/  UMOV UR41, 0xc0004010 ;  /* 0xc000401000297882 */ /* 0x000fe20000000000 */
[----:B------:R1:W-:Y:S01]  /*2ae0*/  UTCHMMA tmem[UR14], gdesc[UR42], tmem[UR15], tmem[UR32], idesc[UR33], UPT ;  /* 0x00ff202a0e0079ea */ /* 0x0003e2000b80000f */
[----:B------:R1:W-:Y:S01]  /*2af0*/  UTCHMMA tmem[UR4], gdesc[UR40], tmem[UR8], tmem[UR30], idesc[UR31], UPT ;  /* 0x00ff1e28040079ea */ /* 0x0003e2000b800008 */
[----:B------:R-:W-:Y:S05]  /*2b00*/  BRA.U UP5, `(.L_x_65) ;  /* 0x0000000105047547 */ /* 0x000fea000b800000 */
[----:B-1----:R-:W-:Y:S05]  /*2b10*/  BPT.TRAP 0x1 ;  /* 0x000000040000795c */ /* 0x002fea0000300000 */
.L_x_65:
[----:B-1----:R-:W-:Y:S02]  /*2b20*/  UIADD3 UR4, UPT, UPT, UR22, 0x5898, URZ ;  /* 0x0000589816047890 */ /* 0x002fe4000fffe0ff */
[----:B------:R-:W-:Y:S07]  /*2b30*/  ULOP3.LUT UR11, UR11, 0x1, URZ, 0x3c, !UPT ;  /* 0x000000010b0b7892 */ /* 0x000fee000f8e3cff */
[----:B------:R1:W-:Y:S01]  /*2b40*/  UTCBAR [UR4], URZ ;  /* 0x000000ff040073e9 */ /* 0x0003e200080000ff */
[----:B------:R-:W-:Y:S05]  /*2b50*/  BRA.U !UP1, `(.L_x_66) ;  /* 0x0000000109047547 */ /* 0x000fea000b800000 */
[----:B-1----:R-:W-:Y:S05]  /*2b60*/  BPT.TRAP 0x1 ;  /* 0x000000040000795c */ /* 0x002fea0000300000 */
.L_x_66:
[----:B------:R-:W-:Y:S01]  /*2b70*/  ULEA UR18, UR23, UR22, 0x3 ;  /* 0x0000001617127291 */ /* 0x000fe2000f8e18ff */
[----:B------:R-:W-:Y:S01]  /*2b80*/  MOV R0, 0x80 ;  /* 0x0000008000007802 */ /* 0x000fe20000000f00 */
[----:B------:R-:W-:Y:S02]  /*2b90*/  UIADD3 UR14, UPT, UPT, UR26, 0x100, URZ ;  /* 0x000001001a0e7890 */ /* 0x000fe4000fffe0ff */
[----:B------:R-:W-:Y:S01]  /*2ba0*/  UIADD3 UR8, UPT, UPT, UR18, 0x5838, URZ ;  /* 0x0000583812087890 */ /* 0x000fe2000fffe0ff */
[----:B-1----:R-:W-:Y:S01]  /*2bb0*/  R2UR UR4, R0 ;  /* 0x00000000000472ca */ /* 0x002fe200000e0000 */
[----:B------:R-:W-:Y:S01]  /*2bc0*/  UIADD3 UR18, UPT, UPT, UR23, 0x1, URZ ;  /* 0x0000000117127890 */ /* 0x000fe2000fffe0ff */
[----:B------:R-:W-:Y:S01]  /*2bd0*/  UMOV UR29, 0xc0004010 ;  /* 0xc0004010001d7882 */ /* 0x000fe20000000000 */
[----:B------:R-:W-:Y:S02]  /*2be0*/  UMOV UR16, 0x0 ;  /* 0x0000000000107882 */ /* 0x000fe40000000000 */
[----:B------:R-:W-:Y:S01]  /*2bf0*/  UISETP.NE.AND UP0, UPT, UR18, 0x3, UPT ;  /* 0x000000031200788c */ /* 0x000fe2000bf05270 */
[----:B------:R-:W-:Y:S02]  /*2c00*/  UMOV UR17, 0x8100490 ;  /* 0x0810049000117882 */ /* 0x000fe40000000000 */
[----:B------:R1:W-:Y:S01]  /*2c10*/  UTCBAR [UR8], URZ ;  /* 0x000000ff080073e9 */ /* 0x0003e200080000ff */
[----:B------:R-:W-:Y:S01]  /*2c20*/  USEL UR18, UR18, URZ, UP0 ;  /* 0x000000ff12127287 */ /* 0x000fe20008000000 */
[----:B------:R-:W-:Y:S03]  /*2c30*/  UMOV UR15, 0xc0004010 ;  /* 0xc0004010000f7882 */ /* 0x000fe60000000000 */
[----:B------:R1:W-:Y:S01]  /*2c40*/  UTCHMMA gdesc[UR14], gdesc[UR28], tmem[UR4], tmem[UR16], idesc[UR17], !UPT ;  /* 0x00ff101c0e0075ea */ /* 0x0003e2000f800004 */
[----:B------:R-:W-:Y:S07]  /*2c50*/  BRA.U UP3, `(.L_x_67) ;  /* 0x0000000103047547 */ /* 0x000fee000b800000 */
[----:B-1----:R-:W-:Y:S05]  /*2c60*/  BPT.TRAP 0x1 ;  /* 0x000000040000795c */ /* 0x002fea0000300000 */
.L_x_67:
[----:B-1----:R-:W-:Y:S09]  /*2c70*/  UIADD3 UR4, UPT, UPT, UR22, 0x5860, URZ ;  /* 0x0000586016047890 */ /* 0x002ff2000fffe0ff */
[----:B------:R1:W-:Y:S01]  /*2c80*/  UTCBAR [UR4], URZ ;  /* 0x000000ff040073e9 */ /* 0x0003e200080000ff */
[----:B------:R-:W-:Y:S05]  /*2c90*/  BRA.U !UP1, `(.L_x_68) ;  /* 0x0000000109047547 */ /* 0x000fea000b800000 */
[----:B-1----:R-:W-:Y:S05]  /*2ca0*/  BPT.TRAP 0x1 ;  /* 0x000000040000795c */ /* 0x002fea0000300000 */
.L_x_68:
[----:B------:R-:W-:Y:S02]  /*2cb0*/  ULEA UR8, UR18, UR22, 0x3 ;  /* 0x0000001612087291 */ /* 0x000fe4000f8e18ff */
[----:B------:R-:W-:Y:S02]  /*2cc0*/  UIADD3 UR18, UPT, UPT, UR18, 0x1, URZ ;  /* 0x0000000112127890 */ /* 0x000fe4000fffe0ff */
[----:B-1----:R-:W-:Y:S02]  /*2cd0*/  UIADD3 UR4, UPT, UPT, UR8, 0x5838, URZ ;  /* 0x0000583808047890 */ /* 0x002fe4000fffe0ff */
[----:B------:R-:W-:Y:S04]  /*2ce0*/  UISETP.NE.AND UP0, UPT, UR18, 0x3, UPT ;  /* 0x000000031200788c */ /* 0x000fe8000bf05270 */
[----:B------:R-:W-:Y:S03]  /*2cf0*/  USEL UR23, UR18, URZ, UP0 ;  /* 0x000000ff12177287 */ /* 0x000fe60008000000 */
[----:B------:R1:W-:Y:S01]  /*2d00*/  UTCBAR [UR4], URZ ;  /* 0x000000ff040073e9 */ /* 0x0003e200080000ff */
[----:B------:R-:W-:Y:S08]  /*2d10*/  BRA.U !UP1, `(.L_x_69) ;  /* 0x0000000109047547 */ /* 0x000ff0000b800000 */
[----:B-1----:R-:W-:Y:S05]  /*2d20*/  BPT.TRAP 0x1 ;  /* 0x000000040000795c */ /* 0x002fea0000300000 */
.L_x_69:
[----:B-1----:R-:W-:Y:S01]  /*2d30*/  ULEA UR4, UR25, UR22, 0x3 ;  /* 0x0000001619047291 */ /* 0x002fe2000f8e18ff */
[----:B------:R-:W-:Y:S04]  /*2d40*/  MOV R0, UR20 ;  /* 0x0000001400007c02 */ /* 0x000fe80008000f00 */
[----:B------:R-:W-:Y:S04]  /*2d50*/  SHF.L.U32 R3, R0, 0x1f, RZ ;  /* 0x0000001f00037819 */ /* 0x000fe800000006ff */
[----:B------:R-:W1:Y:S02]  /*2d60*/  SYNCS.PHASECHK.TRANS64.TRYWAIT P0, [UR4+0x5820], R3 ;  /* 0x00582003ff0075a7 */ /* 0x000e640008001104 */
[----:B-1----:R-:W-:Y:S05]  /*2d70*/  @!P0 BRA `(.L_x_70) ;  /* 0x000000f000d08947 */ /* 0x002fea0003800000 */
.L_x_393:
[----:B------:R-:W-:Y:S04]  /*2d80*/  UISETP.NE.AND UP0, UPT, UR25, 0x2, UPT ;  /* 0x000000021900788c */ /* 0x000fe8000bf05270 */
[----:B------:R-:W-:Y:S04]  /*2d90*/  USEL UR8, URZ, 0x1, UP0 ;  /* 0x00000001ff087887 */ /* 0x000fe80008000000 */
[----:B------:R-:W-:Y:S01]  /*2da0*/  ULOP3.LUT UR8, UR20, UR8, URZ, 0x3c, !UPT ;  /* 0x0000000814087292 */ /* 0x000fe2000f8e3cff */
[----:B------:R-:W-:Y:S11]  /*2db0*/  BRA.U UP5, `(.L_x_71) ;  /* 0x0000000105047547 */ /* 0x000ff6000b800000 */
[----:B------:R-:W-:Y:S05]  /*2dc0*/  BPT.TRAP 0x1 ;  /* 0x000000040000795c */ /* 0x000fea0000300000 */
.L_x_71:
[----:B-1----:R-:W-:Y:S04]  /*2dd0*/  MOV R0, UR11 ;  /* 0x0000000b00007c02 */ /* 0x002fe80008000f00 */
[----:B------:R-:W-:Y:S04]  /*2de0*/  SHF.L.U32 R3, R0, 0x1f, RZ ;  /* 0x0000001f00037819 */ /* 0x000fe800000006ff */
[----:B------:R-:W1:Y:S02]  /*2df0*/  SYNCS.PHASECHK.TRANS64.TRYWAIT P0, [UR22+0x58a0], R3 ;  /* 0x0058a003ff0075a7 */ /* 0x000e640008001116 */
[----:B-1----:R-:W-:Y:S05]  /*2e00*/  @!P0 BRA `(.L_x_72) ;  /* 0x000000f000c48947 */ /* 0x002fea0003800000 */
.L_x_395:
[----:B------:R-:W-:Y:S05]  /*2e10*/  BRA.U UP4, `(.L_x_73) ;  /* 0x0000000104047547 */ /* 0x000fea000b800000 */
[----:B------:R-:W-:Y:S05]  /*2e20*/  BPT.TRAP 0x1 ;  /* 0x000000040000795c */ /* 0x000fea0000300000 */
.L_x_73:
[----:B------:R-:W-:Y:S01]  /*2e30*/  ULOP3.LUT UR21, UR9, 0x1, URZ, 0x3c, !UPT ;  /* 0x0000000109157892 */ /* 0x000fe2000f8e3cff */
[----:B------:R-:W-:Y:S02]  /*2e40*/  HFMA2 R2, -RZ, RZ, 0, 1.52587890625e-05 ;  /* 0x00000100ff027431 */ /* 0x000fe400000001ff */
[----:B-1----:R-:W-:Y:S03]  /*2e50*/  IMAD.MOV.U32 R3, RZ, RZ, 0x20 ;  /* 0x00000020ff037424 */ /* 0x002fe600078e00ff */
[----:B------:R-:W-:Y:S05]  /*2e60*/  IMAD.U32 R0, RZ, RZ, UR21 ;  /* 0x00000015ff007e24 */ /* 0x000fea000f8e00ff */
[----:B------:R-:W-:Y:S02]  /*2e70*/  SHF.L.U32 R5, R0, 0x1f, RZ ;  /* 0x0000001f00057819 */ /* 0x000fe400000006ff */
[----:B------:R-:W-:Y:S02]  /*2e80*/  MOV R0, 0x28 ;  /* 0x0000002800007802 */ /* 0x000fe40000000f00 */
[----:B------:R-:W1:Y:S02]  /*2e90*/  SYNCS.PHASECHK.TRANS64.TRYWAIT P0, [UR22+0x5858], R5 ;  /* 0x00585805ff0075a7 */ /* 0x000e640008001116 */
[----:B-1----:R-:W-:Y:S05]  /*2ea0*/  @!P0 BRA `(.L_x_74) ;  /* 0x000000f000b48947 */ /* 0x002fea0003800000 */
.L_x_397:
[----:B------:R-:W-:Y:S01]  /*2eb0*/  ULEA UR44, UR25, UR13, 0x7 ;  /* 0x0000000d192c7291 */ /* 0x000fe2000f8e38ff */
[----:B------:R-:W-:Y:S01]  /*2ec0*/  R2UR UR17, R0 ;  /* 0x00000000001172ca */ /* 0x000fe200000e0000 */
[----:B------:R-:W-:Y:S01]  /*2ed0*/  IMAD.MOV.U32 R0, RZ, RZ, 0x38 ;  /* 0x00000038ff007424 */ /* 0x000fe200078e00ff */
[----:B------:R-:W-:Y:S01]  /*2ee0*/  R2UR UR19, R3 ;  /* 0x00000000031372ca */ /* 0x000fe200000e0000 */
[----:B------:R-:W-:Y:S01]  /*2ef0*/  UIADD3 UR42, UPT, UPT, UR44, 0x20, URZ ;  /* 0x000000202c2a7890 */ /* 0x000fe2000fffe0ff */
[----:B------:R-:W-:Y:S01]  /*2f00*/  R2UR UR20, R2 ;  /* 0x00000000021472ca */ /* 0x000fe200000e0000 */
[----:B------:R-:W-:Y:S01]  /*2f10*/  UIADD3 UR40, UPT, UPT, UR44, 0x40, URZ ;  /* 0x000000402c287890 */ /* 0x000fe2000fffe0ff */
[----:B-1----:R-:W-:Y:S01]  /*2f20*/  IMAD.MOV.U32 R4, RZ, RZ, 0x100 ;  /* 0x00000100ff047424 */ /* 0x002fe200078e00ff */
[----:B------:R-:W-:Y:S01]  /*2f30*/  UIADD3 UR38, UPT, UPT, UR44, 0x60, URZ ;  /* 0x000000602c267890 */ /* 0x000fe2000fffe0ff */
[----:B------:R-:W-:Y:S01]  /*2f40*/  R2UR UR4, R0 ;  /* 0x00000000000472ca */ /* 0x000fe200000e0000 */
        /* <DEDUP_REMOVED lines=10> */
[----:B------:R1:W-:Y:S01]  /*2ff0*/  UTCHMMA tmem[UR19], gdesc[UR44], tmem[UR20], tmem[UR34], idesc[UR35], UPT ;  /* 0x00ff222c130079ea */ /* 0x0003e2000b800014 */
        /* <DEDUP_REMOVED lines=14> */
.L_x_75:
[----:B-1----:R-:W-:Y:S02]  /*30e0*/  UIADD3 UR4, UPT, UPT, UR22, 0x5890, URZ ;  /* 0x0000589016047890 */ /* 0x002fe4000fffe0ff */
[----:B------:R-:W-:Y:S02]  /*30f0*/  UIADD3 UR14, UPT, UPT, UR25, 0x1, URZ ;  /* 0x00000001190e7890 */ /* 0x000fe4000fffe0ff */
[----:B------:R-:W-:Y:S02]  /*3100*/  ULOP3.LUT UR15, UR10, 0x1, URZ, 0x3c, !UPT ;  /* 0x000000010a0f7892 */ /* 0x000fe4000f8e3cff */
[----:B------:R-:W-:Y:S01]  /*3110*/  UISETP.NE.AND UP0, UPT, UR14, 0x3, UPT ;  /* 0x000000030e00788c */ /* 0x000fe2000bf05270 */
[----:B------:R-:W-:Y:S02]  /*3120*/  UMOV UR30, 0x1 ;  /* 0x00000001001e7882 */ /* 0x000fe40000000000 */
[----:B------:R2:W-:Y:S01]  /*3130*/  UTCBAR [UR4], URZ ;  /* 0x000000ff040073e9 */ /* 0x0005e200080000ff */
[----:B------:R-:W-:Y:S01]  /*3140*/  USEL UR14, UR14, URZ, UP0 ;  /* 0x000000ff0e0e7287 */ /* 0x000fe20008000000 */
[----:B------:R-:W-:Y:S01]  /*3150*/  UMOV UR31, UR25 ;  /* 0x00000019001f7c82 */ /* 0x000fe20008000000 */
[----:B------:R-:W-:Y:S10]  /*3160*/  BRA.U UP2, `(.L_x_76) ;  /* 0xfffffff502207547 */ /* 0x000ff4000b83ffff */
.L_x_57:
[----:B------:R-:W-:Y:S04]  /*3170*/  BSSY.RECONVERGENT B0, `(.L_x_77) ;  /* 0x0000003000007945 */ /* 0x000fe80003800200 */
[----:B------:R-:W-:Y:S05]  /*3180*/  @!P4 BRA `(.L_x_78) ;  /* 0x000000000004c947 */ /* 0x000fea0003800000 */
[----:B-12---:R-:W-:Y:S05]  /*3190*/  BPT.TRAP 0x1 ;  /* 0x000000040000795c */ /* 0x006fea0000300000 */
.L_x_78:
[----:B-12---:R-:W-:Y:S05]  /*31a0*/  BSYNC.RECONVERGENT B0 ;  /* 0x0000000000007941 */ /* 0x006fea0003800200 */
.L_x_77:
[----:B------:R-:W-:Y:S01]  /*31b0*/  UIADD3 UR4, UPT, UPT, UR22, 0x5810, URZ ;  /* 0x0000581016047890 */ /* 0x000fe2000fffe0ff */
[----:B------:R-:W-:Y:S08]  /*31c0*/  BSSY.RECONVERGENT B0, `(.L_x_79) ;  /* 0x0000004000007945 */ /* 0x000ff00003800200 */
[----:B------:R1:W-:Y:S01]  /*31d0*/  UTCBAR [UR4], URZ ;  /* 0x000000ff040073e9 */ /* 0x0003e200080000ff */
[----:B------:R-:W-:Y:S05]  /*31e0*/  @!P4 BRA `(.L_x_80) ;  /* 0x000000000004c947 */ /* 0x000fea0003800000 */
[----:B-1----:R-:W-:Y:S05]  /*31f0*/  BPT.TRAP 0x1 ;  /* 0x000000040000795c */ /* 0x002fea0000300000 */
.L_x_80:
[----:B-1----:R-:W-:Y:S05]  /*3200*/  BSYNC.RECONVERGENT B0 ;  /* 0x0000000000007941 */ /* 0x002fea0003800200 */
.L_x_79:
[----:B------:R-:W-:-:S09]  /*3210*/  UIADD3 UR4, UPT, UPT, UR22, 0x5818, URZ ;  /* 0x0000581816047890 */ /* 0x000fd2000fffe0ff */
[----:B------:R1:W-:Y:S01]  /*3220*/  UTCBAR [UR4], URZ ;  /* 0x000000ff040073e9 */ /* 0x0003e200080000ff */
[----:B------:R-:W-:Y:S05]  /*3230*/  BRA.U UP5, `(.L_x_81) ;  /* 0x0000000105047547 */ /* 0x000fea000b800000 */
[----:B-1----:R-:W-:Y:S05]  /*3240*/  BPT.TRAP 0x1 ;  /* 0x000000040000795c */ /* 0x002fea0000300000 */
.L_x_81:
[----:B------:R-:W-:-:S04]  /*3250*/  MOV R3, UR11 ;  /* 0x0000000b00037c02 */ /* 0x000fc80008000f00 */
[----:B------:R-:W-:-:S04]  /*3260*/  SHF.L.U32 R3, R3, 0x1f, RZ ;  /* 0x0000001f03037819 */ /* 0x000fc800000006ff */
[----:B------:R-:W2:Y:S02]  /*3270*/  SYNCS.PHASECHK.TRANS64.TRYWAIT P0, [UR22+0x58a8], R3 ;  /* 0x0058a803ff0075a7 */ /* 0x000ea40008001116 */
[----:B--2---:R-:W-:Y:S05]  /*3280*/  @!P0 BRA `(.L_x_82) ;  /* 0x000000ec00d48947 */ /* 0x004fea0003800000 */
.L_x_399:
[----:B------:R-:W-:Y:S05]  /*3290*/  BRA.U UP3, `(.L_x_83) ;  /* 0x0000000103047547 */ /* 0x000fea000b800000 */
[----:B-1----:R-:W-:Y:S05]  /*32a0*/  BPT.TRAP 0x1 ;  /* 0x000000040000795c */ /* 0x002fea0000300000 */
.L_x_83:
[----:B------:R-:W-:Y:S02]  /*32b0*/  IMAD.U32 R5, RZ, RZ, UR15 ;  /* 0x0000000fff057e24 */ /* 0x000fe4000f8e00ff */
[----:B------:R-:W-:Y:S02]  /*32c0*/  HFMA2 R2, -RZ, RZ, 0, 2.288818359375e-05 ;  /* 0x00000180ff027431 */ /* 0x000fe400000001ff */
[----:B--2---:R-:W-:Y:S01]  /*32d0*/  IMAD.MOV.U32 R3, RZ, RZ, 0xa0 ;  /* 0x000000a0ff037424 */ /* 0x004fe200078e00ff */
[----:B------:R-:W-:Y:S02]  /*32e0*/  MOV R0, 0xa8 ;  /* 0x000000a800007802 */ /* 0x000fe40000000f00 */
[----:B------:R-:W-:-:S04]  /*32f0*/  SHF.L.U32 R5, R5, 0x1f, RZ ;  /* 0x0000001f05057819 */ /* 0x000fc800000006ff */
[----:B------:R-:W2:Y:S02]  /*3300*/  SYNCS.PHASECHK.TRANS64.TRYWAIT P0, [UR22+0x5868], R5 ;  /* 0x00586805ff0075a7 */ /* 0x000ea40008001116 */
[----:B--2---:R-:W-:Y:S05]  /*3310*/  @!P0 BRA `(.L_x_84) ;  /* 0x000000ec00c88947 */ /* 0x004fea0003800000 */
.L_x_401:
[----:B------:R-:W-:Y:S01]  /*3320*/  R2UR UR16, R0 ;  /* 0x00000000001072ca */ /* 0x000fe200000e0000 */
[----:B------:R-:W-:Y:S01]  /*3330*/  IMAD.MOV.U32 R0, RZ, RZ, 0xb8 ;  /* 0x000000b8ff007424 */ /* 0x000fe200078e00ff */
[----:B------:R-:W-:Y:S01]  /*3340*/  R2UR UR18, R3 ;  /* 0x00000000031272ca */ /* 0x000fe200000e0000 */
[----:B--2---:R-:W-:Y:S01]  /*3350*/  IMAD.MOV.U32 R4, RZ, RZ, 0x180 ;  /* 0x00000180ff047424 */ /* 0x004fe200078e00ff */
[----:B------:R-:W-:Y:S01]  /*3360*/  R2UR UR19, R2 ;  /* 0x00000000021372ca */ /* 0x000fe200000e0000 */
[----:B------:R-:W-:Y:S01]  /*3370*/  IMAD.MOV.U32 R3, RZ, RZ, 0xb0 ;  /* 0x000000b0ff037424 */ /* 0x000fe200078e00ff */
[----:B-1----:R-:W-:Y:S01]  /*3380*/  R2UR UR4, R0 ;  /* 0x00000000000472ca */ /* 0x002fe200000e0000 */
[----:B------:R-:W-:Y:S01]  /*3390*/  IMAD.MOV.U32 R2, RZ, RZ, 0x180 ;  /* 0x00000180ff027424 */ /* 0x000fe200078e00ff */
[----:B------:R-:W-:Y:S01]  /*33a0*/  R2UR UR17, R4 ;  /* 0x00000000041172ca */ /* 0x000fe200000e0000 */
[----:B------:R-:W-:Y:S01]  /*33b0*/  IMAD.MOV.U32 R0, RZ, RZ, 0x180 ;  /* 0x00000180ff007424 */ /* 0x000fe200078e00ff */
[----:B------:R-:W-:Y:S01]  /*33c0*/  ULEA UR28, UR25, UR13, 0x7 ;  /* 0x0000000d191c7291 */ /* 0x000fe2000f8e38ff */
[----:B------:R-:W-:Y:S01]  /*33d0*/  R2UR UR12, R3 ;  /* 0x00000000030c72ca */ /* 0x000fe200000e0000 */
[----:B------:R-:W-:Y:S01]  /*33e0*/  UISETP.NE.U32.AND UP0, UPT, UR30, URZ, UPT ;  /* 0x000000ff1e00728c */ /* 0x000fe2000bf05070 */
        /* <DEDUP_REMOVED lines=14> */
[----:B------:R1:W-:Y:S01]  /*34d0*/  UTCHMMA tmem[UR18], gdesc[UR28], tmem[UR19], tmem[UR38], idesc[UR39], UP0 ;  /* 0x00ff261c120079ea */ /* 0x0003e20008000013 */
        /* <DEDUP_REMOVED lines=8> */
.L_x_85:
[----:B-1----:R-:W-:-:S09]  /*3560*/  UIADD3 UR4, UPT, UPT, UR22, 0x5898, URZ ;  /* 0x0000589816047890 */ /* 0x002fd2000fffe0ff */
[----:B------:R1:W-:Y:S01]  /*3570*/  UTCBAR [UR4], URZ ;  /* 0x000000ff040073e9 */ /* 0x0003e200080000ff */
[----:B------:R-:W-:Y:S05]  /*3580*/  BRA.U !UP1, `(.L_x_86) ;  /* 0x0000000109047547 */ /* 0x000fea000b800000 */
[----:B-1----:R-:W-:Y:S05]  /*3590*/  BPT.TRAP 0x1 ;  /* 0x000000040000795c */ /* 0x002fea0000300000 */
.L_x_86:
[----:B-1----:R-:W-:-:S04]  /*35a0*/  ULEA UR4, UR23, UR22, 0x3 ;  /* 0x0000001617047291 */ /* 0x002fc8000f8e18ff */
[----:B------:R-:W-:-:S09]  /*35b0*/  UIADD3 UR4, UPT, UPT, UR4, 0x5838, URZ ;  /* 0x0000583804047890 */ /* 0x000fd2000fffe0ff */
[----:B------:R1:W-:Y:S01]  /*35c0*/  UTCBAR [UR4], URZ ;  /* 0x000000ff040073e9 */ /* 0x0003e200080000ff */
[----:B------:R-:W-:Y:S05]  /*35d0*/  BRA.U UP4, `(.L_x_87) ;  /* 0x0000000104047547 */ /* 0x000fea000b800000 */
[----:B-1----:R-:W-:Y:S05]  /*35e0*/  BPT.TRAP 0x1 ;  /* 0x000000040000795c */ /* 0x002fea0000300000 */
.L_x_87:
[----:B-1----:R-:W-:-:S09]  /*35f0*/  UIADD3 UR4, UPT, UPT, UR22, 0x5850, URZ ;  /* 0x0000585016047890 */ /* 0x002fd2000fffe0ff */
[----:B------:R1:W-:Y:S01]  /*3600*/  UTCBAR [UR4], URZ ;  /* 0x000000ff040073e9 */ /* 0x0003e200080000ff */
[----:B------:R-:W-:Y:S05]  /*3610*/  BRA.U UP3, `(.L_x_88) ;  /* 0x0000000103047547 */ /* 0x000fea000b800000 */
[----:B-1----:R-:W-:Y:S05]  /*3620*/  BPT.TRAP 0x1 ;  /* 0x000000040000795c */ /* 0x002fea0000300000 */
.L_x_88:
[----:B------:R-:W-:Y:S01]  /*3630*/  UIADD3 UR22, UPT, UPT, UR22, 0x5860, URZ ;  /* 0x0000586016167890 */ /* 0x000fe2000fffe0ff */
[----:B------:R-:W-:Y:S01]  /*3640*/  LOP3.LUT R6, R6, 0x1, RZ, 0x3c, !PT ;  /* 0x0000000106067812 */ /* 0x000fe200078e3cff */
[----:B------:R-:W-:Y:S02]  /*3650*/  UIADD3 UR12, UPT, UPT, UR24, 0x2, URZ ;  /* 0x00000002180c7890 */ /* 0x000fe4000fffe0ff */
[----:B------:R-:W-:-:S05]  /*3660*/  ULOP3.LUT UR11, UR11, 0x1, URZ, 0x3c, !UPT ;  /* 0x000000010b0b7892 */ /* 0x000fca000f8e3cff */
[----:B------:R2:W-:Y:S01]  /*3670*/  UTCBAR [UR22], URZ ;  /* 0x000000ff160073e9 */ /* 0x0005e200080000ff */
[----:B------:R-:W-:Y:S02]  /*3680*/  NOP ;  /* 0x0000000000007918 */ /* 0x000fe40000000000 */
.L_x_29:
[----:B------:R-:W3:Y:S01]  /*3690*/  LDCU UR15, c[0x0][0x370] ;  /* 0x00006e00ff0f77ac */ /* 0x000ee20008000800 */
[----:B-1----:R-:W1:Y:S01]  /*36a0*/  LDCU UR4, c[0x0][0x900] ;  /* 0x00012000ff0477ac */ /* 0x002e620008000800 */
[----:B---3--:R-:W-:-:S04]  /*36b0*/  UIADD3 UR36, UPT, UPT, UR15, UR36, URZ ;  /* 0x000000240f247290 */ /* 0x008fc8000fffe0ff */
[----:B-1----:R-:W-:-:S09]  /*36c0*/  UISETP.GE.AND UP0, UPT, UR36, UR4, UPT ;  /* 0x000000042400728c */ /* 0x002fd2000bf06270 */
[----:B------:R-:W-:Y:S05]  /*36d0*/  BRA.U !UP0, `(.L_x_89) ;  /* 0xffffffe108887547 */ /* 0x000fea000b83ffff */
[----:B--2---:R-:W-:Y:S05]  /*36e0*/  EXIT ;  /* 0x000000000000794d */ /* 0x004fea0003800000 */
.L_x_28:
[----:B------:R-:W-:-:S08]  /*36f0*/  NOP ;  /* 0x0000000000007918 */ /* 0x000fd00000000000 */
[----:B------:R-:W1:-:S00]  /*3700*/  USETMAXREG.DEALLOC.CTAPOOL 0x60 ;  /* 0x00000060000079c8 */ /* 0x000e4000080e0500 */
[----:B-1----:R-:W1:Y:S01]  /*3710*/  LDC R0, c[0x0][0x900] ;  /* 0x00024000ff007b82 */ /* 0x002e620000000800 */
[----:B------:R-:W-:Y:S02]  /*3720*/  MOV R30, UR36 ;  /* 0x00000024001e7c02 */ /* 0x000fe40008000f00 */
[----:B-1----:R-:W-:-:S13]  /*3730*/  ISETP.LE.AND P0, PT, R0, UR36, PT ;  /* 0x0000002400007c0c */ /* 0x002fda000bf03270 */
[----:B------:R-:W-:Y:S05]  /*3740*/  @P0 EXIT ;  /* 0x000000000000094d */ /* 0x000fea0003800000 */
[----:B------:R-:W1:Y:S01]  /*3750*/  S2UR UR4, SR_CTAID.Z ;  /* 0x00000000000479c3 */ /* 0x000e620000002700 */
[----:B------:R-:W2:Y:S01]  /*3760*/  S2R R3, SR_CTAID.Y ;  /* 0x0000000000037919 */ /* 0x000ea20000002600 */
[----:B------:R-:W1:Y:S01]  /*3770*/  LDCU UR36, c[0x0][0x370] ;  /* 0x00006e00ff2477ac */ /* 0x000e620008000800 */
[----:B------:R-:W-:Y:S01]  /*3780*/  LOP3.LUT P0, R29, R26, 0x7f, RZ, 0xc0, !PT ;  /* 0x0000007f1a1d7812 */ /* 0x000fe2000780c0ff */
[----:B------:R-:W-:Y:S01]  /*3790*/  HFMA2 R27, -RZ, RZ, 0, 0 ;  /* 0x00000000ff1b7431 */ /* 0x000fe200000001ff */
[----:B------:R-:W-:Y:S01]  /*37a0*/  BSSY B8, `(.L_x_90) ;  /* 0x0000557000087945 */ /* 0x000fe20003800000 */
[----:B------:R-:W3:Y:S01]  /*37b0*/  LDCU UR5, c[0x0][0x374] ;  /* 0x00006e80ff0577ac */ /* 0x000ee20008000800 */
[----:B------:R-:W-:Y:S02]  /*37c0*/  IMAD.MOV.U32 R28, RZ, RZ, 0x1 ;  /* 0x00000001ff1c7424 */ /* 0x000fe400078e00ff */
[----:B------:R-:W-:Y:S01]  /*37d0*/  IMAD.MOV.U32 R22, RZ, RZ, RZ ;  /* 0x000000ffff167224 */ /* 0x000fe200078e00ff */
[----:B------:R-:W4:Y:S01]  /*37e0*/  LDCU.64 UR44, c[0x0][0x358] ;  /* 0x00006b00ff2c77ac */ /* 0x000f220008000a00 */
[----:B------:R-:W-:Y:S01]  /*37f0*/  UMOV UR43, URZ ;  /* 0x000000ff002b7c82 */ /* 0x000fe20008000000 */
[----:B------:R-:W-:Y:S01]  /*3800*/  UMOV UR42, URZ ;  /* 0x000000ff002a7c82 */ /* 0x000fe20008000000 */
[----:B-1----:R-:W-:-:S04]  /*3810*/  UIMAD UR4, UR36, UR4, URZ ;  /* 0x00000004240472a4 */ /* 0x002fc8000f8e02ff */
[----:B------:R-:W-:-:S04]  /*3820*/  UIADD3 UR4, UPT, UPT, URZ, -UR4, URZ ;  /* 0x80000004ff047290 */ /* 0x000fc8000fffe0ff */
[----:B---3--:R-:W-:Y:S01]  /*3830*/  UIMAD UR4, UR4, UR5, URZ ;  /* 0x00000005040472a4 */ /* 0x008fe2000f8e02ff */
[----:B--2---:R-:W-:-:S05]  /*3840*/  IMAD R0, R3, UR36, R30 ;  /* 0x0000002403007c24 */ /* 0x004fca000f8e021e */
[----:B------:R-:W-:-:S04]  /*3850*/  ISETP.NE.OR P0, PT, R0, UR4, P0 ;  /* 0x0000000400007c0c */ /* 0x000fc80008705670 */
[----:B----4-:R-:W-:-:S09]  /*3860*/  P2R R31, PR, RZ, 0x1 ;  /* 0x00000001ff1f7803 */ /* 0x010fd20000000000 */
.L_x_216:
[----:B------:R-:W-:Y:S05]  /*3870*/  YIELD ;  /* 0x0000000000007946 */ /* 0x000fea0003800000 */
[----:B------:R-:W1:Y:S01]  /*3880*/  LDC R5, c[0x0][0x904] ;  /* 0x00024100ff057b82 */ /* 0x000e620000000800 */
[----:B--2---:R-:W2:Y:S01]  /*3890*/  LDCU.64 UR4, c[0x0][0x908] ;  /* 0x00012100ff0477ac */ /* 0x004ea20008000a00 */
[----:B------:R-:W-:Y:S01]  /*38a0*/  BSSY B7, `(.L_x_91) ;  /* 0x0000542000077945 */ /* 0x000fe20003800000 */
[----:B---3--:R-:W3:Y:S05]  /*38b0*/  LDCU.64 UR6, c[0x0][0x920] ;  /* 0x00012400ff0677ac */ /* 0x008eea0008000a00 */
[----:B----4-:R-:W4:Y:S08]  /*38c0*/  LDC.64 R2, c[0x0][0x918] ;  /* 0x00024600ff027b82 */ /* 0x010f300000000a00 */
[----:B-----5:R-:W5:Y:S01]  /*38d0*/  LDC.64 R24, c[0x0][0x910] ;  /* 0x00024400ff187b82 */ /* 0x020f620000000a00 */
[----:B--2---:R-:W-:Y:S01]  /*38e0*/  IMAD.HI.U32 R7, R30, UR4, RZ ;  /* 0x000000041e077c27 */ /* 0x004fe2000f8e00ff */
[----:B------:R-:W2:Y:S04]  /*38f0*/  LDCU UR4, c[0x0][0x380] ;  /* 0x00007000ff0477ac */ /* 0x000ea80008000800 */
[----:B------:R-:W-:-:S02]  /*3900*/  SHF.R.U32.HI R7, RZ, UR5, R7 ;  /* 0x00000005ff077c19 */ /* 0x000fc40008011607 */
[----:B-1----:R-:W-:-:S04]  /*3910*/  ISETP.NE.AND P0, PT, R5, 0x1, PT ;  /* 0x000000010500780c */ /* 0x002fc80003f05270 */
[----:B------:R-:W-:Y:S02]  /*3920*/  SEL R6, R30, R7, !P0 ;  /* 0x000000071e067207 */ /* 0x000fe40004000000 */
[----:B----4-:R-:W-:-:S03]  /*3930*/  ISETP.NE.AND P0, PT, R3, 0x1, PT ;  /* 0x000000010300780c */ /* 0x010fc60003f05270 */
[----:B---3--:R-:W-:-:S04]  /*3940*/  IMAD.HI.U32 R7, R6, UR6, RZ ;  /* 0x0000000606077c27 */ /* 0x008fc8000f8e00ff */
[----:B------:R-:W-:Y:S01]  /*3950*/  IMAD.MOV R4, RZ, RZ, -R6 ;  /* 0x000000ffff047224 */ /* 0x000fe200078e0a06 */
[----:B------:R-:W-:-:S03]  /*3960*/  SHF.R.U32.HI R7, RZ, UR7, R7 ;  /* 0x00000007ff077c19 */ /* 0x000fc60008011607 */
[----:B------:R-:W-:Y:S01]  /*3970*/  IMAD R4, R5, R4, R30 ;  /* 0x0000000405047224 */ /* 0x000fe200078e021e */
[----:B------:R-:W-:Y:S02]  /*3980*/  SEL R0, R6, R7, !P0 ;  /* 0x0000000706007207 */ /* 0x000fe40004000000 */
[----:B-----5:R-:W-:Y:S01]  /*3990*/  ISETP.NE.AND P0, PT, R24, 0x1, PT ;  /* 0x000000011800780c */ /* 0x020fe20003f05270 */
[----:B------:R-:W-:Y:S02]  /*39a0*/  IMAD.SHL.U32 R4, R4, 0x100, RZ ;  /* 0x0000010004047824 */ /* 0x000fe400078e00ff */
[----:B------:R-:W-:-:S05]  /*39b0*/  IMAD.HI.U32 R25, R0, R25, RZ ;  /* 0x0000001900197227 */ /* 0x000fca00078e00ff */
[----:B------:R-:W-:Y:S01]  /*39c0*/  SHF.R.U32.HI R5, RZ, R2, R25 ;  /* 0x00000002ff057219 */ /* 0x000fe20000011619 */
[----:B------:R-:W-:-:S03]  /*39d0*/  IMAD.MOV R25, RZ, RZ, -R0 ;  /* 0x000000ffff197224 */ /* 0x000fc600078e0a00 */
[----:B------:R-:W-:Y:S01]  /*39e0*/  SEL R5, R0, R5, !P0 ;  /* 0x0000000500057207 */ /* 0x000fe20004000000 */
[----:B------:R-:W-:Y:S01]  /*39f0*/  IMAD R25, R3, R25, R6 ;  /* 0x0000001903197224 */ /* 0x000fe200078e0206 */
[----:B--2---:R-:W-:-:S03]  /*3a00*/  ISETP.GE.AND P0, PT, R4, UR4, PT ;  /* 0x0000000404007c0c */ /* 0x004fc6000bf06270 */
[----:B------:R-:W-:-:S04]  /*3a10*/  IMAD.MOV R5, RZ, RZ, -R5 ;  /* 0x000000ffff057224 */ /* 0x000fc800078e0a05 */
[----:B------:R-:W-:-:S06]  /*3a20*/  IMAD R24, R24, R5, R0 ;  /* 0x0000000518187224 */ /* 0x000fcc00078e0200 */
[----:B------:R-:W-:Y:S05]  /*3a30*/  @P0 BRA `(.L_x_92) ;  /* 0x0000005000a00947 */ /* 0x000fea0003800000 */
[----:B------:R-:W1:Y:S02]  /*3a40*/  LDC R3, c[0x0][0x384] ;  /* 0x0000e100ff037b82 */ /* 0x000e640000000800 */
[----:B-1----:R-:W-:-:S13]  /*3a50*/  ISETP.NE.AND P0, PT, R3, RZ, PT ;  /* 0x000000ff0300720c */ /* 0x002fda0003f05270 */
[----:B------:R-:W-:Y:S05]  /*3a60*/  @P0 BRA `(.L_x_93) ;  /* 0x0000003000740947 */ /* 0x000fea0003800000 */
[----:B------:R-:W-:-:S09]  /*3a70*/  UISETP.NE.AND UP0, UPT, UR41, URZ, UPT ;  /* 0x000000ff2900728c */ /* 0x000fd2000bf05270 */
[----:B------:R-:W-:Y:S05]  /*3a80*/  BRA.U UP0, `(.L_x_94) ;  /* 0x0000000100047547 */ /* 0x000fea000b800000 */
[----:B------:R-:W-:Y:S05]  /*3a90*/  BPT.TRAP 0x1 ;  /* 0x000000040000795c */ /* 0x000fea0000300000 */
.L_x_94:
[----:B------:R-:W1:Y:S01]  /*3aa0*/  S2R R16, SR_CgaCtaId ;  /* 0x0000000000107919 */ /* 0x000e620000008800 */
[----:B------:R-:W-:Y:S01]  /*3ab0*/  MOV R5, 0x400 ;  /* 0x0000040000057802 */ /* 0x000fe20000000f00 */
[----:B------:R-:W-:Y:S01]  /*3ac0*/  BSSY B0, `(.L_x_95) ;  /* 0x0000005000007945 */ /* 0x000fe20003800000 */
[----:B------:R-:W-:Y:S02]  /*3ad0*/  SHF.L.U32 R3, R28, 0x1f, RZ ;  /* 0x0000001f1c037819 */ /* 0x000fe400000006ff */
[----:B-1----:R-:W-:-:S04]  /*3ae0*/  LEA R16, R16, R5, 0x18 ;  /* 0x0000000510107211 */ /* 0x002fc800078ec0ff */
[----:B------:R-:W1:Y:S02]  /*3af0*/  SYNCS.PHASECHK.TRANS64.TRYWAIT P0, [R16+URZ+0x58c0], R3 ;  /* 0x0058c003100075a7 */ /* 0x000e6400080011ff */
[----:B-1----:R-:W-:Y:S05]  /*3b00*/  @!P0 BRA `(.L_x_96) ;  /* 0x000000e400e48947 */ /* 0x002fea0003800000 */
.L_x_402:
[----:B------:R-:W-:Y:S05]  /*3b10*/  BSYNC B0 ;  /* 0x0000000000007941 */ /* 0x000fea0003800000 */
.L_x_95:
[----:B------:R-:W-:Y:S01]  /*3b20*/  ISETP.NE.AND P0, PT, R31, RZ, PT ;  /* 0x000000ff1f00720c */ /* 0x000fe20003f05270 */
[----:B------:R-:W-:-:S12]  /*3b30*/  BSSY.RECONVERGENT B6, `(.L_x_97) ;  /* 0x0000233000067945 */ /* 0x000fd80003800200 */
[----:B------:R-:W-:Y:S05]  /*3b40*/  @P0 BRA `(.L_x_98) ;  /* 0x0000002000c40947 */ /* 0x000fea0003800000 */
[----:B------:R-:W2:Y:S01]  /*3b50*/  LDC.64 R8, c[0x4][0xa0] ;  /* 0x01002800ff087b82 */ /* 0x000ea20000000a00 */
[----:B------:R-:W-:Y:S01]  /*3b60*/  MOV R17, 0x0 ;  /* 0x0000000000117802 */ /* 0x000fe20000000f00 */
[----:B------:R-:W3:Y:S01]  /*3b70*/  LDCU.64 UR4, c[0x4][0xd0] ;  /* 0x01001a00ff0477ac */ /* 0x000ee20008000a00 */
[----:B------:R-:W-:Y:S02]  /*3b80*/  MOV R6, UR38 ;  /* 0x0000002600067c02 */ /* 0x000fe40008000f00 */
[----:B------:R-:W-:-:S03]  /*3b90*/  MOV R7, UR37 ;  /* 0x0000002500077c02 */ /* 0x000fc60008000f00 */
[----:B-1----:R1:W4:Y:S01]  /*3ba0*/  LDC.64 R2, c[0x4][R17] ;  /* 0x0100000011027b82 */ /* 0x0023220000000a00 */
[----:B---3--:R-:W-:Y:S02]  /*3bb0*/  IMAD.U32 R4, RZ, RZ, UR4 ;  /* 0x00000004ff047e24 */ /* 0x008fe4000f8e00ff */
[----:B------:R-:W-:Y:S01]  /*3bc0*/  IMAD.U32 R5, RZ, RZ, UR5 ;  /* 0x00000005ff057e24 */ /* 0x000fe2000f8e00ff */
[----:B--2---:R1:W-:Y:S04]  /*3bd0*/  STL.64 [R1], R8 ;  /* 0x0000000801007387 */ /* 0x0043e80000100a00 */
[----:B------:R-:W-:-:S07]  /*3be0*/  LEPC R20, `(.L_x_99) ;  /* 0x000000001014794e */ /* 0x000fce0000000000 */
[----:B-1--4-:R-:W-:Y:S05]  /*3bf0*/  CALL.ABS.NOINC R2 ;  /* 0x0000000002007343 */ /* 0x012fea0003c00000 */
.L_x_99:
[----:B------:R-:W-:Y:S01]  /*3c00*/  HFMA2 R2, -RZ, RZ, 0, 5.9604644775390625e-08 ;  /* 0x00000001ff027431 */ /* 0x000fe200000001ff */
[----:B------:R-:W-:Y:S01]  /*3c10*/  MOV R3, 0x4 ;  /* 0x0000000400037802 */ /* 0x000fe20000000f00 */
[----:B------:R-:W-:Y:S01]  /*3c20*/  IMAD.MOV.U32 R0, RZ, RZ, 0x3 ;  /* 0x00000003ff007424 */ /* 0x000fe200078e00ff */
[----:B------:R1:W2:Y:S01]  /*3c30*/  LDC.64 R8, c[0x4][R17] ;  /* 0x0100000011087b82 */ /* 0x0002a20000000a00 */
[----:B------:R-:W3:Y:S01]  /*3c40*/  LDCU.64 UR4, c[0x4][0xe8] ;  /* 0x01001d00ff0477ac */ /* 0x000ee20008000a00 */
[----:B------:R-:W-:Y:S01]  /*3c50*/  MOV R6, UR38 ;  /* 0x0000002600067c02 */ /* 0x000fe20008000f00 */
[----:B------:R-:W-:Y:S01]  /*3c60*/  IMAD.U32 R7, RZ, RZ, UR37 ;  /* 0x00000025ff077e24 */ /* 0x000fe2000f8e00ff */
[----:B------:R1:W-:Y:S04]  /*3c70*/  STL.64 [R1], R2 ;  /* 0x0000000201007387 */ /* 0x0003e80000100a00 */
[----:B------:R1:W-:Y:S01]  /*3c80*/  STL [R1+0x8], R0 ;  /* 0x0000080001007387 */ /* 0x0003e20000100800 */
[----:B---3--:R-:W-:Y:S01]  /*3c90*/  MOV R4, UR4 ;  /* 0x0000000400047c02 */ /* 0x008fe20008000f00 */
[----:B------:R-:W-:-:S02]  /*3ca0*/  IMAD.U32 R5, RZ, RZ, UR5 ;  /* 0x00000005ff057e24 */ /* 0x000fc4000f8e00ff */
[----:B------:R-:W-:-:S07]  /*3cb0*/  LEPC R20, `(.L_x_100) ;  /* 0x000000001014794e */ /* 0x000fce0000000000 */
[----:B-12---:R-:W-:Y:S05]  /*3cc0*/  CALL.ABS.NOINC R8 ;  /* 0x0000000008007343 */ /* 0x006fea0003c00000 */
.L_x_100:
[----:B------:R1:W2:Y:S01]  /*3cd0*/  LDC.64 R2, c[0x4][R17] ;  /* 0x0100000011027b82 */ /* 0x0002a20000000a00 */
[----:B------:R-:W3:Y:S01]  /*3ce0*/  LDCU.64 UR4, c[0x4][0xe0] ;  /* 0x01001c00ff0477ac */ /* 0x000ee20008000a00 */
[----:B------:R-:W-:Y:S01]  /*3cf0*/  CS2R R6, SRZ ;  /* 0x0000000000067805 */ /* 0x000fe2000001ff00 */
[----:B---3--:R-:W-:Y:S01]  /*3d00*/  IMAD.U32 R4, RZ, RZ, UR4 ;  /* 0x00000004ff047e24 */ /* 0x008fe2000f8e00ff */
[----:B------:R-:W-:-:S04]  /*3d10*/  MOV R5, UR5 ;  /* 0x0000000500057c02 */ /* 0x000fc80008000f00 */
[----:B------:R-:W-:-:S07]  /*3d20*/  LEPC R20, `(.L_x_101) ;  /* 0x000000001014794e */ /* 0x000fce0000000000 */
[----:B-12---:R-:W-:Y:S05]  /*3d30*/  CALL.ABS.NOINC R2 ;  /* 0x0000000002007343 */ /* 0x006fea0003c00000 */
.L_x_101:
[----:B------:R1:W2:Y:S01]  /*3d40*/  LDC.64 R2, c[0x4][R17] ;  /* 0x0100000011027b82 */ /* 0x0002a20000000a00 */
[----:B------:R-:W3:Y:S01]  /*3d50*/  LDCU.64 UR4, c[0x4][0xf0] ;  /* 0x01001e00ff0477ac */ /* 0x000ee20008000a00 */
[----:B------:R-:W-:Y:S01]  /*3d60*/  CS2R R6, SRZ ;  /* 0x0000000000067805 */ /* 0x000fe2000001ff00 */
[----:B---3--:R-:W-:Y:S01]  /*3d70*/  IMAD.U32 R4, RZ, RZ, UR4 ;  /* 0x00000004ff047e24 */ /* 0x008fe2000f8e00ff */
[----:B------:R-:W-:-:S04]  /*3d80*/  MOV R5, UR5 ;  /* 0x0000000500057c02 */ /* 0x000fc80008000f00 */
[----:B------:R-:W-:-:S07]  /*3d90*/  LEPC R20, `(.L_x_102) ;  /* 0x000000001014794e */ /* 0x000fce0000000000 */
[----:B-12---:R-:W-:Y:S05]  /*3da0*/  CALL.ABS.NOINC R2 ;  /* 0x0000000002007343 */ /* 0x006fea0003c00000 */
.L_x_102:
[----:B------:R1:W2:Y:S01]  /*3db0*/  LDC.64 R2, c[0x4][R17] ;  /* 0x0100000011027b82 */ /* 0x0002a20000000a00 */
[----:B------:R-:W3:Y:S01]  /*3dc0*/  LDCU.64 UR4, c[0x4][0xf8] ;  /* 0x01001f00ff0477ac */ /* 0x000ee20008000a00 */
[----:B------:R-:W-:Y:S01]  /*3dd0*/  CS2R R6, SRZ ;  /* 0x0000000000067805 */ /* 0x000fe2000001ff00 */
[----:B---3--:R-:W-:Y:S01]  /*3de0*/  IMAD.U32 R4, RZ, RZ, UR4 ;  /* 0x00000004ff047e24 */ /* 0x008fe2000f8e00ff */
[----:B------:R-:W-:-:S04]  /*3df0*/  MOV R5, UR5 ;  /* 0x0000000500057c02 */ /* 0x000fc80008000f00 */
[----:B------:R-:W-:-:S07]  /*3e00*/  LEPC R20, `(.L_x_103) ;  /* 0x000000001014794e */ /* 0x000fce0000000000 */
[----:B-12---:R-:W-:Y:S05]  /*3e10*/  CALL.ABS.NOINC R2 ;  /* 0x0000000002007343 */ /* 0x006fea0003c00000 */
.L_x_103:
[----:B------:R-:W-:Y:S01]  /*3e20*/  HFMA2 R0, -RZ, RZ, 0, 9.5367431640625e-07 ;  /* 0x00000010ff007431 */ /* 0x000fe200000001ff */
[----:B------:R1:W2:Y:S01]  /*3e30*/  LDC.64 R2, c[0x4][R17] ;  /* 0x0100000011027b82 */ /* 0x0002a20000000a00 */
[----:B------:R-:W3:Y:S01]  /*3e40*/  LDCU.64 UR4, c[0x4][0xc8] ;  /* 0x01001900ff0477ac */ /* 0x000ee20008000a00 */
[----:B------:R-:W-:Y:S01]  /*3e50*/  MOV R6, UR38 ;  /* 0x0000002600067c02 */ /* 0x000fe20008000f00 */
[----:B------:R-:W-:Y:S01]  /*3e60*/  IMAD.U32 R7, RZ, RZ, UR37 ;  /* 0x00000025ff077e24 */ /* 0x000fe2000f8e00ff */
[----:B------:R1:W-:Y:S01]  /*3e70*/  STL [R1], R0 ;  /* 0x0000000001007387 */ /* 0x0003e20000100800 */
[----:B---3--:R-:W-:Y:S01]  /*3e80*/  MOV R4, UR4 ;  /* 0x0000000400047c02 */ /* 0x008fe20008000f00 */
[----:B------:R-:W-:-:S04]  /*3e90*/  IMAD.U32 R5, RZ, RZ, UR5 ;  /* 0x00000005ff057e24 */ /* 0x000fc8000f8e00ff */
[----:B------:R-:W-:-:S07]  /*3ea0*/  LEPC R20, `(.L_x_104) ;  /* 0x000000001014794e */ /* 0x000fce0000000000 */
[----:B-12---:R-:W-:Y:S05]  /*3eb0*/  CALL.ABS.NOINC R2 ;  /* 0x0000000002007343 */ /* 0x006fea0003c00000 */
.L_x_104:
[----:B------:R-:W1:Y:S01]  /*3ec0*/  S2R R3, SR_SWINHI ;  /* 0x0000000000037919 */ /* 0x000e620000002f00 */
[----:B------:R-:W2:Y:S01]  /*3ed0*/  LDCU.64 UR4, c[0x4][0x100] ;  /* 0x01002000ff0477ac */ /* 0x000ea20008000a00 */
[----:B------:R-:W-:Y:S01]  /*3ee0*/  MOV R6, UR38 ;  /* 0x0000002600067c02 */ /* 0x000fe20008000f00 */
[----:B------:R-:W-:Y:S01]  /*3ef0*/  IMAD.U32 R7, RZ, RZ, UR37 ;  /* 0x00000025ff077e24 */ /* 0x000fe2000f8e00ff */
[----:B------:R-:W-:Y:S02]  /*3f00*/  MOV R4, R16 ;  /* 0x0000001000047202 */ /* 0x000fe40000000f00 */
[----:B-1----:R-:W-:Y:S02]  /*3f10*/  MOV R5, R3 ;  /* 0x0000000300057202 */ /* 0x002fe40000000f00 */
[----:B------:R1:W3:Y:S01]  /*3f20*/  LDC.64 R2, c[0x4][R17] ;  /* 0x0100000011027b82 */ /* 0x0002e20000000a00 */
[----:B------:R-:W-:Y:S02]  /*3f30*/  IADD3 R8, P0, PT, R4, 0x3800, RZ ;  /* 0x0000380004087810 */ /* 0x000fe40007f1e0ff */
[----:B--2---:R-:W-:-:S03]  /*3f40*/  MOV R4, UR4 ;  /* 0x0000000400047c02 */ /* 0x004fc60008000f00 */
[----:B------:R-:W-:Y:S02]  /*3f50*/  IMAD.X R9, RZ, RZ, R5, P0 ;  /* 0x000000ffff097224 */ /* 0x000fe400000e0605 */
[----:B------:R-:W-:-:S03]  /*3f60*/  IMAD.U32 R5, RZ, RZ, UR5 ;  /* 0x00000005ff057e24 */ /* 0x000fc6000f8e00ff */
[----:B------:R1:W-:Y:S04]  /*3f70*/  STL.64 [R1], R8 ;  /* 0x0000000801007387 */ /* 0x0003e80000100a00 */
[----:B------:R-:W-:-:S07]  /*3f80*/  LEPC R20, `(.L_x_105) ;  /* 0x000000001014794e */ /* 0x000fce0000000000 */
[----:B-1-3--:R-:W-:Y:S05]  /*3f90*/  CALL.ABS.NOINC R2 ;  /* 0x0000000002007343 */ /* 0x00afea0003c00000 */
.L_x_105:
[----:B------:R-:W1:Y:S01]  /*3fa0*/  LDC.64 R8, c[0x4][0xd8] ;  /* 0x01003600ff087b82 */ /* 0x000e620000000a00 */
[----:B------:R-:W2:Y:S01]  /*3fb0*/  LDCU.64 UR4, c[0x4][0xd0] ;  /* 0x01001a00ff0477ac */ /* 0x000ea20008000a00 */
[----:B------:R-:W-:Y:S02]  /*3fc0*/  MOV R6, UR38 ;  /* 0x0000002600067c02 */ /* 0x000fe40008000f00 */
[----:B------:R-:W-:-:S04]  /*3fd0*/  MOV R7, UR37 ;  /* 0x0000002500077c02 */ /* 0x000fc80008000f00 */
[----:B------:R3:W4:Y:S01]  /*3fe0*/  LDC.64 R2, c[0x4][R17] ;  /* 0x0100000011027b82 */ /* 0x0007220000000a00 */
[----:B--2---:R-:W-:Y:S02]  /*3ff0*/  IMAD.U32 R4, RZ, RZ, UR4 ;  /* 0x00000004ff047e24 */ /* 0x004fe4000f8e00ff */
[----:B------:R-:W-:Y:S01]  /*4000*/  IMAD.U32 R5, RZ, RZ, UR5 ;  /* 0x00000005ff057e24 */ /* 0x000fe2000f8e00ff */
[----:B-1----:R3:W-:Y:S04]  /*4010*/  STL.64 [R1], R8 ;  /* 0x0000000801007387 */ /* 0x0027e80000100a00 */
[----:B------:R-:W-:-:S07]  /*4020*/  LEPC R20, `(.L_x_106) ;  /* 0x000000001014794e */ /* 0x000fce0000000000 */
[----:B---34-:R-:W-:Y:S05]  /*4030*/  CALL.ABS.NOINC R2 ;  /* 0x0000000002007343 */ /* 0x018fea0003c00000 */
.L_x_106:
[----:B------:R-:W-:Y:S01]  /*4040*/  HFMA2 R0, -RZ, RZ, 0, 2.384185791015625e-06 ;  /* 0x00000028ff007431 */ /* 0x000fe200000001ff */
        /* <DEDUP_REMOVED lines=9> */
.L_x_107:
        /* <DEDUP_REMOVED lines=10> */
.L_x_108:
[----:B------:R1:W2:Y:S01]  /*4180*/  LDC.64 R2, c[0x4][R17] ;  /* 0x0100000011027b82 */ /* 0x0002a20000000a00 */
[----:B------:R-:W3:Y:S01]  /*4190*/  LDCU.64 UR4, c[0x4][0xe0] ;  /* 0x01001c00ff0477ac */ /* 0x000ee20008000a00 */
[----:B------:R-:W-:Y:S01]  /*41a0*/  CS2R R6, SRZ ;  /* 0x0000000000067805 */ /* 0x000fe2000001ff00 */
[----:B---3--:R-:W-:Y:S01]  /*41b0*/  IMAD.U32 R4, RZ, RZ, UR4 ;  /* 0x00000004ff047e24 */ /* 0x008fe2000f8e00ff */
[----:B------:R-:W-:-:S04]  /*41c0*/  MOV R5, UR5 ;  /* 0x0000000500057c02 */ /* 0x000fc80008000f00 */
[----:B------:R-:W-:-:S07]  /*41d0*/  LEPC R20, `(.L_x_109) ;  /* 0x000000001014794e */ /* 0x000fce0000000000 */
[----:B-12---:R-:W-:Y:S05]  /*41e0*/  CALL.ABS.NOINC R2 ;  /* 0x0000000002007343 */ /* 0x006fea0003c00000 */
.L_x_109:
[----:B------:R-:W-:Y:S01]  /*41f0*/  HFMA2 R0, -RZ, RZ, 0, 4.76837158203125e-07 ;  /* 0x00000008ff007431 */ /* 0x000fe200000001ff */
        /* <DEDUP_REMOVED lines=9> */
.L_x_110:
[----:B------:R-:W-:Y:S01]  /*4290*/  HFMA2 R0, -RZ, RZ, 0, 2.6226043701171875e-06 ;  /* 0x0000002cff007431 */ /* 0x000fe200000001ff */
        /* <DEDUP_REMOVED lines=9> */
.L_x_111:
[----:B------:R1:W2:Y:S01]  /*4330*/  LDC.64 R2, c[0x4][R17] ;  /* 0x0100000011027b82 */ /* 0x0002a20000000a00 */
[----:B------:R-:W3:Y:S01]  /*4340*/  LDCU.64 UR4, c[0x4][0xe0] ;  /* 0x01001c00ff0477ac */ /* 0x000ee20008000a00 */
[----:B------:R-:W-:Y:S01]  /*4350*/  CS2R R6, SRZ ;  /* 0x0000000000067805 */ /* 0x000fe2000001ff00 */
[----:B---3--:R-:W-:Y:S01]  /*4360*/  IMAD.U32 R4, RZ, RZ, UR4 ;  /* 0x00000004ff047e24 */ /* 0x008fe2000f8e00ff */
[----:B------:R-:W-:-:S04]  /*4370*/  MOV R5, UR5 ;  /* 0x0000000500057c02 */ /* 0x000fc80008000f00 */
[----:B------:R-:W-:-:S07]  /*4380*/  LEPC R20, `(.L_x_112) ;  /* 0x000000001014794e */ /* 0x000fce0000000000 */
[----:B-12---:R-:W-:Y:S05]  /*4390*/  CALL.ABS.NOINC R2 ;  /* 0x0000000002007343 */ /* 0x006fea0003c00000 */
.L_x_112:
        /* <DEDUP_REMOVED lines=10> */
.L_x_113:
[----:B------:R-:W-:Y:S01]  /*4440*/  HFMA2 R0, -RZ, RZ, 0, 2.443790435791015625e-06 ;  /* 0x00000029ff007431 */ /* 0x000fe200000001ff */
        /* <DEDUP_REMOVED lines=9> */
.L_x_114:
        /* <DEDUP_REMOVED lines=10> */
.L_x_115:
        /* <DEDUP_REMOVED lines=10> */
.L_x_116:
[----:B------:R1:W2:Y:S01]  /*4620*/  LDC.64 R2, c[0x4][R17] ;  /* 0x0100000011027b82 */ /* 0x0002a20000000a00 */
[----:B------:R-:W3:Y:S01]  /*4630*/  LDCU.64 UR4, c[0x4][0xe0] ;  /* 0x01001c00ff0477ac */ /* 0x000ee20008000a00 */
[----:B------:R-:W-:Y:S01]  /*4640*/  CS2R R6, SRZ ;  /* 0x0000000000067805 */ /* 0x000fe2000001ff00 */
[----:B---3--:R-:W-:Y:S01]  /*4650*/  IMAD.U32 R4, RZ, RZ, UR4 ;  /* 0x00000004ff047e24 */ /* 0x008fe2000f8e00ff */
[----:B------:R-:W-:-:S04]  /*4660*/  MOV R5, UR5 ;  /* 0x0000000500057c02 */ /* 0x000fc80008000f00 */
[----:B------:R-:W-:-:S07]  /*4670*/  LEPC R20, `(.L_x_117) ;  /* 0x000000001014794e */ /* 0x000fce0000000000 */
[----:B-12---:R-:W-:Y:S05]  /*4680*/  CALL.ABS.NOINC R2 ;  /* 0x0000000002007343 */ /* 0x006fea0003c00000 */
.L_x_117:
        /* <DEDUP_REMOVED lines=10> */
.L_x_118:
        /* <DEDUP_REMOVED lines=10> */
.L_x_119:
[----:B------:R1:W2:Y:S01]  /*47d0*/  LDC.64 R2, c[0x4][R17] ;  /* 0x0100000011027b82 */ /* 0x0002a20000000a00 */
[----:B------:R-:W3:Y:S01]  /*47e0*/  LDCU.64 UR4, c[0x4][0xe0] ;  /* 0x01001c00ff0477ac */ /* 0x000ee20008000a00 */
[----:B------:R-:W-:Y:S01]  /*47f0*/  CS2R R6, SRZ ;  /* 0x0000000000067805 */ /* 0x000fe2000001ff00 */
[----:B---3--:R-:W-:Y:S01]  /*4800*/  IMAD.U32 R4, RZ, RZ, UR4 ;  /* 0x00000004ff047e24 */ /* 0x008fe2000f8e00ff */
[----:B------:R-:W-:-:S04]  /*4810*/  MOV R5, UR5 ;  /* 0x0000000500057c02 */ /* 0x000fc80008000f00 */
[----:B------:R-:W-:-:S07]  /*4820*/  LEPC R20, `(.L_x_120) ;  /* 0x000000001014794e */ /* 0x000fce0000000000 */
[----:B-12---:R-:W-:Y:S05]  /*4830*/  CALL.ABS.NOINC R2 ;  /* 0x0000000002007343 */ /* 0x006fea0003c00000 */
.L_x_120:
[----:B------:R-:W-:Y:S01]  /*4840*/  HFMA2 R0, -RZ, RZ, 0, 5.9604644775390625e-08 ;  /* 0x00000001ff007431 */ /* 0x000fe200000001ff */
        /* <DEDUP_REMOVED lines=9> */
.L_x_121:
        /* <DEDUP_REMOVED lines=10> */
.L_x_122:
        /* <DEDUP_REMOVED lines=10> */
.L_x_123:
        /* <DEDUP_REMOVED lines=10> */
.L_x_124:
[----:B------:R1:W2:Y:S01]  /*4ac0*/  LDC.64 R2, c[0x4][R17] ;  /* 0x0100000011027b82 */ /* 0x0002a20000000a00 */
[----:B------:R-:W3:Y:S01]  /*4ad0*/  LDCU.64 UR4, c[0x4][0xe0] ;  /* 0x01001c00ff0477ac */ /* 0x000ee20008000a00 */
[----:B------:R-:W-:Y:S01]  /*4ae0*/  CS2R R6, SRZ ;  /* 0x0000000000067805 */ /* 0x000fe2000001ff00 */
[----:B---3--:R-:W-:Y:S01]  /*4af0*/  IMAD.U32 R4, RZ, RZ, UR4 ;  /* 0x00000004ff047e24 */ /* 0x008fe2000f8e00ff */
[----:B------:R-:W-:-:S04]  /*4b00*/  MOV R5, UR5 ;  /* 0x0000000500057c02 */ /* 0x000fc80008000f00 */
[----:B------:R-:W-:-:S07]  /*4b10*/  LEPC R20, `(.L_x_125) ;  /* 0x000000001014794e */ /* 0x000fce0000000000 */
[----:B-12---:R-:W-:Y:S05]  /*4b20*/  CALL.ABS.NOINC R2 ;  /* 0x0000000002007343 */ /* 0x006fea0003c00000 */
.L_x_125:
        /* <DEDUP_REMOVED lines=10> */
.L_x_126:
        /* <DEDUP_REMOVED lines=10> */
.L_x_127:
[----:B------:R1:W2:Y:S01]  /*4c70*/  LDC.64 R2, c[0x4][R17] ;  /* 0x0100000011027b82 */ /* 0x0002a20000000a00 */
[----:B------:R-:W3:Y:S01]  /*4c80*/  LDCU.64 UR4, c[0x4][0xe0] ;  /* 0x01001c00ff0477ac */ /* 0x000ee20008000a00 */
[----:B------:R-:W-:Y:S01]  /*4c90*/  CS2R R6, SRZ ;  /* 0x0000000000067805 */ /* 0x000fe2000001ff00 */
[----:B---3--:R-:W-:Y:S01]  /*4ca0*/  IMAD.U32 R4, RZ, RZ, UR4 ;  /* 0x00000004ff047e24 */ /* 0x008fe2000f8e00ff */
[----:B------:R-:W-:-:S04]  /*4cb0*/  MOV R5, UR5 ;  /* 0x0000000500057c02 */ /* 0x000fc80008000f00 */
[----:B------:R-:W-:-:S07]  /*4cc0*/  LEPC R20, `(.L_x_128) ;  /* 0x000000001014794e */ /* 0x000fce0000000000 */
[----:B-12---:R-:W-:Y:S05]  /*4cd0*/  CALL.ABS.NOINC R2 ;  /* 0x0000000002007343 */ /* 0x006fea0003c00000 */
.L_x_128:
[----:B------:R-:W-:Y:S01]  /*4ce0*/  HFMA2 R0, -RZ, RZ, 0, 1.1920928955078125e-07 ;  /* 0x00000002ff007431 */ /* 0x000fe200000001ff */
        /* <DEDUP_REMOVED lines=9> */
.L_x_129:
        /* <DEDUP_REMOVED lines=10> */
.L_x_130:
        /* <DEDUP_REMOVED lines=10> */
.L_x_131:
        /* <DEDUP_REMOVED lines=10> */
.L_x_132:
        /* <DEDUP_REMOVED lines=10> */
.L_x_133:
        /* <DEDUP_REMOVED lines=10> */
.L_x_134:
[----:B------:R1:W2:Y:S01]  /*50a0*/  LDC.64 R2, c[0x4][R17] ;  /* 0x0100000011027b82 */ /* 0x0002a20000000a00 */
[----:B------:R-:W3:Y:S01]  /*50b0*/  LDCU.64 UR4, c[0x4][0xe0] ;  /* 0x01001c00ff0477ac */ /* 0x000ee20008000a00 */
[----:B------:R-:W-:Y:S01]  /*50c0*/  CS2R R6, SRZ ;  /* 0x0000000000067805 */ /* 0x000fe2000001ff00 */
[----:B---3--:R-:W-:Y:S01]  /*50d0*/  IMAD.U32 R4, RZ, RZ, UR4 ;  /* 0x00000004ff047e24 */ /* 0x008fe2000f8e00ff */
[----:B------:R-:W-:-:S04]  /*50e0*/  MOV R5, UR5 ;  /* 0x0000000500057c02 */ /* 0x000fc80008000f00 */
[----:B------:R-:W-:-:S07]  /*50f0*/  LEPC R20, `(.L_x_135) ;  /* 0x000000001014794e */ /* 0x000fce0000000000 */
[----:B-12---:R-:W-:Y:S05]  /*5100*/  CALL.ABS.NOINC R2 ;  /* 0x0000000002007343 */ /* 0x006fea0003c00000 */
.L_x_135:
        /* <DEDUP_REMOVED lines=10> */
.L_x_136:
        /* <DEDUP_REMOVED lines=10> */
.L_x_137:
[----:B------:R1:W2:Y:S01]  /*5250*/  LDC.64 R2, c[0x4][R17] ;  /* 0x0100000011027b82 */ /* 0x0002a20000000a00 */
[----:B------:R-:W3:Y:S01]  /*5260*/  LDCU.64 UR4, c[0x4][0xe0] ;  /* 0x01001c00ff0477ac */ /* 0x000ee20008000a00 */
[----:B------:R-:W-:Y:S01]  /*5270*/  CS2R R6, SRZ ;  /* 0x0000000000067805 */ /* 0x000fe2000001ff00 */
[----:B---3--:R-:W-:Y:S01]  /*5280*/  IMAD.U32 R4, RZ, RZ, UR4 ;  /* 0x00000004ff047e24 */ /* 0x008fe2000f8e00ff */
[----:B------:R-:W-:-:S04]  /*5290*/  MOV R5, UR5 ;  /* 0x0000000500057c02 */ /* 0x000fc80008000f00 */
[----:B------:R-:W-:-:S07]  /*52a0*/  LEPC R20, `(.L_x_138) ;  /* 0x000000001014794e */ /* 0x000fce0000000000 */
[----:B-12---:R-:W-:Y:S05]  /*52b0*/  CALL.ABS.NOINC R2 ;  /* 0x0000000002007343 */ /* 0x006fea0003c00000 */
.L_x_138:
[----:B------:R-:W-:Y:S01]  /*52c0*/  HFMA2 R0, -RZ, RZ, 0, 7.62939453125e-06 ;  /* 0x00000080ff007431 */ /* 0x000fe200000001ff */
        /* <DEDUP_REMOVED lines=9> */
.L_x_139:
        /* <DEDUP_REMOVED lines=10> */
.L_x_140:
        /* <DEDUP_REMOVED lines=10> */
.L_x_141:
        /* <DEDUP_REMOVED lines=10> */
.L_x_142:
[----:B------:R1:W2:Y:S01]  /*5540*/  LDC.64 R2, c[0x4][R17] ;  /* 0x0100000011027b82 */ /* 0x0002a20000000a00 */
[----:B------:R-:W3:Y:S01]  /*5550*/  LDCU.64 UR4, c[0x4][0xe0] ;  /* 0x01001c00ff0477ac */ /* 0x000ee20008000a00 */
[----:B------:R-:W-:Y:S01]  /*5560*/  CS2R R6, SRZ ;  /* 0x0000000000067805 */ /* 0x000fe2000001ff00 */
[----:B---3--:R-:W-:Y:S01]  /*5570*/  IMAD.U32 R4, RZ, RZ, UR4 ;  /* 0x00000004ff047e24 */ /* 0x008fe2000f8e00ff */
[----:B------:R-:W-:-:S04]  /*5580*/  MOV R5, UR5 ;  /* 0x0000000500057c02 */ /* 0x000fc80008000f00 */
[----:B------:R-:W-:-:S07]  /*5590*/  LEPC R20, `(.L_x_143) ;  /* 0x000000001014794e */ /* 0x000fce0000000000 */
[----:B-12---:R-:W-:Y:S05]  /*55a0*/  CALL.ABS.NOINC R2 ;  /* 0x0000000002007343 */ /* 0x006fea0003c00000 */
.L_x_143:
        /* <DEDUP_REMOVED lines=10> */
.L_x_144:
        /* <DEDUP_REMOVED lines=10> */
.L_x_145:
[----:B------:R1:W2:Y:S01]  /*56f0*/  LDC.64 R2, c[0x4][R17] ;  /* 0x0100000011027b82 */ /* 0x0002a20000000a00 */
[----:B------:R-:W3:Y:S01]  /*5700*/  LDCU.64 UR4, c[0x4][0xe0] ;  /* 0x01001c00ff0477ac */ /* 0x000ee20008000a00 */
[----:B------:R-:W-:Y:S01]  /*5710*/  CS2R R6, SRZ ;  /* 0x0000000000067805 */ /* 0x000fe2000001ff00 */
[----:B---3--:R-:W-:Y:S01]  /*5720*/  IMAD.U32 R4, RZ, RZ, UR4 ;  /* 0x00000004ff047e24 */ /* 0x008fe2000f8e00ff */
[----:B------:R-:W-:-:S04]  /*5730*/  MOV R5, UR5 ;  /* 0x0000000500057c02 */ /* 0x000fc80008000f00 */
[----:B------:R-:W-:-:S07]  /*5740*/  LEPC R20, `(.L_x_146) ;  /* 0x000000001014794e */ /* 0x000fce0000000000 */
[----:B-12---:R-:W-:Y:S05]  /*5750*/  CALL.ABS.NOINC R2 ;  /* 0x0000000002007343 */ /* 0x006fea0003c00000 */
.L_x_146:
[----:B------:R1:W-:Y:S01]  /*5760*/  STL [R1], RZ ;  /* 0x000000ff01007387 */ /* 0x0003e20000100800 */
[----:B------:R1:W2:Y:S01]  /*5770*/  LDC.64 R2, c[0x4][R17] ;  /* 0x0100000011027b82 */ /* 0x0002a20000000a00 */
[----:B------:R-:W3:Y:S01]  /*5780*/  LDCU.64 UR4, c[0x4][0xc8] ;  /* 0x01001900ff0477ac */ /* 0x000ee20008000a00 */
[----:B------:R-:W-:Y:S02]  /*5790*/  MOV R6, UR38 ;  /* 0x0000002600067c02 */ /* 0x000fe40008000f00 */
[----:B------:R-:W-:Y:S01]  /*57a0*/  MOV R7, UR37 ;  /* 0x0000002500077c02 */ /* 0x000fe20008000f00 */
[----:B---3--:R-:W-:Y:S02]  /*57b0*/  IMAD.U32 R4, RZ, RZ, UR4 ;  /* 0x00000004ff047e24 */ /* 0x008fe4000f8e00ff */
[----:B------:R-:W-:Y:S02]  /*57c0*/  IMAD.U32 R5, RZ, RZ, UR5 ;  /* 0x00000005ff057e24 */ /* 0x000fe4000f8e00ff */
[----:B------:R-:W-:-:S07]  /*57d0*/  LEPC R20, `(.L_x_147) ;  /* 0x000000001014794e */ /* 0x000fce0000000000 */
[----:B-12---:R-:W-:Y:S05]  /*57e0*/  CALL.ABS.NOINC R2 ;  /* 0x0000000002007343 */ /* 0x006fea0003c00000 */
.L_x_147:
        /* <DEDUP_REMOVED lines=10> */
.L_x_148:
        /* <DEDUP_REMOVED lines=10> */
.L_x_149:
        /* <DEDUP_REMOVED lines=10> */
.L_x_150:
[----:B------:R1:W2:Y:S01]  /*59d0*/  LDC.64 R2, c[0x4][R17] ;  /* 0x0100000011027b82 */ /* 0x0002a20000000a00 */
[----:B------:R-:W3:Y:S01]  /*59e0*/  LDCU.64 UR4, c[0x4][0xe0] ;  /* 0x01001c00ff0477ac */ /* 0x000ee20008000a00 */
[----:B------:R-:W-:Y:S01]  /*59f0*/  CS2R R6, SRZ ;  /* 0x0000000000067805 */ /* 0x000fe2000001ff00 */
[----:B---3--:R-:W-:Y:S01]  /*5a00*/  IMAD.U32 R4, RZ, RZ, UR4 ;  /* 0x00000004ff047e24 */ /* 0x008fe2000f8e00ff */
[----:B------:R-:W-:-:S04]  /*5a10*/  MOV R5, UR5 ;  /* 0x0000000500057c02 */ /* 0x000fc80008000f00 */
[----:B------:R-:W-:-:S07]  /*5a20*/  LEPC R20, `(.L_x_151) ;  /* 0x000000001014794e */ /* 0x000fce0000000000 */
[----:B-12---:R-:W-:Y:S05]  /*5a30*/  CALL.ABS.NOINC R2 ;  /* 0x0000000002007343 */ /* 0x006fea0003c00000 */
.L_x_151:
        /* <DEDUP_REMOVED lines=9> */
.L_x_152:
        /* <DEDUP_REMOVED lines=10> */
.L_x_153:
[----:B------:R1:W2:Y:S01]  /*5b70*/  LDC.64 R2, c[0x4][R17] ;  /* 0x0100000011027b82 */ /* 0x0002a20000000a00 */
[----:B------:R-:W3:Y:S01]  /*5b80*/  LDCU.64 UR4, c[0x4][0xe0] ;  /* 0x01001c00ff0477ac */ /* 0x000ee20008000a00 */
[----:B------:R-:W-:Y:S01]  /*5b90*/  CS2R R6, SRZ ;  /* 0x0000000000067805 */ /* 0x000fe2000001ff00 */
[----:B---3--:R-:W-:Y:S01]  /*5ba0*/  IMAD.U32 R4, RZ, RZ, UR4 ;  /* 0x00000004ff047e24 */ /* 0x008fe2000f8e00ff */
[----:B------:R-:W-:-:S04]  /*5bb0*/  MOV R5, UR5 ;  /* 0x0000000500057c02 */ /* 0x000fc80008000f00 */
[----:B------:R-:W-:-:S07]  /*5bc0*/  LEPC R20, `(.L_x_154) ;  /* 0x000000001014794e */ /* 0x000fce0000000000 */
[----:B-12---:R-:W-:Y:S05]  /*5bd0*/  CALL.ABS.NOINC R2 ;  /* 0x0000000002007343 */ /* 0x006fea0003c00000 */
.L_x_154:
[----:B------:R-:W-:Y:S01]  /*5be0*/  HFMA2 R0, -RZ, RZ, 0, 0.0001220703125 ;  /* 0x00000800ff007431 */ /* 0x000fe200000001ff */
        /* <DEDUP_REMOVED lines=9> */
.L_x_155:
        /* <DEDUP_REMOVED lines=10> */
.L_x_156:
        /* <DEDUP_REMOVED lines=10> */
.L_x_157:
        /* <DEDUP_REMOVED lines=10> */
.L_x_98:
[----:B------:R-:W-:Y:S05]  /*5e60*/  BSYNC.RECONVERGENT B6 ;  /* 0x0000000000067941 */ /* 0x000fea0003800200 */
.L_x_97:
[----:B-1----:R-:W1:Y:S01]  /*5e70*/  S2R R3, SR_SWINHI ;  /* 0x0000000000037919 */ /* 0x002e620000002f00 */
[----:B------:R-:W-:Y:S01]  /*5e80*/  IMAD.SHL.U32 R14, R26, 0x2, RZ ;  /* 0x000000021a0e7824 */ /* 0x000fe200078e00ff */
[----:B------:R-:W2:Y:S04]  /*5e90*/  LDCU.64 UR4, c[0x0][0x880] ;  /* 0x00011000ff0477ac */ /* 0x000ea80008000a00 */
[----:B------:R-:W-:Y:S02]  /*5ea0*/  LOP3.LUT R14, R14, 0xfe, RZ, 0xc0, !PT ;  /* 0x000000fe0e0e7812 */ /* 0x000fe400078ec0ff */
[----:B--2---:R-:W-:-:S04]  /*5eb0*/  ISETP.NE.U32.AND P5, PT, RZ, UR4, PT ;  /* 0x00000004ff007c0c */ /* 0x004fc8000bfa5070 */
[----:B------:R-:W-:Y:S02]  /*5ec0*/  ISETP.NE.AND.EX P5, PT, RZ, UR5, PT, P5 ;  /* 0x00000005ff007c0c */ /* 0x000fe4000bfa5350 */
[----:B------:R-:W-:Y:S02]  /*5ed0*/  MOV R4, R16 ;  /* 0x0000001000047202 */ /* 0x000fe40000000f00 */
[----:B-1----:R-:W-:-:S03]  /*5ee0*/  MOV R5, R3 ;  /* 0x0000000300057202 */ /* 0x002fc60000000f00 */
[----:B------:R-:W-:-:S03]  /*5ef0*/  IMAD.WIDE.U32 R14, R14, 0x2, R4 ;  /* 0x000000020e0e7825 */ /* 0x000fc600078e0004 */
[C---:B------:R-:W-:Y:S02]  /*5f00*/  IADD3 R3, P3, PT, R14.reuse, 0x3800, RZ ;  /* 0x000038000e037810 */ /* 0x040fe40007f7e0ff */
[C---:B------:R-:W-:Y:S02]  /*5f10*/  IADD3 R9, P0, PT, R14.reuse, 0x3a00, RZ ;  /* 0x00003a000e097810 */ /* 0x040fe40007f1e0ff */
[C---:B------:R-:W-:Y:S01]  /*5f20*/  IADD3 R7, P1, PT, R14.reuse, 0x3c00, RZ ;  /* 0x00003c000e077810 */ /* 0x040fe20007f3e0ff */
[--C-:B------:R-:W-:Y:S01]  /*5f30*/  IMAD.X R21, RZ, RZ, R15.reuse, P3 ;  /* 0x000000ffff157224 */ /* 0x100fe200018e060f */
[----:B------:R-:W-:Y:S01]  /*5f40*/  IADD3 R5, P2, PT, R14, 0x3e00, RZ ;  /* 0x00003e000e057810 */ /* 0x000fe20007f5e0ff */
[--C-:B------:R-:W-:Y:S02]  /*5f50*/  IMAD.X R19, RZ, RZ, R15.reuse, P0 ;  /* 0x000000ffff137224 */ /* 0x100fe400000e060f */
[----:B------:R-:W-:Y:S01]  /*5f60*/  IMAD.X R13, RZ, RZ, R15, P1 ;  /* 0x000000ffff0d7224 */ /* 0x000fe200008e060f */
[----:B------:R-:W-:Y:S01]  /*5f70*/  SHF.R.U64 R6, R3, 0x3, R21 ;  /* 0x0000000303067819 */ /* 0x000fe20000001215 */
[----:B------:R-:W-:Y:S01]  /*5f80*/  IMAD.X R11, RZ, RZ, R15, P2 ;  /* 0x000000ffff0b7224 */ /* 0x000fe200010e060f */
[----:B------:R-:W-:-:S02]  /*5f90*/  SHF.R.U64 R4, R9, 0x3, R19 ;  /* 0x0000000309047819 */ /* 0x000fc40000001213 */
[----:B------:R-:W-:Y:S02]  /*5fa0*/  SHF.R.U64 R2, R7, 0x3, R13 ;  /* 0x0000000307027819 */ /* 0x000fe4000000120d */
[----:B------:R-:W-:Y:S02]  /*5fb0*/  SHF.R.U64 R0, R5, 0x3, R11 ;  /* 0x0000000305007819 */ /* 0x000fe4000000120b */
[----:B------:R-:W-:Y:S02]  /*5fc0*/  LOP3.LUT R20, R3, 0x10, R6, 0x78, !PT ;  /* 0x0000001003147812 */ /* 0x000fe400078e7806 */
[----:B------:R-:W-:Y:S02]  /*5fd0*/  LOP3.LUT R18, R9, 0x10, R4, 0x78, !PT ;  /* 0x0000001009127812 */ /* 0x000fe400078e7804 */
[----:B------:R-:W-:Y:S01]  /*5fe0*/  IADD3 R6, P0, PT, R14, 0x4000, RZ ;  /* 0x000040000e067810 */ /* 0x000fe20007f1e0ff */
[----:B------:R1:W-:Y:S01]  /*5ff0*/  ST.E desc[UR44][R20.64], RZ ;  /* 0x000000ff14007985 */ /* 0x0003e2000c10192c */
[----:B------:R-:W-:-:S02]  /*6000*/  LOP3.LUT R12, R7, 0x10, R2, 0x78, !PT ;  /* 0x00000010070c7812 */ /* 0x000fc400078e7802 */
[C---:B------:R-:W-:Y:S01]  /*6010*/  IADD3 R4, P1, PT, R14.reuse, 0x4200, RZ ;  /* 0x000042000e047810 */ /* 0x040fe20007f3e0ff */
[--C-:B------:R-:W-:Y:S01]  /*6020*/  IMAD.X R39, RZ, RZ, R15.reuse, P0 ;  /* 0x000000ffff277224 */ /* 0x100fe200000e060f */
[----:B------:R-:W-:Y:S01]  /*6030*/  LOP3.LUT R10, R5, 0x10, R0, 0x78, !PT ;  /* 0x00000010050a7812 */ /* 0x000fe200078e7800 */
[----:B------:R1:W-:Y:S01]  /*6040*/  ST.E desc[UR44][R18.64], RZ ;  /* 0x000000ff12007985 */ /* 0x0003e2000c10192c */
[C---:B------:R-:W-:Y:S01]  /*6050*/  IADD3 R2, P2, PT, R14.reuse, 0x4400, RZ ;  /* 0x000044000e027810 */ /* 0x040fe20007f5e0ff */
[----:B------:R-:W-:Y:S01]  /*6060*/  IMAD.X R37, RZ, RZ, R15, P1 ;  /* 0x000000ffff257224 */ /* 0x000fe200008e060f */
[----:B------:R-:W-:Y:S01]  /*6070*/  IADD3 R0, P3, PT, R14, 0x4600, RZ ;  /* 0x000046000e007810 */ /* 0x000fe20007f7e0ff */
[----:B------:R1:W-:Y:S01]  /*6080*/  ST.E desc[UR44][R12.64], RZ ;  /* 0x000000ff0c007985 */ /* 0x0003e2000c10192c */
[----:B------:R-:W-:Y:S01]  /*6090*/  SHF.R.U64 R9, R6, 0x3, R39 ;  /* 0x0000000306097819 */ /* 0x000fe20000001227 */
[----:B------:R-:W-:Y:S01]  /*60a0*/  IMAD.X R35, RZ, RZ, R15, P2 ;  /* 0x000000ffff237224 */ /* 0x000fe200010e060f */
[----:B------:R-:W-:Y:S01]  /*60b0*/  SHF.R.U64 R7, R4, 0x3, R37 ;  /* 0x0000000304077819 */ /* 0x000fe20000001225 */
[----:B------:R-:W-:Y:S01]  /*60c0*/  IMAD.X R33, RZ, RZ, R15, P3 ;  /* 0x000000ffff217224 */ /* 0x000fe200018e060f */
[----:B------:R-:W-:Y:S01]  /*60d0*/  LOP3.LUT R38, R6, 0x10, R9, 0x78, !PT ;  /* 0x0000001006267812 */ /* 0x000fe200078e7809 */
[----:B------:R1:W-:Y:S01]  /*60e0*/  ST.E desc[UR44][R10.64], RZ ;  /* 0x000000ff0a007985 */ /* 0x0003e2000c10192c */
[----:B------:R-:W-:-:S02]  /*60f0*/  SHF.R.U64 R5, R2, 0x3, R35 ;  /* 0x0000000302057819 */ /* 0x000fc40000001223 */
[----:B------:R-:W-:Y:S01]  /*6100*/  SHF.R.U64 R3, R0, 0x3, R33 ;  /* 0x0000000300037819 */ /* 0x000fe20000001221 */
[----:B------:R1:W-:Y:S01]  /*6110*/  ST.E desc[UR44][R38.64], RZ ;  /* 0x000000ff26007985 */ /* 0x0003e2000c10192c */
[----:B------:R-:W-:Y:S02]  /*6120*/  LOP3.LUT R36, R4, 0x10, R7, 0x78, !PT ;  /* 0x0000001004247812 */ /* 0x000fe400078e7807 */
[----:B------:R-:W-:Y:S02]  /*6130*/  LOP3.LUT R34, R2, 0x10, R5, 0x78, !PT ;  /* 0x0000001002227812 */ /* 0x000fe400078e7805 */
[----:B------:R-:W-:Y:S01]  /*6140*/  LOP3.LUT R32, R0, 0x10, R3, 0x78, !PT ;  /* 0x0000001000207812 */ /* 0x000fe200078e7803 */
[----:B------:R1:W-:Y:S04]  /*6150*/  ST.E desc[UR44][R36.64], RZ ;  /* 0x000000ff24007985 */ /* 0x0003e8000c10192c */
[----:B------:R1:W-:Y:S04]  /*6160*/  ST.E desc[UR44][R34.64], RZ ;  /* 0x000000ff22007985 */ /* 0x0003e8000c10192c */
[----:B------:R1:W-:Y:S01]  /*6170*/  ST.E desc[UR44][R32.64], RZ ;  /* 0x000000ff20007985 */ /* 0x0003e2000c10192c */
[----:B------:R-:W-:Y:S05]  /*6180*/  @!P5 BRA `(.L_x_158) ;  /* 0x0000000000c4d947 */ /* 0x000fea0003800000 */
[----:B------:R-:W2:Y:S01]  /*6190*/  LDC R0, c[0x0][0x904] ;  /* 0x00024100ff007b82 */ /* 0x000ea20000000800 */
[----:B------:R-:W3:Y:S01]  /*61a0*/  LDCU.64 UR4, c[0x0][0x908] ;  /* 0x00012100ff0477ac */ /* 0x000ee20008000a00 */
[----:B------:R-:W-:Y:S01]  /*61b0*/  BSSY.RECONVERGENT B0, `(.L_x_158) ;  /* 0x000002e000007945 */ /* 0x000fe20003800200 */
[----:B---3--:R-:W-:Y:S01]  /*61c0*/  IMAD.HI.U32 R3, R30, UR4, RZ ;  /* 0x000000041e037c27 */ /* 0x008fe2000f8e00ff */
[----:B------:R-:W3:Y:S01]  /*61d0*/  LDCU UR4, c[0x0][0x380] ;  /* 0x00007000ff0477ac */ /* 0x000ee20008000800 */
[----:B--2---:R-:W-:-:S03]  /*61e0*/  ISETP.NE.AND P0, PT, R0, 0x1, PT ;  /* 0x000000010000780c */ /* 0x004fc60003f05270 */
[----:B------:R-:W-:-:S04]  /*61f0*/  SHF.R.U32.HI R3, RZ, UR5, R3 ;  /* 0x00000005ff037c19 */ /* 0x000fc80008011603 */
[----:B------:R-:W-:-:S05]  /*6200*/  SEL R3, R30, R3, !P0 ;  /* 0x000000031e037207 */ /* 0x000fca0004000000 */
[----:B------:R-:W-:-:S04]  /*6210*/  IMAD.MOV R3, RZ, RZ, -R3 ;  /* 0x000000ffff037224 */ /* 0x000fc800078e0a03 */
[----:B------:R-:W-:-:S04]  /*6220*/  IMAD R2, R0, R3, R30 ;  /* 0x0000000300027224 */ /* 0x000fc800078e021e */
[----:B------:R-:W-:-:S05]  /*6230*/  IMAD R2, R2, 0x100, R29 ;  /* 0x0000010002027824 */ /* 0x000fca00078e021d */
[----:B---3--:R-:W-:-:S13]  /*6240*/  ISETP.GE.AND P0, PT, R2, UR4, PT ;  /* 0x0000000402007c0c */ /* 0x008fda000bf06270 */
[----:B------:R-:W-:Y:S05]  /*6250*/  @P0 BRA `(.L_x_159) ;  /* 0x00000000008c0947 */ /* 0x000fea0003800000 */
[----:B------:R-:W2:Y:S01]  /*6260*/  LDC R5, c[0x0][0x38c] ;  /* 0x0000e300ff057b82 */ /* 0x000ea20000000800 */
[----:B------:R-:W-:Y:S01]  /*6270*/  HFMA2 R6, -RZ, RZ, 0, 0 ;  /* 0x00000000ff067431 */ /* 0x000fe200000001ff */
[----:B------:R-:W3:Y:S01]  /*6280*/  LDCU UR6, c[0x0][0x890] ;  /* 0x00011200ff0677ac */ /* 0x000ee20008000800 */
[----:B------:R-:W4:Y:S01]  /*6290*/  LDCU.64 UR4, c[0x0][0x888] ;  /* 0x00011100ff0477ac */ /* 0x000f220008000a00 */
[----:B--2---:R-:W-:-:S04]  /*62a0*/  IABS R4, R5 ;  /* 0x0000000500047213 */ /* 0x004fc80000000000 */
[----:B------:R-:W2:Y:S08]  /*62b0*/  I2F.RP R8, R4 ;  /* 0x0000000400087306 */ /* 0x000eb00000209400 */
[----:B--2---:R-:W2:Y:S02]  /*62c0*/  MUFU.RCP R7, R8 ;  /* 0x0000000800077308 */ /* 0x004ea40000001000 */
[----:B--2---:R-:W-:Y:S01]  /*62d0*/  IADD3 R7, PT, PT, R7, 0xffffffe, RZ ;  /* 0x0ffffffe07077810 */ /* 0x004fe20007ffe0ff */
[----:B------:R-:W2:Y:S05]  /*62e0*/  LDC.64 R8, c[0x0][0x880] ;  /* 0x00022000ff087b82 */ /* 0x000eaa0000000a00 */
[----:B------:R-:W5:Y:S02]  /*62f0*/  F2I.FTZ.U32.TRUNC.NTZ R7, R7 ;  /* 0x0000000700077305 */ /* 0x000f64000021f000 */
[----:B-----5:R-:W-:-:S04]  /*6300*/  IMAD.MOV R0, RZ, RZ, -R7 ;  /* 0x000000ffff007224 */ /* 0x020fc800078e0a07 */
[----:B------:R-:W-:Y:S01]  /*6310*/  IMAD R3, R0, R4, RZ ;  /* 0x0000000400037224 */ /* 0x000fe200078e02ff */
[----:B------:R-:W-:-:S03]  /*6320*/  IABS R0, R24 ;  /* 0x0000001800007213 */ /* 0x000fc60000000000 */
[----:B------:R-:W-:-:S06]  /*6330*/  IMAD.HI.U32 R3, R7, R3, R6 ;  /* 0x0000000307037227 */ /* 0x000fcc00078e0006 */
[----:B------:R-:W-:-:S04]  /*6340*/  IMAD.HI.U32 R6, R3, R0, RZ ;  /* 0x0000000003067227 */ /* 0x000fc800078e00ff */
[----:B------:R-:W-:-:S04]  /*6350*/  IMAD.MOV R3, RZ, RZ, -R6 ;  /* 0x000000ffff037224 */ /* 0x000fc800078e0a06 */
[----:B------:R-:W-:Y:S01]  /*6360*/  IMAD R3, R4, R3, R0 ;  /* 0x0000000304037224 */ /* 0x000fe200078e0200 */
[----:B------:R-:W-:-:S04]  /*6370*/  LOP3.LUT R0, R24, R5, RZ, 0x3c, !PT ;  /* 0x0000000518007212 */ /* 0x000fc800078e3cff */
[----:B------:R-:W-:Y:S02]  /*6380*/  ISETP.GT.U32.AND P1, PT, R4, R3, PT ;  /* 0x000000030400720c */ /* 0x000fe40003f24070 */
[----:B------:R-:W-:-:S11]  /*6390*/  ISETP.GE.AND P0, PT, R0, RZ, PT ;  /* 0x000000ff0000720c */ /* 0x000fd60003f06270 */
[-C--:B------:R-:W-:Y:S01]  /*63a0*/  @!P1 IADD3 R3, PT, PT, R3, -R4.reuse, RZ ;  /* 0x8000000403039210 */ /* 0x080fe20007ffe0ff */
[----:B------:R-:W-:Y:S01]  /*63b0*/  @!P1 VIADD R6, R6, 0x1 ;  /* 0x0000000106069836 */ /* 0x000fe20000000000 */
[----:B------:R-:W-:Y:S02]  /*63c0*/  ISETP.NE.AND P1, PT, R5, RZ, PT ;  /* 0x000000ff0500720c */ /* 0x000fe40003f25270 */
[----:B------:R-:W-:Y:S01]  /*63d0*/  ISETP.GE.U32.AND P2, PT, R3, R4, PT ;  /* 0x000000040300720c */ /* 0x000fe20003f46070 */
[----:B---3--:R-:W-:-:S12]  /*63e0*/  IMAD R3, R25, UR6, R2 ;  /* 0x0000000619037c24 */ /* 0x008fd8000f8e0202 */
[----:B------:R-:W-:-:S05]  /*63f0*/  @P2 IADD3 R6, PT, PT, R6, 0x1, RZ ;  /* 0x0000000106062810 */ /* 0x000fca0007ffe0ff */
[----:B------:R-:W-:Y:S01]  /*6400*/  @!P0 IMAD.MOV R6, RZ, RZ, -R6 ;  /* 0x000000ffff068224 */ /* 0x000fe200078e0a06 */
[----:B------:R-:W-:-:S04]  /*6410*/  @!P1 LOP3.LUT R6, RZ, R5, RZ, 0x33, !PT ;  /* 0x00000005ff069212 */ /* 0x000fc800078e33ff */
[C---:B------:R-:W-:Y:S01]  /*6420*/  IADD3 R0, PT, PT, -R6.reuse, RZ, RZ ;  /* 0x000000ff06007210 */ /* 0x040fe20007ffe1ff */
[----:B----4-:R-:W-:-:S04]  /*6430*/  IMAD R3, R6, UR5, R3 ;  /* 0x0000000506037c24 */ /* 0x010fc8000f8e0203 */
[----:B------:R-:W-:-:S04]  /*6440*/  IMAD R0, R5, R0, R24 ;  /* 0x0000000005007224 */ /* 0x000fc800078e0218 */
[----:B------:R-:W-:Y:S01]  /*6450*/  IMAD R3, R0, UR4, R3 ;  /* 0x0000000400037c24 */ /* 0x000fe2000f8e0203 */
[----:B------:R-:W-:-:S03]  /*6460*/  MOV R0, 0xff800000 ;  /* 0xff80000000007802 */ /* 0x000fc60000000f00 */
[----:B--2---:R-:W-:-:S05]  /*6470*/  IMAD.WIDE R8, R3, 0x4, R8 ;  /* 0x0000000403087825 */ /* 0x004fca00078e0208 */
[----:B------:R2:W-:Y:S02]  /*6480*/  STG.E desc[UR44][R8.64], R0 ;  /* 0x0000000008007986 */ /* 0x0005e4000c10192c */
.L_x_159:
[----:B------:R-:W-:Y:S05]  /*6490*/  BSYNC.RECONVERGENT B0 ;  /* 0x0000000000007941 */ /* 0x000fea0003800200 */
.L_x_158:
[----:B------:R-:W-:-:S09]  /*64a0*/  UISETP.NE.AND UP0, UPT, UR41, URZ, UPT ;  /* 0x000000ff2900728c */ /* 0x000fd2000bf05270 */
[----:B------:R-:W-:Y:S05]  /*64b0*/  BRA.U UP0, `(.L_x_160) ;  /* 0x0000000100047547 */ /* 0x000fea000b800000 */
[----:B------:R-:W-:Y:S05]  /*64c0*/  BPT.TRAP 0x1 ;  /* 0x000000040000795c */ /* 0x000fea0000300000 */
.L_x_160:
[C---:B------:R-:W-:Y:S01]  /*64d0*/  IADD3 R7, P2, PT, R14.reuse, 0x4c00, RZ ;  /* 0x00004c000e077810 */ /* 0x040fe20007f5e0ff */
[----:B------:R3:W-:Y:S01]  /*64e0*/  SYNCS.ARRIVE.TRANS64.A1T0 RZ, [R16+URZ+0x58b0], RZ ;  /* 0x0058b0ff10ff79a7 */ /* 0x0007e200081000ff */
[C---:B--2---:R-:W-:Y:S01]  /*64f0*/  IADD3 R9, P1, PT, R14.reuse, 0x4a00, RZ ;  /* 0x00004a000e097810 */ /* 0x044fe20007f3e0ff */
[----:B------:R-:W-:Y:S01]  /*6500*/  UISETP.NE.AND UP0, UPT, UR41, URZ, UPT ;  /* 0x000000ff2900728c */ /* 0x000fe2000bf05270 */
[C---:B-1----:R-:W-:Y:S01]  /*6510*/  IADD3 R11, P0, PT, R14.reuse, 0x4800, RZ ;  /* 0x000048000e0b7810 */ /* 0x042fe20007f1e0ff */
[--C-:B------:R-:W-:Y:S01]  /*6520*/  IMAD.X R35, RZ, RZ, R15.reuse, P2 ;  /* 0x000000ffff237224 */ /* 0x100fe200010e060f */
[C---:B------:R-:W-:Y:S01]  /*6530*/  IADD3 R5, P3, PT, R14.reuse, 0x4e00, RZ ;  /* 0x00004e000e057810 */ /* 0x040fe20007f7e0ff */
[--C-:B------:R-:W-:Y:S01]  /*6540*/  IMAD.X R37, RZ, RZ, R15.reuse, P1 ;  /* 0x000000ffff257224 */ /* 0x100fe200008e060f */
[C---:B------:R-:W-:Y:S01]  /*6550*/  IADD3 R4, P4, PT, R14.reuse, 0x5000, RZ ;  /* 0x000050000e047810 */ /* 0x040fe20007f9e0ff */
[--C-:B------:R-:W-:Y:S01]  /*6560*/  IMAD.X R39, RZ, RZ, R15.reuse, P0 ;  /* 0x000000ffff277224 */ /* 0x100fe200000e060f */
[C---:B------:R-:W-:Y:S01]  /*6570*/  IADD3 R3, P2, PT, R14.reuse, 0x5200, RZ ;  /* 0x000052000e037810 */ /* 0x040fe20007f5e0ff */
[--C-:B------:R-:W-:Y:S01]  /*6580*/  IMAD.X R33, RZ, RZ, R15.reuse, P3 ;  /* 0x000000ffff217224 */ /* 0x100fe200018e060f */
[C---:B------:R-:W-:Y:S01]  /*6590*/  IADD3 R0, P1, PT, R14.reuse, 0x5600, RZ ;  /* 0x000056000e007810 */ /* 0x040fe20007f3e0ff */
[--C-:B------:R-:W-:Y:S01]  /*65a0*/  IMAD.X R21, RZ, RZ, R15.reuse, P4 ;  /* 0x000000ffff157224 */ /* 0x100fe200020e060f */
[----:B------:R-:W-:Y:S01]  /*65b0*/  IADD3 R2, P0, PT, R14, 0x5400, RZ ;  /* 0x000054000e027810 */ /* 0x000fe20007f1e0ff */
[----:B------:R-:W-:Y:S01]  /*65c0*/  IMAD.X R19, RZ, RZ, R15, P2 ;  /* 0x000000ffff137224 */ /* 0x000fe200010e060f */
[----:B------:R-:W-:Y:S01]  /*65d0*/  SHF.R.U64 R10, R9, 0x3, R37 ;  /* 0x00000003090a7819 */ /* 0x000fe20000001225 */
[----:B------:R-:W-:Y:S01]  /*65e0*/  IMAD.X R13, RZ, RZ, R15, P1 ;  /* 0x000000ffff0d7224 */ /* 0x000fe200008e060f */
[----:B------:R-:W-:Y:S01]  /*65f0*/  SHF.R.U64 R12, R11, 0x3, R39 ;  /* 0x000000030b0c7819 */ /* 0x000fe20000001227 */
[----:B------:R-:W-:Y:S01]  /*6600*/  IMAD.X R15, RZ, RZ, R15, P0 ;  /* 0x000000ffff0f7224 */ /* 0x000fe200000e060f */
[----:B------:R-:W-:-:S02]  /*6610*/  SHF.R.U64 R6, R5, 0x3, R33 ;  /* 0x0000000305067819 */ /* 0x000fc40000001221 */
[----:B------:R-:W-:Y:S02]  /*6620*/  SHF.R.U64 R8, R7, 0x3, R35 ;  /* 0x0000000307087819 */ /* 0x000fe40000001223 */
[----:B------:R-:W-:Y:S02]  /*6630*/  LOP3.LUT R36, R9, 0x10, R10, 0x78, !PT ;  /* 0x0000001009247812 */ /* 0x000fe400078e780a */
[----:B------:R-:W-:Y:S02]  /*6640*/  LOP3.LUT R38, R11, 0x10, R12, 0x78, !PT ;  /* 0x000000100b267812 */ /* 0x000fe400078e780c */
[----:B------:R-:W-:Y:S02]  /*6650*/  LOP3.LUT R32, R5, 0x10, R6, 0x78, !PT ;  /* 0x0000001005207812 */ /* 0x000fe400078e7806 */
[----:B------:R-:W-:Y:S01]  /*6660*/  SHF.R.U64 R9, R4, 0x3, R21 ;  /* 0x0000000304097819 */ /* 0x000fe20000001215 */
[----:B------:R3:W-:Y:S01]  /*6670*/  ST.E desc[UR44][R38.64], RZ ;  /* 0x000000ff26007985 */ /* 0x0007e2000c10192c */
[----:B------:R-:W-:-:S02]  /*6680*/  LOP3.LUT R34, R7, 0x10, R8, 0x78, !PT ;  /* 0x0000001007227812 */ /* 0x000fc400078e7808 */
[C---:B------:R-:W-:Y:S01]  /*6690*/  SHF.R.U64 R6, R3.reuse, 0x3, R19 ;  /* 0x0000000303067819 */ /* 0x040fe20000001213 */
[----:B------:R3:W-:Y:S01]  /*66a0*/  ST.E desc[UR44][R36.64], RZ ;  /* 0x000000ff24007985 */ /* 0x0007e2000c10192c */
[----:B------:R-:W-:Y:S02]  /*66b0*/  SHF.R.U64 R7, R2, 0x3, R15 ;  /* 0x0000000302077819 */ /* 0x000fe4000000120f */
[----:B------:R-:W-:Y:S01]  /*66c0*/  SHF.R.U64 R5, R0, 0x3, R13 ;  /* 0x0000000300057819 */ /* 0x000fe2000000120d */
[----:B------:R3:W-:Y:S01]  /*66d0*/  ST.E desc[UR44][R34.64], RZ ;  /* 0x000000ff22007985 */ /* 0x0007e2000c10192c */
[----:B------:R-:W-:Y:S02]  /*66e0*/  LOP3.LUT R20, R4, 0x10, R9, 0x78, !PT ;  /* 0x0000001004147812 */ /* 0x000fe400078e7809 */
[----:B------:R-:W-:Y:S01]  /*66f0*/  LOP3.LUT R18, R3, 0x10, R6, 0x78, !PT ;  /* 0x0000001003127812 */ /* 0x000fe200078e7806 */
[----:B------:R3:W-:Y:S01]  /*6700*/  ST.E desc[UR44][R32.64], RZ ;  /* 0x000000ff20007985 */ /* 0x0007e2000c10192c */
[----:B------:R-:W-:-:S02]  /*6710*/  LOP3.LUT R14, R2, 0x10, R7, 0x78, !PT ;  /* 0x00000010020e7812 */ /* 0x000fc400078e7807 */
[----:B------:R-:W-:Y:S01]  /*6720*/  LOP3.LUT R12, R0, 0x10, R5, 0x78, !PT ;  /* 0x00000010000c7812 */ /* 0x000fe200078e7805 */
[----:B------:R3:W-:Y:S04]  /*6730*/  ST.E desc[UR44][R20.64], RZ ;  /* 0x000000ff14007985 */ /* 0x0007e8000c10192c */
[----:B------:R3:W-:Y:S04]  /*6740*/  ST.E desc[UR44][R18.64], RZ ;  /* 0x000000ff12007985 */ /* 0x0007e8000c10192c */
[----:B------:R3:W-:Y:S04]  /*6750*/  ST.E desc[UR44][R14.64], RZ ;  /* 0x000000ff0e007985 */ /* 0x0007e8000c10192c */
[----:B------:R3:W-:Y:S01]  /*6760*/  ST.E desc[UR44][R12.64], RZ ;  /* 0x000000ff0c007985 */ /* 0x0007e2000c10192c */
[----:B------:R-:W-:Y:S01]  /*6770*/  @!PT LDS RZ, [RZ] ;  /* 0x00000000fffff984 */ /* 0x000fe20000000800 */
[----:B------:R-:W-:Y:S01]  /*6780*/  @!PT LDS RZ, [RZ] ;  /* 0x00000000fffff984 */ /* 0x000fe20000000800 */
[----:B------:R-:W-:Y:S01]  /*6790*/  @!PT LDS RZ, [RZ] ;  /* 0x00000000fffff984 */ /* 0x000fe20000000800 */
[----:B------:R-:W-:Y:S01]  /*67a0*/  @!PT LDS RZ, [RZ] ;  /* 0x00000000fffff984 */ /* 0x000fe20000000800 */
[----:B------:R1:W-:Y:S06]  /*67b0*/  MEMBAR.ALL.CTA ;  /* 0x0000000000007992 */ /* 0x0003ec0000008000 */
[----:B-1----:R-:W1:Y:S01]  /*67c0*/  FENCE.VIEW.ASYNC.S ;  /* 0x00000000000073c6 */ /* 0x002e620000000000 */
[----:B------:R-:W-:Y:S05]  /*67d0*/  BRA.U UP0, `(.L_x_161) ;  /* 0x0000000100047547 */ /* 0x000fea000b800000 */
[----:B------:R-:W-:Y:S05]  /*67e0*/  BPT.TRAP 0x1 ;  /* 0x000000040000795c */ /* 0x000fea0000300000 */
.L_x_161:
[----:B------:R-:W-:Y:S01]  /*67f0*/  SHF.L.U32 R3, R28, 0x1f, RZ ;  /* 0x0000001f1c037819 */ /* 0x000fe200000006ff */
[----:B------:R-:W-:Y:S03]  /*6800*/  BSSY B0, `(.L_x_162) ;  /* 0x0000003000007945 */ /* 0x000fe60003800000 */
[----:B-1----:R-:W1:Y:S02]  /*6810*/  SYNCS.PHASECHK.TRANS64.TRYWAIT P0, [R16+URZ+0x58c8], R3 ;  /* 0x0058c803100075a7 */ /* 0x002e6400080011ff */
[----:B-1----:R-:W-:Y:S05]  /*6820*/  @!P0 BRA `(.L_x_163) ;  /* 0x000000b800b08947 */ /* 0x002fea0003800000 */
.L_x_403:
[----:B------:R-:W-:Y:S05]  /*6830*/  BSYNC B0 ;  /* 0x0000000000007941 */ /* 0x000fea0003800000 */
.L_x_162:
[----:B------:R-:W-:Y:S05]  /*6840*/  @!P5 BRA `(.L_x_164) ;  /* 0x0000000000ccd947 */ /* 0x000fea0003800000 */
[----:B------:R-:W2:Y:S01]  /*6850*/  LDC R0, c[0x0][0x904] ;  /* 0x00024100ff007b82 */ /* 0x000ea20000000800 */
[----:B------:R-:W1:Y:S01]  /*6860*/  LDCU.64 UR4, c[0x0][0x908] ;  /* 0x00012100ff0477ac */ /* 0x000e620008000a00 */
[----:B------:R-:W-:Y:S01]  /*6870*/  BSSY.RECONVERGENT B0, `(.L_x_164) ;  /* 0x0000030000007945 */ /* 0x000fe20003800200 */
[----:B-1----:R-:W-:Y:S01]  /*6880*/  IMAD.HI.U32 R3, R30, UR4, RZ ;  /* 0x000000041e037c27 */ /* 0x002fe2000f8e00ff */
[----:B------:R-:W1:Y:S01]  /*6890*/  LDCU UR4, c[0x0][0x380] ;  /* 0x00007000ff0477ac */ /* 0x000e620008000800 */
[----:B--2---:R-:W-:-:S03]  /*68a0*/  ISETP.NE.AND P0, PT, R0, 0x1, PT ;  /* 0x000000010000780c */ /* 0x004fc60003f05270 */
[----:B------:R-:W-:-:S04]  /*68b0*/  SHF.R.U32.HI R3, RZ, UR5, R3 ;  /* 0x00000005ff037c19 */ /* 0x000fc80008011603 */
[----:B------:R-:W-:-:S05]  /*68c0*/  SEL R3, R30, R3, !P0 ;  /* 0x000000031e037207 */ /* 0x000fca0004000000 */
[----:B------:R-:W-:-:S04]  /*68d0*/  IMAD.MOV R3, RZ, RZ, -R3 ;  /* 0x000000ffff037224 */ /* 0x000fc800078e0a03 */
[----:B------:R-:W-:-:S05]  /*68e0*/  IMAD R4, R0, R3, R30 ;  /* 0x0000000300047224 */ /* 0x000fca00078e021e */
[----:B------:R-:W-:-:S05]  /*68f0*/  LEA R4, R4, R29, 0x8 ;  /* 0x0000001d04047211 */ /* 0x000fca00078e40ff */
[----:B------:R-:W-:-:S05]  /*6900*/  VIADD R4, R4, 0x80 ;  /* 0x0000008004047836 */ /* 0x000fca0000000000 */
[----:B-1----:R-:W-:-:S13]  /*6910*/  ISETP.GE.AND P0, PT, R4, UR4, PT ;  /* 0x0000000404007c0c */ /* 0x002fda000bf06270 */
[----:B------:R-:W-:Y:S05]  /*6920*/  @P0 BRA `(.L_x_165) ;  /* 0x0000000000900947 */ /* 0x000fea0003800000 */
[----:B------:R-:W1:Y:S01]  /*6930*/  LDC R5, c[0x0][0x38c] ;  /* 0x0000e300ff057b82 */ /* 0x000e620000000800 */
[----:B------:R-:W-:Y:S01]  /*6940*/  IMAD.MOV.U32 R6, RZ, RZ, RZ ;  /* 0x000000ffff067224 */ /* 0x000fe200078e00ff */
[----:B------:R-:W2:Y:S01]  /*6950*/  LDCU UR6, c[0x0][0x890] ;  /* 0x00011200ff0677ac */ /* 0x000ea20008000800 */
[----:B------:R-:W4:Y:S01]  /*6960*/  LDCU.64 UR4, c[0x0][0x888] ;  /* 0x00011100ff0477ac */ /* 0x000f220008000a00 */
[----:B--2---:R-:W-:Y:S01]  /*6970*/  IMAD R25, R25, UR6, R4 ;  /* 0x0000000619197c24 */ /* 0x004fe2000f8e0204 */
[----:B-1----:R-:W-:-:S04]  /*6980*/  IABS R3, R5 ;  /* 0x0000000500037213 */ /* 0x002fc80000000000 */
[----:B------:R-:W1:Y:S08]  /*6990*/  I2F.RP R9, R3 ;  /* 0x0000000300097306 */ /* 0x000e700000209400 */
[----:B-1----:R-:W1:Y:S02]  /*69a0*/  MUFU.RCP R8, R9 ;  /* 0x0000000900087308 */ /* 0x002e640000001000 */
[----:B-1----:R-:W-:-:S06]  /*69b0*/  IADD3 R8, PT, PT, R8, 0xffffffe, RZ ;  /* 0x0ffffffe08087810 */ /* 0x002fcc0007ffe0ff */
[----:B------:R-:W1:Y:S02]  /*69c0*/  F2I.FTZ.U32.TRUNC.NTZ R7, R8 ;  /* 0x0000000800077305 */ /* 0x000e64000021f000 */
[----:B-1----:R-:W-:-:S05]  /*69d0*/  IADD3 R0, PT, PT, RZ, -R7, RZ ;  /* 0x80000007ff007210 */ /* 0x002fca0007ffe0ff */
[----:B------:R-:W-:Y:S01]  /*69e0*/  IMAD R2, R0, R3, RZ ;  /* 0x0000000300027224 */ /* 0x000fe200078e02ff */
[----:B------:R-:W-:-:S03]  /*69f0*/  IABS R0, R24 ;  /* 0x0000001800007213 */ /* 0x000fc60000000000 */
[----:B------:R-:W-:Y:S01]  /*6a00*/  IMAD.HI.U32 R7, R7, R2, R6 ;  /* 0x0000000207077227 */ /* 0x000fe200078e0006 */
[----:B------:R-:W-:-:S05]  /*6a10*/  MOV R6, R0 ;  /* 0x0000000000067202 */ /* 0x000fca0000000f00 */
[----:B------:R-:W-:-:S04]  /*6a20*/  IMAD.HI.U32 R2, R7, R6, RZ ;  /* 0x0000000607027227 */ /* 0x000fc800078e00ff */
[----:B------:R-:W-:-:S04]  /*6a30*/  IMAD.MOV R0, RZ, RZ, -R2 ;  /* 0x000000ffff007224 */ /* 0x000fc800078e0a02 */
[C---:B------:R-:W-:Y:S02]  /*6a40*/  IMAD R0, R3.reuse, R0, R6 ;  /* 0x0000000003007224 */ /* 0x040fe400078e0206 */
[----:B------:R-:W1:Y:S03]  /*6a50*/  LDC.64 R6, c[0x0][0x880] ;  /* 0x00022000ff067b82 */ /* 0x000e660000000a00 */
[----:B------:R-:W-:-:S13]  /*6a60*/  ISETP.GT.U32.AND P0, PT, R3, R0, PT ;  /* 0x000000000300720c */ /* 0x000fda0003f04070 */
[-C--:B------:R-:W-:Y:S01]  /*6a70*/  @!P0 IADD3 R0, PT, PT, R0, -R3.reuse, RZ ;  /* 0x8000000300008210 */ /* 0x080fe20007ffe0ff */
[----:B------:R-:W-:Y:S01]  /*6a80*/  @!P0 VIADD R2, R2, 0x1 ;  /* 0x0000000102028836 */ /* 0x000fe20000000000 */
[----:B------:R-:W-:Y:S02]  /*6a90*/  ISETP.NE.AND P0, PT, R5, RZ, PT ;  /* 0x000000ff0500720c */ /* 0x000fe40003f05270 */
[----:B------:R-:W-:Y:S02]  /*6aa0*/  ISETP.GE.U32.AND P2, PT, R0, R3, PT ;  /* 0x000000030000720c */ /* 0x000fe40003f46070 */
[----:B------:R-:W-:-:S04]  /*6ab0*/  LOP3.LUT R0, R24, R5, RZ, 0x3c, !PT ;  /* 0x0000000518007212 */ /* 0x000fc800078e3cff */
[----:B------:R-:W-:-:S07]  /*6ac0*/  ISETP.GE.AND P1, PT, R0, RZ, PT ;  /* 0x000000ff0000720c */ /* 0x000fce0003f26270 */
[----:B------:R-:W-:-:S06]  /*6ad0*/  @P2 IADD3 R2, PT, PT, R2, 0x1, RZ ;  /* 0x0000000102022810 */ /* 0x000fcc0007ffe0ff */
[----:B------:R-:W-:Y:S01]  /*6ae0*/  @!P1 IMAD.MOV R2, RZ, RZ, -R2 ;  /* 0x000000ffff029224 */ /* 0x000fe200078e0a02 */
[----:B------:R-:W-:-:S04]  /*6af0*/  @!P0 LOP3.LUT R2, RZ, R5, RZ, 0x33, !PT ;  /* 0x00000005ff028212 */ /* 0x000fc800078e33ff */
[C---:B------:R-:W-:Y:S01]  /*6b00*/  IADD3 R0, PT, PT, -R2.reuse, RZ, RZ ;  /* 0x000000ff02007210 */ /* 0x040fe20007ffe1ff */
[----:B----4-:R-:W-:-:S04]  /*6b10*/  IMAD R25, R2, UR5, R25 ;  /* 0x0000000502197c24 */ /* 0x010fc8000f8e0219 */
[----:B------:R-:W-:-:S04]  /*6b20*/  IMAD R0, R5, R0, R24 ;  /* 0x0000000005007224 */ /* 0x000fc800078e0218 */
[----:B------:R-:W-:Y:S02]  /*6b30*/  IMAD R25, R0, UR4, R25 ;  /* 0x0000000400197c24 */ /* 0x000fe4000f8e0219 */
[----:B------:R-:W-:Y:S02]  /*6b40*/  IMAD.MOV.U32 R0, RZ, RZ, -0x800000 ;  /* 0xff800000ff007424 */ /* 0x000fe400078e00ff */
[----:B-1----:R-:W-:-:S05]  /*6b50*/  IMAD.WIDE R6, R25, 0x4, R6 ;  /* 0x0000000419067825 */ /* 0x002fca00078e0206 */
[----:B------:R1:W-:Y:S02]  /*6b60*/  STG.E desc[UR44][R6.64], R0 ;  /* 0x0000000006007986 */ /* 0x0003e4000c10192c */
.L_x_165:
[----:B------:R-:W-:Y:S05]  /*6b70*/  BSYNC.RECONVERGENT B0 ;  /* 0x0000000000007941 */ /* 0x000fea0003800200 */
.L_x_164:
[----:B------:R-:W-:Y:S01]  /*6b80*/  @!PT LDS RZ, [RZ] ;  /* 0x00000000fffff984 */ /* 0x000fe20000000800 */
[----:B------:R-:W-:Y:S01]  /*6b90*/  @!PT LDS RZ, [RZ] ;  /* 0x00000000fffff984 */ /* 0x000fe20000000800 */
[----:B------:R-:W-:Y:S01]  /*6ba0*/  @!PT LDS RZ, [RZ] ;  /* 0x00000000fffff984 */ /* 0x000fe20000000800 */
[----:B------:R-:W-:Y:S01]  /*6bb0*/  @!PT LDS RZ, [RZ] ;  /* 0x00000000fffff984 */ /* 0x000fe20000000800 */
[----:B------:R2:W-:Y:S06]  /*6bc0*/  MEMBAR.ALL.CTA ;  /* 0x0000000000007992 */ /* 0x0005ec0000008000 */
[----:B--2---:R-:W2:Y:S01]  /*6bd0*/  FENCE.VIEW.ASYNC.S ;  /* 0x00000000000073c6 */ /* 0x004ea20000000000 */
[----:B------:R-:W-:-:S09]  /*6be0*/  UISETP.NE.AND UP0, UPT, UR41, URZ, UPT ;  /* 0x000000ff2900728c */ /* 0x000fd2000bf05270 */
[----:B------:R-:W-:Y:S05]  /*6bf0*/  BRA.U UP0, `(.L_x_166) ;  /* 0x0000000100047547 */ /* 0x000fea000b800000 */
[----:B------:R-:W-:Y:S05]  /*6c00*/  BPT.TRAP 0x1 ;  /* 0x000000040000795c */ /* 0x000fea0000300000 */
.L_x_166:
[----:B--2---:R5:W-:Y:S01]  /*6c10*/  SYNCS.ARRIVE.TRANS64.A1T0 RZ, [R16+URZ+0x58b8], RZ ;  /* 0x0058b8ff10ff79a7 */ /* 0x004be200081000ff */
[----:B------:R-:W-:Y:S01]  /*6c20*/  LOP3.LUT R28, R28, 0x1, RZ, 0x3c, !PT ;  /* 0x000000011c1c7812 */ /* 0x000fe200078e3cff */
[----:B------:R-:W-:Y:S06]  /*6c30*/  BRA `(.L_x_92) ;  /* 0x0000002000207947 */ /* 0x000fec0003800000 */
.L_x_93:
[----:B------:R-:W-:-:S09]  /*6c40*/  UISETP.NE.AND UP0, UPT, UR40, URZ, UPT ;  /* 0x000000ff2800728c */ /* 0x000fd2000bf05270 */
[----:B------:R-:W-:Y:S05]  /*6c50*/  BRA.U !UP0, `(.L_x_167) ;  /* 0x0000000108047547 */ /* 0x000fea000b800000 */
[----:B------:R-:W-:Y:S05]  /*6c60*/  BPT.TRAP 0x1 ;  /* 0x000000040000795c */ /* 0x000fea0000300000 */
.L_x_167:
[----:B------:R-:W1:Y:S01]  /*6c70*/  S2R R32, SR_CgaCtaId ;  /* 0x0000000000207919 */ /* 0x000e620000008800 */
[----:B------:R-:W-:Y:S01]  /*6c80*/  MOV R7, 0x400 ;  /* 0x0000040000077802 */ /* 0x000fe20000000f00 */
[----:B------:R-:W-:Y:S01]  /*6c90*/  BSSY B0, `(.L_x_168) ;  /* 0x0000005000007945 */ /* 0x000fe20003800000 */
[----:B------:R-:W-:Y:S02]  /*6ca0*/  SHF.L.U32 R5, R27, 0x1f, RZ ;  /* 0x0000001f1b057819 */ /* 0x000fe400000006ff */
[----:B-1----:R-:W-:-:S04]  /*6cb0*/  LEA R0, R32, R7, 0x18 ;  /* 0x0000000720007211 */ /* 0x002fc800078ec0ff */
[----:B------:R-:W1:Y:S02]  /*6cc0*/  SYNCS.PHASECHK.TRANS64.TRYWAIT P0, [R0+URZ+0x5870], R5 ;  /* 0x00587005000075a7 */ /* 0x000e6400080011ff */
[----:B-1----:R-:W-:Y:S05]  /*6cd0*/  @!P0 BRA `(.L_x_169) ;  /* 0x000000b400988947 */ /* 0x002fea0003800000 */
.L_x_404:
[----:B------:R-:W-:Y:S05]  /*6ce0*/  BSYNC B0 ;  /* 0x0000000000007941 */ /* 0x000fea0003800000 */
.L_x_168:
[----:B------:R-:W-:-:S09]  /*6cf0*/  UISETP.NE.AND UP0, UPT, UR40, URZ, UPT ;  /* 0x000000ff2800728c */ /* 0x000fd2000bf05270 */
[----:B------:R-:W-:Y:S05]  /*6d00*/  BRA.U !UP0, `(.L_x_170) ;  /* 0x0000000108047547 */ /* 0x000fea000b800000 */
[----:B------:R-:W-:Y:S05]  /*6d10*/  BPT.TRAP 0x1 ;  /* 0x000000040000795c */ /* 0x000fea0000300000 */
.L_x_170:
[----:B------:R-:W-:Y:S01]  /*6d20*/  IADD3 R21, PT, PT, R0, 0x5878, RZ ;  /* 0x0000587800157810 */ /* 0x000fe20007ffe0ff */
[----:B------:R-:W-:-:S03]  /*6d30*/  UISETP.NE.AND UP0, UPT, UR39, URZ, UPT ;  /* 0x000000ff2700728c */ /* 0x000fc6000bf05270 */
[----:B------:R-:W-:-:S04]  /*6d40*/  PRMT R4, R32, 0x654, R21 ;  /* 0x0000065420047816 */ /* 0x000fc80000000015 */
[----:B------:R2:W-:Y:S02]  /*6d50*/  SYNCS.ARRIVE.TRANS64.RED.A1T0 RZ, [R4+URZ], RZ ;  /* 0x000000ff04ff79a7 */ /* 0x0005e400081004ff */
[----:B------:R-:W-:Y:S05]  /*6d60*/  BRA.U !UP0, `(.L_x_171) ;  /* 0x0000000108047547 */ /* 0x000fea000b800000 */
[----:B------:R-:W-:Y:S05]  /*6d70*/  BPT.TRAP 0x1 ;  /* 0x000000040000795c */ /* 0x000fea0000300000 */
.L_x_171:
[----:B------:R-:W-:Y:S01]  /*6d80*/  IMAD.U32 R2, RZ, RZ, UR42 ;  /* 0x0000002aff027e24 */ /* 0x000fe2000f8e00ff */
[----:B------:R-:W-:-:S04]  /*6d90*/  ISETP.GE.AND P0, PT, R3, 0x41, PT ;  /* 0x000000410300780c */ /* 0x000fc80003f06270 */
[----:B-1----:R-:W-:-:S04]  /*6da0*/  SHF.L.U32 R5, R2, 0x1f, RZ ;  /* 0x0000001f02057819 */ /* 0x002fc800000006ff */
[----:B------:R-:W1:Y:S02]  /*6db0*/  SYNCS.PHASECHK.TRANS64.TRYWAIT P1, [R0+URZ+0x5880], R5 ;  /* 0x00588005000075a7 */ /* 0x000e6400080211ff */
[----:B-1----:R-:W-:Y:S05]  /*6dc0*/  @!P1 BRA `(.L_x_172) ;  /* 0x000000b400709947 */ /* 0x002fea0003800000 */
.L_x_405:
[----:B------:R-:W-:Y:S02]  /*6dd0*/  LOP3.LUT R2, R27, 0x1, RZ, 0x3c, !PT ;  /* 0x000000011b027812 */ /* 0x000fe400078e3cff */
[----:B------:R-:W-:Y:S01]  /*6de0*/  MOV R33, R22 ;  /* 0x0000001600217202 */ /* 0x000fe20000000f00 */
[----:B------:R-:W-:Y:S06]  /*6df0*/  @!P0 BRA `(.L_x_173) ;  /* 0x0000000800048947 */ /* 0x000fec0003800000 */
[----:B--2---:R-:W-:-:S05]  /*6e00*/  VIADD R4, R3, 0x3f ;  /* 0x0000003f03047836 */ /* 0x004fca0000000000 */
[----:B------:R-:W-:-:S04]  /*6e10*/  SHF.R.S32.HI R3, RZ, 0x1f, R4 ;  /* 0x0000001fff037819 */ /* 0x000fc80000011404 */
[----:B------:R-:W-:-:S04]  /*6e20*/  LEA.HI R4, R3, R4, RZ, 0x6 ;  /* 0x0000000403047211 */ /* 0x000fc800078f30ff */
[----:B------:R-:W-:-:S04]  /*6e30*/  SHF.R.S32.HI R4, RZ, 0x6, R4 ;  /* 0x00000006ff047819 */ /* 0x000fc80000011404 */
[----:B------:R-:W-:-:S04]  /*6e40*/  VIMNMX R3, PT, PT, R4, 0x2, PT ;  /* 0x0000000204037848 */ /* 0x000fc80003fe0100 */
[----:B------:R-:W-:-:S05]  /*6e50*/  IADD3 R3, PT, PT, -R3, R22, R4 ;  /* 0x0000001603037210 */ /* 0x000fca0007ffe104 */
[----:B------:R-:W-:-:S07]  /*6e60*/  VIADD R33, R3, 0x1 ;  /* 0x0000000103217836 */ /* 0x000fce0000000000 */
.L_x_188:
[----:B------:R-:W-:Y:S05]  /*6e70*/  YIELD ;  /* 0x0000000000007946 */ /* 0x000fea0003800000 */
[----:B------:R-:W-:Y:S01]  /*6e80*/  UISETP.NE.AND UP0, UPT, UR40, URZ, UPT ;  /* 0x000000ff2800728c */ /* 0x000fe2000bf05270 */
[----:B------:R-:W-:Y:S01]  /*6e90*/  VIADD R22, R22, 0x1 ;  /* 0x0000000116167836 */ /* 0x000fe20000000000 */
[----:B------:R-:W-:-:S04]  /*6ea0*/  MOV R27, R2 ;  /* 0x00000002001b7202 */ /* 0x000fc80000000f00 */
[----:B------:R-:W-:-:S03]  /*6eb0*/  ISETP.NE.AND P1, PT, R22, R33, PT ;  /* 0x000000211600720c */ /* 0x000fc60003f25270 */
[----:B--234-:R-:W-:Y:S10]  /*6ec0*/  BRA.U !UP0, `(.L_x_174) ;  /* 0x0000000108047547 */ /* 0x01cff4000b800000 */
[----:B------:R-:W-:Y:S05]  /*6ed0*/  BPT.TRAP 0x1 ;  /* 0x000000040000795c */ /* 0x000fea0000300000 */
.L_x_174:
[----:B------:R-:W-:Y:S01]  /*6ee0*/  SHF.L.U32 R3, R27, 0x1f, RZ ;  /* 0x0000001f1b037819 */ /* 0x000fe200000006ff */
[----:B------:R-:W-:-:S03]  /*6ef0*/  IMAD.U32 R20, R26, 0x10000, RZ ;  /* 0x000100001a147824 */ /* 0x000fc600078e00ff */
[----:B------:R-:W2:Y:S02]  /*6f00*/  SYNCS.PHASECHK.TRANS64.TRYWAIT P0, [R0+URZ+0x5870], R3 ;  /* 0x00587003000075a7 */ /* 0x000ea400080011ff */
[----:B------:R-:W-:Y:S01]  /*6f10*/  LOP3.LUT R20, R20, 0x600000, RZ, 0xc0, !PT ;  /* 0x0060000014147812 */ /* 0x000fe200078ec0ff */
[----:B--2---:R-:W-:Y:S06]  /*6f20*/  @!P0 BRA `(.L_x_175) ;  /* 0x000000b4002c8947 */ /* 0x004fec0003800000 */
.L_x_406:
[----:B------:R-:W-:Y:S05]  /*6f30*/  WARPSYNC.ALL ;  /* 0x0000000000007948 */ /* 0x000fea0003800000 */
[----:B------:R-:W-:Y:S01]  /*6f40*/  R2UR UR4, R20 ;  /* 0x00000000140472ca */ /* 0x000fe200000e0000 */
[----:B------:R-:W-:Y:S01]  /*6f50*/  UISETP.NE.AND UP0, UPT, UR41, URZ, UPT ;  /* 0x000000ff2900728c */ /* 0x000fe2000bf05270 */
[----:B------:R-:W-:-:S11]  /*6f60*/  PLOP3.LUT P0, PT, PT, PT, PT, 0x80, 0x8 ;  /* 0x000000000008781c */ /* 0x000fd60003f0f070 */
[----:B--2---:R-:W2:Y:S02]  /*6f70*/  LDTM.x2 R2, tmem[UR4] ;  /* 0x00000004000279ee */ /* 0x004ea400080c0000 */
[----:B--2---:R-:W-:-:S13]  /*6f80*/  FSETP.NEU.AND P3, PT, R2, R3, PT ;  /* 0x000000030200720b */ /* 0x004fda0003f6d000 */
[----:B------:R-:W2:Y:S01]  /*6f90*/  @P3 LDC R4, c[0x0][0x704] ;  /* 0x0001c100ff043b82 */ /* 0x000ea20000000800 */
[----:B------:R-:W-:-:S04]  /*6fa0*/  @P3 FADD R3, R2, -R3 ;  /* 0x8000000302033221 */ /* 0x000fc80000000000 */
[----:B--2---:R-:W-:Y:S01]  /*6fb0*/  @P3 FMUL R4, R3, R4 ;  /* 0x0000000403043220 */ /* 0x004fe20000400000 */
[----:B------:R-:W-:-:S04]  /*6fc0*/  IMAD.MOV.U32 R3, RZ, RZ, 0x3f800000 ;  /* 0x3f800000ff037424 */ /* 0x000fc800078e00ff */
[----:B------:R-:W-:-:S04]  /*6fd0*/  @P3 FSETP.GEU.AND P2, PT, R4, -126, PT ;  /* 0xc2fc00000400380b */ /* 0x000fc80003f4e000 */
[----:B------:R-:W-:-:S13]  /*6fe0*/  @P3 PLOP3.LUT P0, PT, P2, PT, PT, 0x80, 0x8 ;  /* 0x000000000008381c */ /* 0x000fda000170f070 */
[----:B------:R-:W-:-:S04]  /*6ff0*/  @!P0 FMUL R4, R4, 0.5 ;  /* 0x3f00000004048820 */ /* 0x000fc80000400000 */
[----:B------:R-:W2:Y:S02]  /*7000*/  @P3 MUFU.EX2 R2, R4 ;  /* 0x0000000400023308 */ /* 0x000ea40000000800 */
[----:B--2---:R-:W-:-:S05]  /*7010*/  @!P0 FMUL R2, R2, R2 ;  /* 0x0000000202028220 */ /* 0x004fca0000400000 */
[----:B------:R-:W-:Y:S01]  /*7020*/  @P3 MOV R3, R2 ;  /* 0x0000000200033202 */ /* 0x000fe20000000f00 */
[----:B------:R-:W-:Y:S06]  /*7030*/  BRA.U UP0, `(.L_x_176) ;  /* 0x0000000100047547 */ /* 0x000fec000b800000 */
[----:B------:R-:W-:Y:S05]  /*7040*/  BPT.TRAP 0x1 ;  /* 0x000000040000795c */ /* 0x000fea0000300000 */
.L_x_176:
[----:B------:R-:W-:Y:S01]  /*7050*/  IMAD.U32 R23, RZ, RZ, UR43 ;  /* 0x0000002bff177e24 */ /* 0x000fe2000f8e00ff */
[----:B------:R-:W-:-:S04]  /*7060*/  FSETP.NEU.AND P2, PT, R3, 1, PT ;  /* 0x3f8000000300780b */ /* 0x000fc80003f4d000 */
[----:B------:R-:W-:-:S04]  /*7070*/  SHF.L.U32 R23, R23, 0x1f, RZ ;  /* 0x0000001f17177819 */ /* 0x000fc800000006ff */
[----:B------:R-:W2:Y:S02]  /*7080*/  SYNCS.PHASECHK.TRANS64.TRYWAIT P0, [R0+URZ+0x5890], R23 ;  /* 0x00589017000075a7 */ /* 0x000ea400080011ff */
[----:B--2---:R-:W-:Y:S05]  /*7090*/  @!P0 BRA `(.L_x_177) ;  /* 0x000000b000e48947 */ /* 0x004fea0003800000 */
.L_x_407:
[----:B------:R-:W-:-:S13]  /*70a0*/  VOTE.ANY P0, P2 ;  /* 0x0000000000ff7806 */ /* 0x000fda0001000100 */
[----:B------:R-:W-:Y:S05]  /*70b0*/  @!P0 BRA `(.L_x_178) ;  /* 0x0000000000308947 */ /* 0x000fea0003800000 */
[----:B------:R-:W-:-:S04]  /*70c0*/  LOP3.LUT R2, R20, 0x100, RZ, 0xfc, !PT ;  /* 0x0000010014027812 */ /* 0x000fc800078efcff */
[----:B------:R-:W-:-:S13]  /*70d0*/  R2UR UR4, R2 ;  /* 0x00000000020472ca */ /* 0x000fda00000e0000 */
[----:B-1----:R-:W1:Y:S02]  /*70e0*/  LDTM.x16 R4, tmem[UR4] ;  /* 0x00000004000479ee */ /* 0x002e640008240000 */
[C---:B-1----:R-:W-:Y:S02]  /*70f0*/  @P2 FMUL2 R4, R3.reuse.F32, R4.F32x2.HI_LO ;  /* 0x000000040304224a */ /* 0x042fe40000040000 */
[C---:B------:R-:W-:Y:S02]  /*7100*/  @P2 FMUL2 R6, R3.reuse.F32, R6.F32x2.HI_LO ;  /* 0x000000060306224a */ /* 0x040fe40000040000 */
[C---:B------:R-:W-:Y:S02]  /*7110*/  @P2 FMUL2 R8, R3.reuse.F32, R8.F32x2.HI_LO ;  /* 0x000000080308224a */ /* 0x040fe40000040000 */
[C---:B------:R-:W-:Y:S02]  /*7120*/  @P2 FMUL2 R10, R3.reuse.F32, R10.F32x2.HI_LO ;  /* 0x0000000a030a224a */ /* 0x040fe40000040000 */
[----:B------:R-:W-:-:S02]  /*7130*/  @P2 FMUL2 R12, R3.F32, R12.F32x2.HI_LO ;  /* 0x0000000c030c224a */ /* 0x000fc40000040000 */
[C---:B------:R-:W-:Y:S02]  /*7140*/  @P2 FMUL2 R14, R3.reuse.F32, R14.F32x2.HI_LO ;  /* 0x0000000e030e224a */ /* 0x040fe40000040000 */
[C---:B------:R-:W-:Y:S02]  /*7150*/  @P2 FMUL2 R16, R3.reuse.F32, R16.F32x2.HI_LO ;  /* 0x000000100310224a */ /* 0x040fe40000040000 */
[----:B------:R-:W-:-:S04]  /*7160*/  @P2 FMUL2 R18, R3.F32, R18.F32x2.HI_LO ;  /* 0x000000120312224a */ /* 0x000fc80000040000 */
[----:B------:R3:W-:Y:S02]  /*7170*/  STTM.x16 tmem[UR4], R4 ;  /* 0x00000004000079ed */ /* 0x0007e40008240004 */
.L_x_178:
[----:B------:R-:W-:-:S09]  /*7180*/  UISETP.NE.AND UP0, UPT, UR39, URZ, UPT ;  /* 0x000000ff2700728c */ /* 0x000fd2000bf05270 */
[----:B------:R-:W-:Y:S05]  /*7190*/  BRA.U !UP0, `(.L_x_179) ;  /* 0x0000000108047547 */ /* 0x000fea000b800000 */
[----:B------:R-:W-:Y:S05]  /*71a0*/  BPT.TRAP 0x1 ;  /* 0x000000040000795c */ /* 0x000fea0000300000 */
.L_x_179:
[----:B------:R-:W-:Y:S01]  /*71b0*/  IADD3 R3, PT, PT, R0, 0x5888, RZ ;  /* 0x0000588800037810 */ /* 0x000fe20007ffe0ff */
[----:B------:R-:W-:Y:S02]  /*71c0*/  UISETP.NE.AND UP0, UPT, UR41, URZ, UPT ;  /* 0x000000ff2900728c */ /* 0x000fe4000bf05270 */
[----:B------:R-:W-:Y:S01]  /*71d0*/  ULOP3.LUT UR42, UR42, 0x1, URZ, 0x3c, !UPT ;  /* 0x000000012a2a7892 */ /* 0x000fe2000f8e3cff */
[----:B------:R-:W-:-:S04]  /*71e0*/  PRMT R2, R32, 0x654, R3 ;  /* 0x0000065420027816 */ /* 0x000fc80000000003 */
[----:B------:R4:W-:Y:S01]  /*71f0*/  SYNCS.ARRIVE.TRANS64.RED.A1T0 RZ, [R2+URZ], RZ ;  /* 0x000000ff02ff79a7 */ /* 0x0009e200081004ff */
[----:B------:R-:W5:Y:S01]  /*7200*/  FENCE.VIEW.ASYNC.T ;  /* 0x00000000000073c6 */ /* 0x000f620000000200 */
[----:B------:R-:W-:Y:S05]  /*7210*/  BRA.U UP0, `(.L_x_180) ;  /* 0x0000000100087547 */ /* 0x000fea000b800000 */
[----:B------:R-:W-:Y:S05]  /*7220*/  BPT.TRAP 0x1 ;  /* 0x000000040000795c */ /* 0x000fea0000300000 */
[----:B------:R-:W-:Y:S05]  /*7230*/  BPT.TRAP 0x1 ;  /* 0x000000040000795c */ /* 0x000fea0000300000 */
.L_x_180:
[----:B------:R-:W-:Y:S01]  /*7240*/  IADD3 R3, PT, PT, R0, 0x58a0, RZ ;  /* 0x000058a000037810 */ /* 0x000fe20007ffe0ff */
[----:B------:R-:W-:-:S03]  /*7250*/  UISETP.NE.AND UP0, UPT, UR39, URZ, UPT ;  /* 0x000000ff2700728c */ /* 0x000fc6000bf05270 */
[----:B----4-:R-:W-:-:S04]  /*7260*/  PRMT R2, R32, 0x654, R3 ;  /* 0x0000065420027816 */ /* 0x010fc80000000003 */
[----:B-----5:R4:W-:Y:S02]  /*7270*/  SYNCS.ARRIVE.TRANS64.RED.A1T0 RZ, [R2+URZ], RZ ;  /* 0x000000ff02ff79a7 */ /* 0x0209e400081004ff */
[----:B------:R-:W-:Y:S05]  /*7280*/  BRA.U !UP0, `(.L_x_181) ;  /* 0x0000000108047547 */ /* 0x000fea000b800000 */
[----:B------:R-:W-:Y:S05]  /*7290*/  BPT.TRAP 0x1 ;  /* 0x000000040000795c */ /* 0x000fea0000300000 */
.L_x_181:
[----:B------:R-:W-:Y:S01]  /*72a0*/  IMAD.U32 R3, RZ, RZ, UR42 ;  /* 0x0000002aff037e24 */ /* 0x000fe2000f8e00ff */
[----:B----4-:R-:W-:-:S04]  /*72b0*/  LOP3.LUT R2, R20, 0x80, RZ, 0xfc, !PT ;  /* 0x0000008014027812 */ /* 0x010fc800078efcff */
[----:B------:R-:W-:-:S04]  /*72c0*/  SHF.L.U32 R3, R3, 0x1f, RZ ;  /* 0x0000001f03037819 */ /* 0x000fc800000006ff */
[----:B------:R-:W4:Y:S02]  /*72d0*/  SYNCS.PHASECHK.TRANS64.TRYWAIT P0, [R0+URZ+0x5880], R3 ;  /* 0x00588003000075a7 */ /* 0x000f2400080011ff */
[----:B----4-:R-:W-:Y:S05]  /*72e0*/  @!P0 BRA `(.L_x_182) ;  /* 0x000000b000648947 */ /* 0x010fea0003800000 */
.L_x_408:
[----:B------:R-:W-:Y:S01]  /*72f0*/  R2UR UR4, R2 ;  /* 0x00000000020472ca */ /* 0x000fe200000e0000 */
[----:B------:R-:W-:Y:S01]  /*7300*/  UISETP.NE.AND UP0, UPT, UR41, URZ, UPT ;  /* 0x000000ff2900728c */ /* 0x000fe2000bf05270 */
[----:B------:R-:W-:-:S11]  /*7310*/  PLOP3.LUT P0, PT, PT, PT, PT, 0x80, 0x8 ;  /* 0x000000000008781c */ /* 0x000fd60003f0f070 */
[----:B----4-:R-:W4:Y:S02]  /*7320*/  LDTM.x2 R2, tmem[UR4] ;  /* 0x00000004000279ee */ /* 0x010f2400080c0000 */
[----:B----4-:R-:W-:-:S13]  /*7330*/  FSETP.NEU.AND P3, PT, R2, R3, PT ;  /* 0x000000030200720b */ /* 0x010fda0003f6d000 */
[----:B---3--:R-:W3:Y:S01]  /*7340*/  @P3 LDC R4, c[0x0][0x704] ;  /* 0x0001c100ff043b82 */ /* 0x008ee20000000800 */
[----:B------:R-:W-:Y:S01]  /*7350*/  @P3 FADD R3, R2, -R3 ;  /* 0x8000000302033221 */ /* 0x000fe20000000000 */
[----:B------:R-:W-:-:S03]  /*7360*/  IMAD.MOV.U32 R2, RZ, RZ, 0x3f800000 ;  /* 0x3f800000ff027424 */ /* 0x000fc600078e00ff */
[----:B---3--:R-:W-:-:S05]  /*7370*/  @P3 FMUL R4, R3, R4 ;  /* 0x0000000403043220 */ /* 0x008fca0000400000 */
[----:B------:R-:W-:-:S04]  /*7380*/  @P3 FSETP.GEU.AND P2, PT, R4, -126, PT ;  /* 0xc2fc00000400380b */ /* 0x000fc80003f4e000 */
[----:B------:R-:W-:-:S13]  /*7390*/  @P3 PLOP3.LUT P0, PT, P2, PT, PT, 0x80, 0x8 ;  /* 0x000000000008381c */ /* 0x000fda000170f070 */
[----:B------:R-:W-:-:S04]  /*73a0*/  @!P0 FMUL R4, R4, 0.5 ;  /* 0x3f00000004048820 */ /* 0x000fc80000400000 */
[----:B------:R-:W3:Y:S02]  /*73b0*/  @P3 MUFU.EX2 R3, R4 ;  /* 0x0000000400033308 */ /* 0x000ee40000000800 */
[----:B---3--:R-:W-:-:S05]  /*73c0*/  @!P0 FMUL R3, R3, R3 ;  /* 0x0000000303038220 */ /* 0x008fca0000400000 */
[----:B------:R-:W-:Y:S01]  /*73d0*/  @P3 MOV R2, R3 ;  /* 0x0000000300023202 */ /* 0x000fe20000000f00 */
[----:B------:R-:W-:Y:S06]  /*73e0*/  BRA.U UP0, `(.L_x_183) ;  /* 0x0000000100047547 */ /* 0x000fec000b800000 */
[----:B------:R-:W-:Y:S05]  /*73f0*/  BPT.TRAP 0x1 ;  /* 0x000000040000795c */ /* 0x000fea0000300000 */
.L_x_183:
[----:B------:R-:W3:Y:S01]  /*7400*/  SYNCS.PHASECHK.TRANS64.TRYWAIT P0, [R0+URZ+0x5898], R23 ;  /* 0x00589817000075a7 */ /* 0x000ee200080011ff */
[----:B------:R-:W-:Y:S01]  /*7410*/  FSETP.NEU.AND P2, PT, R2, 1, PT ;  /* 0x3f8000000200780b */ /* 0x000fe20003f4d000 */
[----:B---3--:R-:W-:-:S12]  /*7420*/  @!P0 BRA `(.L_x_184) ;  /* 0x000000b000288947 */ /* 0x008fd80003800000 */
.L_x_409:
        /* <DEDUP_REMOVED lines=14> */
.L_x_185:
[----:B------:R-:W-:-:S09]  /*7510*/  UISETP.NE.AND UP0, UPT, UR40, URZ, UPT ;  /* 0x000000ff2800728c */ /* 0x000fd2000bf05270 */
[----:B------:R-:W-:Y:S05]  /*7520*/  BRA.U !UP0, `(.L_x_186) ;  /* 0x0000000108047547 */ /* 0x000fea000b800000 */
[----:B------:R-:W-:Y:S05]  /*7530*/  BPT.TRAP 0x1 ;  /* 0x000000040000795c */ /* 0x000fea0000300000 */
.L_x_186:
[----:B----4-:R-:W-:Y:S01]  /*7540*/  PRMT R4, R32, 0x654, R21 ;  /* 0x0000065420047816 */ /* 0x010fe20000000015 */
[----:B------:R-:W-:-:S03]  /*7550*/  UISETP.NE.AND UP0, UPT, UR41, URZ, UPT ;  /* 0x000000ff2900728c */ /* 0x000fc6000bf05270 */
[----:B------:R4:W-:Y:S01]  /*7560*/  SYNCS.ARRIVE.TRANS64.RED.A1T0 RZ, [R4+URZ], RZ ;  /* 0x000000ff04ff79a7 */ /* 0x0009e200081004ff */
[----:B------:R-:W5:Y:S05]  /*7570*/  FENCE.VIEW.ASYNC.T ;  /* 0x00000000000073c6 */ /* 0x000f6a0000000200 */
[----:B------:R-:W-:Y:S05]  /*7580*/  BRA.U UP0, `(.L_x_187) ;  /* 0x0000000100087547 */ /* 0x000fea000b800000 */
[----:B------:R-:W-:Y:S05]  /*7590*/  BPT.TRAP 0x1 ;  /* 0x000000040000795c */ /* 0x000fea0000300000 */
[----:B------:R-:W-:Y:S05]  /*75a0*/  BPT.TRAP 0x1 ;  /* 0x000000040000795c */ /* 0x000fea0000300000 */
.L_x_187:
[----:B------:R-:W-:Y:S01]  /*75b0*/  VIADD R3, R0, 0x58a8 ;  /* 0x000058a800037836 */ /* 0x000fe20000000000 */
[----:B------:R-:W-:-:S04]  /*75c0*/  ULOP3.LUT UR43, UR43, 0x1, URZ, 0x3c, !UPT ;  /* 0x000000012b2b7892 */ /* 0x000fc8000f8e3cff */
[----:B------:R-:W-:-:S04]  /*75d0*/  PRMT R2, R32, 0x654, R3 ;  /* 0x0000065420027816 */ /* 0x000fc80000000003 */
[----:B-----5:R5:W-:Y:S02]  /*75e0*/  SYNCS.ARRIVE.TRANS64.RED.A1T0 RZ, [R2+URZ], RZ ;  /* 0x000000ff02ff79a7 */ /* 0x020be400081004ff */
[----:B-----5:R-:W-:Y:S01]  /*75f0*/  LOP3.LUT R2, R27, 0x1, RZ, 0x3c, !PT ;  /* 0x000000011b027812 */ /* 0x020fe200078e3cff */
[----:B------:R-:W-:Y:S06]  /*7600*/  @P1 BRA `(.L_x_188) ;  /* 0xfffffff800181947 */ /* 0x000fec000383ffff */
.L_x_173:
[----:B------:R-:W-:-:S09]  /*7610*/  UISETP.NE.AND UP0, UPT, UR39, URZ, UPT ;  /* 0x000000ff2700728c */ /* 0x000fd2000bf05270 */
[----:B------:R-:W-:Y:S05]  /*7620*/  BRA.U !UP0, `(.L_x_189) ;  /* 0x0000000108047547 */ /* 0x000fea000b800000 */
[----:B------:R-:W-:Y:S05]  /*7630*/  BPT.TRAP 0x1 ;  /* 0x000000040000795c */ /* 0x000fea0000300000 */
.L_x_189:
[----:B------:R-:W-:Y:S01]  /*7640*/  IADD3 R37, PT, PT, R0, 0x5888, RZ ;  /* 0x0000588800257810 */ /* 0x000fe20007ffe0ff */
[----:B------:R-:W-:-:S03]  /*7650*/  UISETP.NE.AND UP0, UPT, UR40, URZ, UPT ;  /* 0x000000ff2800728c */ /* 0x000fc6000bf05270 */
[----:B------:R-:W-:-:S04]  /*7660*/  PRMT R3, R32, 0x654, R37 ;  /* 0x0000065420037816 */ /* 0x000fc80000000025 */
[----:B------:R5:W-:Y:S02]  /*7670*/  SYNCS.ARRIVE.TRANS64.RED.A1T0 RZ, [R3+URZ], RZ ;  /* 0x000000ff03ff79a7 */ /* 0x000be400081004ff */
[----:B------:R-:W-:Y:S05]  /*7680*/  BRA.U !UP0, `(.L_x_190) ;  /* 0x0000000108047547 */ /* 0x000fea000b800000 */
[----:B------:R-:W-:Y:S05]  /*7690*/  BPT.TRAP 0x1 ;  /* 0x000000040000795c */ /* 0x000fea0000300000 */
.L_x_190:
[----:B-----5:R-:W-:Y:S01]  /*76a0*/  SHF.L.U32 R3, R2, 0x1f, RZ ;  /* 0x0000001f02037819 */ /* 0x020fe200000006ff */
[----:B------:R-:W-:-:S03]  /*76b0*/  IMAD.U32 R35, R26, 0x10000, RZ ;  /* 0x000100001a237824 */ /* 0x000fc600078e00ff */
[----:B------:R-:W5:Y:S02]  /*76c0*/  SYNCS.PHASECHK.TRANS64.TRYWAIT P0, [R0+URZ+0x5870], R3 ;  /* 0x00587003000075a7 */ /* 0x000f6400080011ff */
[----:B------:R-:W-:Y:S01]  /*76d0*/  LOP3.LUT R35, R35, 0x600000, RZ, 0xc0, !PT ;  /* 0x0060000023237812 */ /* 0x000fe200078ec0ff */
[----:B-----5:R-:W-:Y:S06]  /*76e0*/  @!P0 BRA `(.L_x_191) ;  /* 0x000000ac008c8947 */ /* 0x020fec0003800000 */
.L_x_410:
[----:B------:R-:W-:Y:S05]  /*76f0*/  WARPSYNC.ALL ;  /* 0x0000000000007948 */ /* 0x000fea0003800000 */
[----:B------:R-:W-:Y:S01]  /*7700*/  R2UR UR4, R35 ;  /* 0x00000000230472ca */ /* 0x000fe200000e0000 */
[----:B------:R-:W-:-:S12]  /*7710*/  UISETP.NE.AND UP0, UPT, UR40, URZ, UPT ;  /* 0x000000ff2800728c */ /* 0x000fd8000bf05270 */
[----:B-----5:R-:W5:Y:S02]  /*7720*/  LDTM.x2 R2, tmem[UR4] ;  /* 0x00000004000279ee */ /* 0x020f6400080c0000 */
[----:B-----5:R-:W-:Y:S05]  /*7730*/  BRA.U !UP0, `(.L_x_192) ;  /* 0x0000000108047547 */ /* 0x020fea000b800000 */
[----:B------:R-:W-:Y:S05]  /*7740*/  BPT.TRAP 0x1 ;  /* 0x000000040000795c */ /* 0x000fea0000300000 */
.L_x_192:
[----:B------:R5:W-:Y:S01]  /*7750*/  SYNCS.ARRIVE.TRANS64.RED.A1T0 RZ, [R4+URZ], RZ ;  /* 0x000000ff04ff79a7 */ /* 0x000be200081004ff */
[----:B------:R-:W-:-:S09]  /*7760*/  UISETP.NE.AND UP0, UPT, UR41, URZ, UPT ;  /* 0x000000ff2900728c */ /* 0x000fd2000bf05270 */
[----:B------:R-:W-:Y:S05]  /*7770*/  BRA.U UP0, `(.L_x_193) ;  /* 0x0000000100047547 */ /* 0x000fea000b800000 */
[----:B------:R-:W-:Y:S05]  /*7780*/  BPT.TRAP 0x1 ;  /* 0x000000040000795c */ /* 0x000fea0000300000 */
.L_x_193:
[----:B--2-45:R-:W-:-:S04]  /*7790*/  MOV R4, UR43 ;  /* 0x0000002b00047c02 */ /* 0x034fc80008000f00 */
[----:B-1----:R-:W-:-:S04]  /*77a0*/  SHF.L.U32 R5, R4, 0x1f, RZ ;  /* 0x0000001f04057819 */ /* 0x002fc800000006ff */
[----:B------:R-:W1:Y:S02]  /*77b0*/  SYNCS.PHASECHK.TRANS64.TRYWAIT P0, [R0+URZ+0x5890], R5 ;  /* 0x00589005000075a7 */ /* 0x000e6400080011ff */
[----:B-1----:R-:W-:Y:S05]  /*77c0*/  @!P0 BRA `(.L_x_194) ;  /* 0x000000ac00688947 */ /* 0x002fea0003800000 */
.L_x_411:
[----:B------:R-:W-:-:S09]  /*77d0*/  UISETP.NE.AND UP0, UPT, UR41, URZ, UPT ;  /* 0x000000ff2900728c */ /* 0x000fd2000bf05270 */
[----:B------:R-:W-:Y:S05]  /*77e0*/  BRA.U UP0, `(.L_x_195) ;  /* 0x0000000100047547 */ /* 0x000fea000b800000 */
[----:B------:R-:W-:Y:S05]  /*77f0*/  BPT.TRAP 0x1 ;  /* 0x000000040000795c */ /* 0x000fea0000300000 */
.L_x_195:
[----:B-1----:R-:W-:Y:S01]  /*7800*/  SHF.L.U32 R5, R28, 0x1f, RZ ;  /* 0x0000001f1c057819 */ /* 0x002fe200000006ff */
[----:B------:R-:W1:Y:S01]  /*7810*/  S2R R7, SR_SWINHI ;  /* 0x0000000000077919 */ /* 0x000e620000002f00 */
[----:B------:R-:W-:Y:S02]  /*7820*/  IMAD.SHL.U32 R36, R26, 0x10, RZ ;  /* 0x000000101a247824 */ /* 0x000fe400078e00ff */
[----:B------:R-:W2:Y:S03]  /*7830*/  SYNCS.PHASECHK.TRANS64.TRYWAIT P2, [R0+URZ+0x58c0], R5 ;  /* 0x0058c005000075a7 */ /* 0x000ea600080411ff */
[----:B------:R-:W-:Y:S02]  /*7840*/  LOP3.LUT R36, R36, 0x7f0, RZ, 0xc0, !PT ;  /* 0x000007f024247812 */ /* 0x000fe400078ec0ff */
[----:B------:R-:W-:Y:S02]  /*7850*/  MOV R40, R0 ;  /* 0x0000000000287202 */ /* 0x000fe40000000f00 */
[----:B-1----:R-:W-:-:S03]  /*7860*/  MOV R41, R7 ;  /* 0x0000000700297202 */ /* 0x002fc60000000f00 */
[----:B------:R-:W-:-:S03]  /*7870*/  IMAD.WIDE.U32 R40, R36, 0x2, R40 ;  /* 0x0000000224287825 */ /* 0x000fc600078e0028 */
[C---:B------:R-:W-:Y:S02]  /*7880*/  IADD3 R9, P0, PT, R40.reuse, 0x3810, RZ ;  /* 0x0000381028097810 */ /* 0x040fe40007f1e0ff */
[----:B------:R-:W-:-:S03]  /*7890*/  IADD3 R7, P1, PT, R40, 0x3800, RZ ;  /* 0x0000380028077810 */ /* 0x000fc60007f3e0ff */
[--C-:B------:R-:W-:Y:S02]  /*78a0*/  IMAD.X R39, RZ, RZ, R41.reuse, P0 ;  /* 0x000000ffff277224 */ /* 0x100fe400000e0629 */
[----:B------:R-:W-:-:S03]  /*78b0*/  IMAD.X R41, RZ, RZ, R41, P1 ;  /* 0x000000ffff297224 */ /* 0x000fc600008e0629 */
[----:B------:R-:W-:Y:S02]  /*78c0*/  SHF.R.U64 R4, R9, 0x3, R39 ;  /* 0x0000000309047819 */ /* 0x000fe40000001227 */
[----:B------:R-:W-:Y:S01]  /*78d0*/  SHF.R.U64 R6, R7, 0x3, R41 ;  /* 0x0000000307067819 */ /* 0x000fe20000001229 */
[----:B--2---:R-:W-:Y:S06]  /*78e0*/  @!P2 BRA `(.L_x_196) ;  /* 0x000000ac0034a947 */ /* 0x004fec0003800000 */
.L_x_412:
[----:B------:R-:W-:Y:S05]  /*78f0*/  WARPSYNC.ALL ;  /* 0x0000000000007948 */ /* 0x000fea0003800000 */
[----:B------:R-:W-:Y:S02]  /*7900*/  LOP3.LUT R38, R9, 0x10, R4, 0x78, !PT ;  /* 0x0000001009267812 */ /* 0x000fe400078e7804 */
[----:B------:R-:W-:Y:S02]  /*7910*/  LOP3.LUT R40, R7, 0x10, R6, 0x78, !PT ;  /* 0x0000001007287812 */ /* 0x000fe400078e7806 */
[----:B------:R-:W-:Y:S01]  /*7920*/  LOP3.LUT R4, R35, 0x100, RZ, 0xfc, !PT ;  /* 0x0000010023047812 */ /* 0x000fe200078efcff */
[----:B------:R-:W3:Y:S01]  /*7930*/  LDCU UR5, c[0x0][0x708] ;  /* 0x0000e100ff0577ac */ /* 0x000ee20008000800 */
[----:B------:R-:W2:Y:S01]  /*7940*/  MUFU.RCP R21, R2 ;  /* 0x0000000200157308 */ /* 0x000ea20000001000 */
[----:B------:R-:W4:Y:S01]  /*7950*/  LDC R34, c[0x0][0x708] ;  /* 0x0001c200ff227b82 */ /* 0x000f220000000800 */
[----:B------:R-:W-:Y:S01]  /*7960*/  R2UR UR4, R4 ;  /* 0x00000000040472ca */ /* 0x000fe200000e0000 */
[----:B------:R-:W-:-:S12]  /*7970*/  BSSY.RECONVERGENT B2, `(.L_x_197) ;  /* 0x000000d000027945 */ /* 0x000fd80003800200 */
[----:B-1----:R-:W1:Y:S01]  /*7980*/  LDTM.x16 R4, tmem[UR4] ;  /* 0x00000004000479ee */ /* 0x002e620008240000 */
[----:B---3--:R-:W-:Y:S01]  /*7990*/  MOV R23, UR5 ;  /* 0x0000000500177c02 */ /* 0x008fe20008000f00 */
[----:B--2---:R-:W-:-:S03]  /*79a0*/  FFMA R20, -R2, R21, 1 ;  /* 0x3f80000002147423 */ /* 0x004fc60000000115 */
[----:B------:R-:W2:Y:S01]  /*79b0*/  FCHK P0, R23, R2 ;  /* 0x0000000217007302 */ /* 0x000ea20000000000 */
[----:B------:R-:W-:-:S04]  /*79c0*/  FFMA R20, R21, R20, R21 ;  /* 0x0000001415147223 */ /* 0x000fc80000000015 */
[----:B------:R-:W-:-:S04]  /*79d0*/  FFMA R21, R20, UR5, RZ ;  /* 0x0000000514157c23 */ /* 0x000fc800080000ff */
[----:B------:R-:W-:-:S04]  /*79e0*/  FFMA R42, -R2, R21, UR5 ;  /* 0x00000005022a7e23 */ /* 0x000fc80008000115 */
[----:B------:R-:W-:Y:S01]  /*79f0*/  FFMA R42, R20, R42, R21 ;  /* 0x0000002a142a7223 */ /* 0x000fe20000000015 */
[----:B-12---:R-:W-:Y:S05]  /*7a00*/  @!P0 BRA `(.L_x_198) ;  /* 0x00000000000c8947 */ /* 0x006fea0003800000 */
[----:B------:R-:W-:Y:S02]  /*7a10*/  MOV R22, 0x7a30 ;  /* 0x00007a3000167802 */ /* 0x000fe40000000f00 */
[----:B----4-:R-:W-:Y:S05]  /*7a20*/  CALL.REL.NOINC `($__internal_3_$__cuda_sm3x_div_rn_noftz_f32_slowpath) ;  /* 0x000000b800287944 */ /* 0x010fea0003c00000 */
[----:B------:R-:W-:Y:S02]  /*7a30*/  MOV R42, R20 ;  /* 0x00000014002a7202 */ /* 0x000fe40000000f00 */
.L_x_198:
[----:B------:R-:W-:Y:S05]  /*7a40*/  BSYNC.RECONVERGENT B2 ;  /* 0x0000000000027941 */ /* 0x000fea0003800200 */
.L_x_197:
[----:B------:R-:W1:Y:S01]  /*7a50*/  LDCU.64 UR4, c[0x0][0x880] ;  /* 0x00011000ff0477ac */ /* 0x000e620008000a00 */
[C---:B------:R-:W-:Y:S02]  /*7a60*/  FMUL2 R4, R42.reuse.F32, R4.F32x2.HI_LO ;  /* 0x000000042a04724a */ /* 0x040fe40000040000 */
[C---:B------:R-:W-:Y:S02]  /*7a70*/  FMUL2 R6, R42.reuse.F32, R6.F32x2.HI_LO ;  /* 0x000000062a06724a */ /* 0x040fe40000040000 */
[C---:B------:R-:W-:Y:S01]  /*7a80*/  FMUL2 R20, R42.reuse.F32, R8.F32x2.HI_LO ;  /* 0x000000082a14724a */ /* 0x040fe20000040000 */
[----:B------:R-:W-:Y:S01]  /*7a90*/  F2FP.F16.F32.PACK_AB R8, R5, R4 ;  /* 0x000000040508723e */ /* 0x000fe200000000ff */
        /* <DEDUP_REMOVED lines=8> */
[----:B------:R-:W-:Y:S01]  /*7b20*/  FMUL2 R18, R42.F32, R18.F32x2.HI_LO ;  /* 0x000000122a12724a */ /* 0x000fe20000040000 */
[----:B------:R-:W-:Y:S01]  /*7b30*/  F2FP.F16.F32.PACK_AB R5, R15, R14 ;  /* 0x0000000e0f05723e */ /* 0x000fe200000000ff */
[----:B------:R2:W-:Y:S01]  /*7b40*/  ST.E.128 desc[UR44][R40.64], R8 ;  /* 0x0000000828007985 */ /* 0x0005e2000c101d2c */
[----:B------:R-:W-:Y:S01]  /*7b50*/  F2FP.F16.F32.PACK_AB R6, R17, R16 ;  /* 0x000000101106723e */ /* 0x000fe200000000ff */
[----:B-1----:R-:W-:Y:S01]  /*7b60*/  UISETP.NE.U32.AND UP0, UPT, UR4, URZ, UPT ;  /* 0x000000ff0400728c */ /* 0x002fe2000bf05070 */
[----:B------:R-:W-:-:S03]  /*7b70*/  F2FP.F16.F32.PACK_AB R7, R19, R18 ;  /* 0x000000121307723e */ /* 0x000fc600000000ff */
[----:B------:R-:W-:Y:S02]  /*7b80*/  UISETP.NE.AND.EX UP0, UPT, UR5, URZ, UPT, UP0 ;  /* 0x000000ff0500728c */ /* 0x000fe4000bf05300 */
[----:B------:R2:W-:Y:S01]  /*7b90*/  ST.E.128 desc[UR44][R38.64], R4 ;  /* 0x0000000426007985 */ /* 0x0005e2000c101d2c */
[----:B------:R-:W-:Y:S01]  /*7ba0*/  @!PT LDS RZ, [RZ] ;  /* 0x00000000fffff984 */ /* 0x000fe20000000800 */
[----:B------:R-:W-:Y:S01]  /*7bb0*/  @!PT LDS RZ, [RZ] ;  /* 0x00000000fffff984 */ /* 0x000fe20000000800 */
[----:B------:R-:W-:Y:S01]  /*7bc0*/  @!PT LDS RZ, [RZ] ;  /* 0x00000000fffff984 */ /* 0x000fe20000000800 */
[----:B------:R-:W-:Y:S01]  /*7bd0*/  @!PT LDS RZ, [RZ] ;  /* 0x00000000fffff984 */ /* 0x000fe20000000800 */
[----:B------:R1:W-:Y:S06]  /*7be0*/  MEMBAR.ALL.CTA ;  /* 0x0000000000007992 */ /* 0x0003ec0000008000 */
[----:B-1----:R-:W1:Y:S01]  /*7bf0*/  FENCE.VIEW.ASYNC.S ;  /* 0x00000000000073c6 */ /* 0x002e620000000000 */
[----:B------:R-:W-:Y:S05]  /*7c00*/  BRA.U !UP0, `(.L_x_199) ;  /* 0x0000000508347547 */ /* 0x000fea000b800000 */
[C---:B------:R-:W-:Y:S01]  /*7c10*/  FSETP.GEU.AND P0, PT, R2.reuse, 1.175494350822287508e-38, PT ;  /* 0x008000000200780b */ /* 0x040fe20003f0e000 */
[----:B--2---:R-:W-:Y:S01]  /*7c20*/  HFMA2 R4, -RZ, RZ, 1.5048828125, 33.21875 ;  /* 0x3e055027ff047431 */ /* 0x004fe200000001ff */
[----:B------:R-:W2:Y:S01]  /*7c30*/  LDC R5, c[0x0][0x904] ;  /* 0x00024100ff057b82 */ /* 0x000ea20000000800 */
[----:B------:R-:W3:Y:S01]  /*7c40*/  LDCU.64 UR4, c[0x0][0x908] ;  /* 0x00012100ff0477ac */ /* 0x000ee20008000a00 */
[----:B------:R-:W-:Y:S01]  /*7c50*/  FSEL R9, RZ, -23, P0 ;  /* 0xc1b80000ff097808 */ /* 0x000fe20000000000 */
[----:B------:R-:W-:Y:S08]  /*7c60*/  BSSY.RECONVERGENT B0, `(.L_x_199) ;  /* 0x0000047000007945 */ /* 0x000ff00003800200 */
[----:B------:R-:W-:-:S05]  /*7c70*/  @!P0 FMUL R2, R2, 8388608 ;  /* 0x4b00000002028820 */ /* 0x000fca0000400000 */
[C---:B------:R-:W-:Y:S02]  /*7c80*/  IADD3 R13, PT, PT, R2.reuse, -0x3f2aaaab, RZ ;  /* 0xc0d55555020d7810 */ /* 0x040fe40007ffe0ff */
[----:B------:R-:W-:Y:S01]  /*7c90*/  ISETP.GT.U32.AND P1, PT, R2, 0x7f7fffff, PT ;  /* 0x7f7fffff0200780c */ /* 0x000fe20003f24070 */
[----:B---3--:R-:W-:Y:S01]  /*7ca0*/  IMAD.HI.U32 R11, R30, UR4, RZ ;  /* 0x000000041e0b7c27 */ /* 0x008fe2000f8e00ff */
[----:B------:R-:W-:Y:S01]  /*7cb0*/  LOP3.LUT R13, R13, 0xff800000, RZ, 0xc0, !PT ;  /* 0xff8000000d0d7812 */ /* 0x000fe200078ec0ff */
[----:B------:R-:W3:Y:S03]  /*7cc0*/  LDCU UR4, c[0x0][0x380] ;  /* 0x00007000ff0477ac */ /* 0x000ee60008000800 */
[-C--:B------:R-:W-:Y:S02]  /*7cd0*/  IADD3 R7, PT, PT, R2, -R13.reuse, RZ ;  /* 0x8000000d02077210 */ /* 0x080fe40007ffe0ff */
[----:B------:R-:W-:Y:S01]  /*7ce0*/  SHF.R.U32.HI R11, RZ, UR5, R11 ;  /* 0x00000005ff0b7c19 */ /* 0x000fe2000801160b */
[----:B------:R-:W5:Y:S01]  /*7cf0*/  LDCU UR5, c[0x0][0x700] ;  /* 0x0000e000ff0577ac */ /* 0x000f620008000800 */
[----:B--2---:R-:W-:Y:S01]  /*7d00*/  ISETP.NE.AND P0, PT, R5, 0x1, PT ;  /* 0x000000010500780c */ /* 0x004fe20003f05270 */
[----:B------:R-:W-:Y:S01]  /*7d10*/  FADD R7, R7, -1 ;  /* 0xbf80000007077421 */ /* 0x000fe20000000000 */
[----:B------:R-:W-:-:S03]  /*7d20*/  I2FP.F32.S32 R8, R13 ;  /* 0x0000000d00087245 */ /* 0x000fc60000201400 */
[C---:B------:R-:W-:Y:S02]  /*7d30*/  FFMA R4, R7.reuse, -R4, 0.14084610342979431152 ;  /* 0x3e1039f607047423 */ /* 0x040fe40000000804 */
[----:B------:R-:W-:Y:S01]  /*7d40*/  FFMA R8, R8, 1.1920928955078125e-07, R9 ;  /* 0x3400000008087823 */ /* 0x000fe20000000009 */
[----:B------:R-:W-:Y:S01]  /*7d50*/  MOV R9, 0x7f800000 ;  /* 0x7f80000000097802 */ /* 0x000fe20000000f00 */
[----:B------:R-:W-:Y:S01]  /*7d60*/  FFMA R6, R7, R4, -0.12148627638816833496 ;  /* 0xbdf8cdcc07067423 */ /* 0x000fe20000000004 */
[----:B------:R-:W-:-:S03]  /*7d70*/  SEL R4, R30, R11, !P0 ;  /* 0x0000000b1e047207 */ /* 0x000fc60004000000 */
[----:B------:R-:W-:Y:S01]  /*7d80*/  FFMA R6, R7, R6, 0.13980610668659210205 ;  /* 0x3e0f295507067423 */ /* 0x000fe20000000006 */
[----:B------:R-:W-:-:S03]  /*7d90*/  IADD3 R4, PT, PT, -R4, RZ, RZ ;  /* 0x000000ff04047210 */ /* 0x000fc60007ffe1ff */
[----:B------:R-:W-:Y:S02]  /*7da0*/  FFMA R6, R7, R6, -0.16684235632419586182 ;  /* 0xbe2ad8b907067423 */ /* 0x000fe40000000006 */
[----:B------:R-:W-:Y:S02]  /*7db0*/  IMAD R4, R5, R4, R30 ;  /* 0x0000000405047224 */ /* 0x000fe400078e021e */
[----:B------:R-:W-:-:S03]  /*7dc0*/  FFMA R6, R7, R6, 0.20012299716472625732 ;  /* 0x3e4ced0b07067423 */ /* 0x000fc60000000006 */
[----:B------:R-:W-:Y:S01]  /*7dd0*/  LEA R4, R4, R29, 0x8 ;  /* 0x0000001d04047211 */ /* 0x000fe200078e40ff */
[----:B------:R-:W-:-:S03]  /*7de0*/  FFMA R6, R7, R6, -0.24999669194221496582 ;  /* 0xbe7fff2207067423 */ /* 0x000fc60000000006 */
[----:B---3--:R-:W-:Y:S01]  /*7df0*/  ISETP.GE.AND P0, PT, R4, UR4, PT ;  /* 0x0000000404007c0c */ /* 0x008fe2000bf06270 */
[----:B------:R-:W-:-:S04]  /*7e00*/  FFMA R6, R7, R6, 0.33333182334899902344 ;  /* 0x3eaaaa7807067423 */ /* 0x000fc80000000006 */
[----:B------:R-:W-:-:S04]  /*7e10*/  FFMA R6, R7, R6, -0.5 ;  /* 0xbf00000007067423 */ /* 0x000fc80000000006 */
[----:B------:R-:W-:-:S04]  /*7e20*/  FMUL R6, R7, R6 ;  /* 0x0000000607067220 */ /* 0x000fc80000400000 */
[----:B------:R-:W-:-:S04]  /*7e30*/  FFMA R7, R7, R6, R7 ;  /* 0x0000000607077223 */ /* 0x000fc80000000007 */
[----:B------:R-:W-:Y:S01]  /*7e40*/  FFMA R7, R8, 0.69314718246459960938, R7 ;  /* 0x3f31721808077823 */ /* 0x000fe20000000007 */
[C---:B------:R-:W-:Y:S01]  /*7e50*/  @P1 FFMA R7, R2.reuse, R9, +INF ;  /* 0x7f80000002071423 */ /* 0x040fe20000000009 */
[----:B------:R-:W-:-:S04]  /*7e60*/  FSETP.NEU.AND P1, PT, R2, RZ, PT ;  /* 0x000000ff0200720b */ /* 0x000fc80003f2d000 */
[----:B------:R-:W-:-:S05]  /*7e70*/  FSEL R6, R7, -INF , P1 ;  /* 0xff80000007067808 */ /* 0x000fca0000800000 */
[----:B-----5:R-:W-:Y:S01]  /*7e80*/  FFMA R6, R3, UR5, R6 ;  /* 0x0000000503067c23 */ /* 0x020fe20008000006 */
[----:B------:R-:W-:Y:S06]  /*7e90*/  @P0 BRA `(.L_x_200) ;  /* 0x00000000008c0947 */ /* 0x000fec0003800000 */
[----:B------:R-:W2:Y:S01]  /*7ea0*/  LDC R7, c[0x0][0x38c] ;  /* 0x0000e300ff077b82 */ /* 0x000ea20000000800 */
[----:B------:R-:W-:Y:S01]  /*7eb0*/  MOV R8, RZ ;  /* 0x000000ff00087202 */ /* 0x000fe20000000f00 */
[----:B------:R-:W3:Y:S01]  /*7ec0*/  LDCU UR6, c[0x0][0x890] ;  /* 0x00011200ff0677ac */ /* 0x000ee20008000800 */
[----:B------:R-:W5:Y:S01]  /*7ed0*/  LDCU.64 UR4, c[0x0][0x888] ;  /* 0x00011100ff0477ac */ /* 0x000f620008000a00 */
[----:B---3--:R-:W-:Y:S01]  /*7ee0*/  IMAD R4, R25, UR6, R4 ;  /* 0x0000000619047c24 */ /* 0x008fe2000f8e0204 */
[----:B--2---:R-:W-:-:S04]  /*7ef0*/  IABS R5, R7 ;  /* 0x0000000700057213 */ /* 0x004fc80000000000 */
[----:B------:R-:W2:Y:S08]  /*7f00*/  I2F.RP R10, R5 ;  /* 0x00000005000a7306 */ /* 0x000eb00000209400 */
[----:B--2---:R-:W2:Y:S02]  /*7f10*/  MUFU.RCP R9, R10 ;  /* 0x0000000a00097308 */ /* 0x004ea40000001000 */
[----:B--2---:R-:W-:-:S06]  /*7f20*/  IADD3 R9, PT, PT, R9, 0xffffffe, RZ ;  /* 0x0ffffffe09097810 */ /* 0x004fcc0007ffe0ff */
[----:B------:R-:W2:Y:S02]  /*7f30*/  F2I.FTZ.U32.TRUNC.NTZ R9, R9 ;  /* 0x0000000900097305 */ /* 0x000ea4000021f000 */
[----:B--2---:R-:W-:-:S04]  /*7f40*/  IMAD.MOV R2, RZ, RZ, -R9 ;  /* 0x000000ffff027224 */ /* 0x004fc800078e0a09 */
[----:B------:R-:W-:Y:S01]  /*7f50*/  IMAD R3, R2, R5, RZ ;  /* 0x0000000502037224 */ /* 0x000fe200078e02ff */
[----:B------:R-:W-:-:S03]  /*7f60*/  IABS R2, R24 ;  /* 0x0000001800027213 */ /* 0x000fc60000000000 */
[----:B------:R-:W-:-:S04]  /*7f70*/  IMAD.HI.U32 R3, R9, R3, R8 ;  /* 0x0000000309037227 */ /* 0x000fc800078e0008 */
[----:B------:R-:W-:-:S04]  /*7f80*/  IMAD.MOV.U32 R8, RZ, RZ, R2 ;  /* 0x000000ffff087224 */ /* 0x000fc800078e0002 */
[----:B------:R-:W-:-:S05]  /*7f90*/  IMAD.HI.U32 R3, R3, R8, RZ ;  /* 0x0000000803037227 */ /* 0x000fca00078e00ff */
[----:B------:R-:W-:-:S05]  /*7fa0*/  IADD3 R2, PT, PT, -R3, RZ, RZ ;  /* 0x000000ff03027210 */ /* 0x000fca0007ffe1ff */
[C---:B------:R-:W-:Y:S02]  /*7fb0*/  IMAD R2, R5.reuse, R2, R8 ;  /* 0x0000000205027224 */ /* 0x040fe400078e0208 */
[----:B------:R-:W2:Y:S03]  /*7fc0*/  LDC.64 R8, c[0x0][0x880] ;  /* 0x00022000ff087b82 */ /* 0x000ea60000000a00 */
[----:B------:R-:W-:-:S13]  /*7fd0*/  ISETP.GT.U32.AND P0, PT, R5, R2, PT ;  /* 0x000000020500720c */ /* 0x000fda0003f04070 */
[----:B------:R-:W-:Y:S01]  /*7fe0*/  @!P0 IMAD.IADD R2, R2, 0x1, -R5 ;  /* 0x0000000102028824 */ /* 0x000fe200078e0a05 */
[----:B------:R-:W-:Y:S02]  /*7ff0*/  @!P0 IADD3 R3, PT, PT, R3, 0x1, RZ ;  /* 0x0000000103038810 */ /* 0x000fe40007ffe0ff */
[----:B------:R-:W-:Y:S02]  /*8000*/  ISETP.NE.AND P0, PT, R7, RZ, PT ;  /* 0x000000ff0700720c */ /* 0x000fe40003f05270 */
[----:B------:R-:W-:Y:S02]  /*8010*/  ISETP.GE.U32.AND P2, PT, R2, R5, PT ;  /* 0x000000050200720c */ /* 0x000fe40003f46070 */
[----:B------:R-:W-:-:S04]  /*8020*/  LOP3.LUT R2, R24, R7, RZ, 0x3c, !PT ;  /* 0x0000000718027212 */ /* 0x000fc800078e3cff */
[----:B------:R-:W-:-:S07]  /*8030*/  ISETP.GE.AND P1, PT, R2, RZ, PT ;  /* 0x000000ff0200720c */ /* 0x000fce0003f26270 */
[----:B------:R-:W-:-:S06]  /*8040*/  @P2 VIADD R3, R3, 0x1 ;  /* 0x0000000103032836 */ /* 0x000fcc0000000000 */
[----:B------:R-:W-:Y:S02]  /*8050*/  @!P1 IADD3 R3, PT, PT, -R3, RZ, RZ ;  /* 0x000000ff03039210 */ /* 0x000fe40007ffe1ff */
[----:B------:R-:W-:-:S04]  /*8060*/  @!P0 LOP3.LUT R3, RZ, R7, RZ, 0x33, !PT ;  /* 0x00000007ff038212 */ /* 0x000fc800078e33ff */
[C---:B------:R-:W-:Y:S01]  /*8070*/  IADD3 R2, PT, PT, -R3.reuse, RZ, RZ ;  /* 0x000000ff03027210 */ /* 0x040fe20007ffe1ff */
[----:B-----5:R-:W-:-:S04]  /*8080*/  IMAD R4, R3, UR5, R4 ;  /* 0x0000000503047c24 */ /* 0x020fc8000f8e0204 */
[----:B------:R-:W-:-:S04]  /*8090*/  IMAD R7, R7, R2, R24 ;  /* 0x0000000207077224 */ /* 0x000fc800078e0218 */
[----:B------:R-:W-:-:S04]  /*80a0*/  IMAD R7, R7, UR4, R4 ;  /* 0x0000000407077c24 */ /* 0x000fc8000f8e0204 */
[----:B--2---:R-:W-:-:S05]  /*80b0*/  IMAD.WIDE R8, R7, 0x4, R8 ;  /* 0x0000000407087825 */ /* 0x004fca00078e0208 */
[----:B------:R2:W-:Y:S02]  /*80c0*/  STG.E desc[UR44][R8.64], R6 ;  /* 0x0000000608007986 */ /* 0x0005e4000c10192c */
.L_x_200:
[----:B------:R-:W-:Y:S05]  /*80d0*/  BSYNC.RECONVERGENT B0 ;  /* 0x0000000000007941 */ /* 0x000fea0003800200 */
.L_x_199:
[----:B------:R-:W-:Y:S01]  /*80e0*/  UISETP.NE.AND UP1, UPT, UR41, URZ, UPT ;  /* 0x000000ff2900728c */ /* 0x000fe2000bf25270 */
[----:B------:R-:W-:-:S08]  /*80f0*/  NOP ;  /* 0x0000000000007918 */ /* 0x000fd00000000000 */
[----:B------:R-:W-:Y:S05]  /*8100*/  BRA.U UP1, `(.L_x_201) ;  /* 0x0000000101087547 */ /* 0x000fea000b800000 */
[----:B------:R-:W-:Y:S05]  /*8110*/  BPT.TRAP 0x1 ;  /* 0x000000040000795c */ /* 0x000fea0000300000 */
[----:B------:R-:W-:Y:S05]  /*8120*/  BPT.TRAP 0x1 ;  /* 0x000000040000795c */ /* 0x000fea0000300000 */
.L_x_201:
[----:B------:R-:W-:Y:S01]  /*8130*/  IADD3 R3, PT, PT, R0, 0x58a0, RZ ;  /* 0x000058a000037810 */ /* 0x000fe20007ffe0ff */
[----:B------:R-:W-:-:S03]  /*8140*/  UISETP.NE.AND UP1, UPT, UR41, URZ, UPT ;  /* 0x000000ff2900728c */ /* 0x000fc6000bf25270 */
[----:B------:R-:W-:-:S04]  /*8150*/  PRMT R2, R32, 0x654, R3 ;  /* 0x0000065420027816 */ /* 0x000fc80000000003 */
[----:B-1----:R1:W-:Y:S02]  /*8160*/  SYNCS.ARRIVE.TRANS64.RED.A1T0 RZ, [R2+URZ], RZ ;  /* 0x000000ff02ff79a7 */ /* 0x0023e400081004ff */
[----:B------:R-:W-:Y:S05]  /*8170*/  BRA.U UP1, `(.L_x_202) ;  /* 0x0000000101047547 */ /* 0x000fea000b800000 */
[----:B------:R-:W-:Y:S05]  /*8180*/  BPT.TRAP 0x1 ;  /* 0x000000040000795c */ /* 0x000fea0000300000 */
.L_x_202:
[----:B------:R3:W-:Y:S01]  /*8190*/  SYNCS.ARRIVE.TRANS64.A1T0 RZ, [R0+URZ+0x58b0], RZ ;  /* 0x0058b0ff00ff79a7 */ /* 0x0007e200081000ff */
[----:B------:R-:W-:-:S09]  /*81a0*/  UISETP.NE.AND UP1, UPT, UR39, URZ, UPT ;  /* 0x000000ff2700728c */ /* 0x000fd2000bf25270 */
[----:B------:R-:W-:Y:S05]  /*81b0*/  BRA.U !UP1, `(.L_x_203) ;  /* 0x0000000109047547 */ /* 0x000fea000b800000 */
[----:B------:R-:W-:Y:S05]  /*81c0*/  BPT.TRAP 0x1 ;  /* 0x000000040000795c */ /* 0x000fea0000300000 */
.L_x_203:
[----:B------:R-:W-:Y:S01]  /*81d0*/  ULOP3.LUT UR4, UR42, 0x1, URZ, 0x3c, !UPT ;  /* 0x000000012a047892 */ /* 0x000fe2000f8e3cff */
[----:B-1----:R-:W-:-:S05]  /*81e0*/  LOP3.LUT R2, R35, 0x80, RZ, 0xfc, !PT ;  /* 0x0000008023027812 */ /* 0x002fca00078efcff */
[----:B------:R-:W-:-:S05]  /*81f0*/  IMAD.U32 R3, RZ, RZ, UR4 ;  /* 0x00000004ff037e24 */ /* 0x000fca000f8e00ff */
[----:B------:R-:W-:-:S04]  /*8200*/  SHF.L.U32 R3, R3, 0x1f, RZ ;  /* 0x0000001f03037819 */ /* 0x000fc800000006ff */
[----:B------:R-:W1:Y:S02]  /*8210*/  SYNCS.PHASECHK.TRANS64.TRYWAIT P0, [R0+URZ+0x5880], R3 ;  /* 0x00588003000075a7 */ /* 0x000e6400080011ff */
[----:B-1----:R-:W-:Y:S05]  /*8220*/  @!P0 BRA `(.L_x_204) ;  /* 0x000000a000f88947 */ /* 0x002fea0003800000 */
.L_x_413:
[----:B------:R-:W-:Y:S01]  /*8230*/  R2UR UR4, R2 ;  /* 0x00000000020472ca */ /* 0x000fe200000e0000 */
[----:B------:R-:W-:-:S12]  /*8240*/  UISETP.NE.AND UP1, UPT, UR39, URZ, UPT ;  /* 0x000000ff2700728c */ /* 0x000fd8000bf25270 */
[----:B-1----:R-:W1:Y:S02]  /*8250*/  LDTM.x2 R2, tmem[UR4] ;  /* 0x00000004000279ee */ /* 0x002e6400080c0000 */
[----:B-1----:R-:W-:Y:S05]  /*8260*/  BRA.U !UP1, `(.L_x_205) ;  /* 0x0000000109047547 */ /* 0x002fea000b800000 */
[----:B------:R-:W-:Y:S05]  /*8270*/  BPT.TRAP 0x1 ;  /* 0x000000040000795c */ /* 0x000fea0000300000 */
.L_x_205:
[----:B------:R-:W-:Y:S01]  /*8280*/  PRMT R37, R32, 0x654, R37 ;  /* 0x0000065420257816 */ /* 0x000fe20000000025 */
[----:B------:R-:W-:-:S03]  /*8290*/  UISETP.NE.AND UP1, UPT, UR41, URZ, UPT ;  /* 0x000000ff2900728c */ /* 0x000fc6000bf25270 */
[----:B------:R1:W-:Y:S06]  /*82a0*/  SYNCS.ARRIVE.TRANS64.RED.A1T0 RZ, [R37+URZ], RZ ;  /* 0x000000ff25ff79a7 */ /* 0x0003ec00081004ff */
[----:B------:R-:W-:Y:S05]  /*82b0*/  BRA.U UP1, `(.L_x_206) ;  /* 0x0000000101047547 */ /* 0x000fea000b800000 */
[----:B------:R-:W-:Y:S05]  /*82c0*/  BPT.TRAP 0x1 ;  /* 0x000000040000795c */ /* 0x000fea0000300000 */
.L_x_206:
[----:B--2---:R-:W-:-:S04]  /*82d0*/  MOV R4, UR43 ;  /* 0x0000002b00047c02 */ /* 0x004fc80008000f00 */
[----:B------:R-:W-:-:S04]  /*82e0*/  SHF.L.U32 R5, R4, 0x1f, RZ ;  /* 0x0000001f04057819 */ /* 0x000fc800000006ff */
[----:B------:R-:W2:Y:S02]  /*82f0*/  SYNCS.PHASECHK.TRANS64.TRYWAIT P0, [R0+URZ+0x5898], R5 ;  /* 0x00589805000075a7 */ /* 0x000ea400080011ff */
[----:B--2---:R-:W-:Y:S05]  /*8300*/  @!P0 BRA `(.L_x_207) ;  /* 0x000000a000d48947 */ /* 0x004fea0003800000 */
.L_x_414:
[----:B------:R-:W-:-:S09]  /*8310*/  UISETP.NE.AND UP1, UPT, UR41, URZ, UPT ;  /* 0x000000ff2900728c */ /* 0x000fd2000bf25270 */
[----:B------:R-:W-:Y:S05]  /*8320*/  BRA.U UP1, `(.L_x_208) ;  /* 0x0000000101047547 */ /* 0x000fea000b800000 */
[----:B------:R-:W-:Y:S05]  /*8330*/  BPT.TRAP 0x1 ;  /* 0x000000040000795c */ /* 0x000fea0000300000 */
.L_x_208:
[----:B------:R-:W-:Y:S01]  /*8340*/  SHF.L.U32 R7, R28, 0x1f, RZ ;  /* 0x0000001f1c077819 */ /* 0x000fe200000006ff */
[----:B--2---:R-:W2:Y:S01]  /*8350*/  S2R R5, SR_SWINHI ;  /* 0x0000000000057919 */ /* 0x004ea20000002f00 */
[----:B------:R-:W-:Y:S02]  /*8360*/  LOP3.LUT R35, R35, 0x180, RZ, 0xfc, !PT ;  /* 0x0000018023237812 */ /* 0x000fe400078efcff */
[----:B------:R-:W5:Y:S02]  /*8370*/  SYNCS.PHASECHK.TRANS64.TRYWAIT P0, [R0+URZ+0x58c8], R7 ;  /* 0x0058c807000075a7 */ /* 0x000f6400080011ff */
[----:B--2--5:R-:W-:Y:S05]  /*8380*/  @!P0 BRA `(.L_x_209) ;  /* 0x000000a000c88947 */ /* 0x024fea0003800000 */
.L_x_415:
[----:B------:R-:W-:Y:S05]  /*8390*/  WARPSYNC.ALL ;  /* 0x0000000000007948 */ /* 0x000fea0003800000 */
[----:B------:R-:W5:Y:S01]  /*83a0*/  LDCU UR5, c[0x0][0x708] ;  /* 0x0000e100ff0577ac */ /* 0x000f620008000800 */
[----:B------:R-:W-:Y:S02]  /*83b0*/  MOV R38, R0 ;  /* 0x0000000000267202 */ /* 0x000fe40000000f00 */
[----:B------:R-:W-:Y:S01]  /*83c0*/  MOV R39, R5 ;  /* 0x0000000500277202 */ /* 0x000fe20000000f00 */
[----:B------:R-:W3:Y:S01]  /*83d0*/  MUFU.RCP R41, R2 ;  /* 0x0000000200297308 */ /* 0x000ee20000001000 */
[----:B------:R-:W-:Y:S01]  /*83e0*/  R2UR UR4, R35 ;  /* 0x00000000230472ca */ /* 0x000fe200000e0000 */
[----:B------:R-:W-:Y:S01]  /*83f0*/  BSSY.RECONVERGENT B2, `(.L_x_210) ;  /* 0x0000016000027945 */ /* 0x000fe20003800200 */
[----:B------:R-:W-:-:S03]  /*8400*/  IMAD.WIDE.U32 R38, R36, 0x2, R38 ;  /* 0x0000000224267825 */ /* 0x000fc600078e0026 */
[C---:B------:R-:W-:Y:S02]  /*8410*/  IADD3 R23, P0, PT, R38.reuse, 0x4800, RZ ;  /* 0x0000480026177810 */ /* 0x040fe40007f1e0ff */
[----:B------:R-:W-:-:S06]  /*8420*/  IADD3 R21, P1, PT, R38, 0x4810, RZ ;  /* 0x0000481026157810 */ /* 0x000fcc0007f3e0ff */
[----:B--2---:R-:W2:Y:S01]  /*8430*/  LDTM.x16 R4, tmem[UR4] ;  /* 0x00000004000479ee */ /* 0x004ea20008240000 */
[----:B-1----:R-:W-:Y:S01]  /*8440*/  IADD3.X R37, PT, PT, RZ, R39, RZ, P1, !PT ;  /* 0x00000027ff257210 */ /* 0x002fe20000ffe4ff */
[----:B-----5:R-:W-:Y:S02]  /*8450*/  IMAD.U32 R43, RZ, RZ, UR5 ;  /* 0x00000005ff2b7e24 */ /* 0x020fe4000f8e00ff */
[----:B---3--:R-:W-:Y:S01]  /*8460*/  FFMA R20, -R2, R41, 1 ;  /* 0x3f80000002147423 */ /* 0x008fe20000000129 */
[----:B------:R-:W-:Y:S01]  /*8470*/  IMAD.X R39, RZ, RZ, R39, P0 ;  /* 0x000000ffff277224 */ /* 0x000fe200000e0627 */
[----:B------:R-:W1:Y:S02]  /*8480*/  FCHK P0, R43, R2 ;  /* 0x000000022b007302 */ /* 0x000e640000000000 */
[----:B------:R-:W-:Y:S01]  /*8490*/  FFMA R41, R41, R20, R41 ;  /* 0x0000001429297223 */ /* 0x000fe20000000029 */
[----:B------:R-:W-:Y:S02]  /*84a0*/  SHF.R.U64 R20, R21, 0x3, R37 ;  /* 0x0000000315147819 */ /* 0x000fe40000001225 */
[----:B------:R-:W-:Y:S01]  /*84b0*/  SHF.R.U64 R22, R23, 0x3, R39 ;  /* 0x0000000317167819 */ /* 0x000fe20000001227 */
[----:B------:R-:W-:Y:S01]  /*84c0*/  FFMA R40, R41, UR5, RZ ;  /* 0x0000000529287c23 */ /* 0x000fe200080000ff */
[----:B------:R-:W-:-:S02]  /*84d0*/  LOP3.LUT R36, R21, 0x10, R20, 0x78, !PT ;  /* 0x0000001015247812 */ /* 0x000fc400078e7814 */
[----:B------:R-:W-:Y:S01]  /*84e0*/  LOP3.LUT R38, R23, 0x10, R22, 0x78, !PT ;  /* 0x0000001017267812 */ /* 0x000fe200078e7816 */
[----:B------:R-:W-:-:S04]  /*84f0*/  FFMA R35, -R2, R40, UR5 ;  /* 0x0000000502237e23 */ /* 0x000fc80008000128 */
[----:B------:R-:W-:Y:S01]  /*8500*/  FFMA R35, R41, R35, R40 ;  /* 0x0000002329237223 */ /* 0x000fe20000000028 */
[----:B-12---:R-:W-:Y:S06]  /*8510*/  @!P0 BRA `(.L_x_211) ;  /* 0x00000000000c8947 */ /* 0x006fec0003800000 */
[----:B------:R-:W-:Y:S02]  /*8520*/  MOV R22, 0x8540 ;  /* 0x0000854000167802 */ /* 0x000fe40000000f00 */
[----:B----4-:R-:W-:Y:S05]  /*8530*/  CALL.REL.NOINC `($__internal_3_$__cuda_sm3x_div_rn_noftz_f32_slowpath) ;  /* 0x000000ac00647944 */ /* 0x010fea0003c00000 */
[----:B------:R-:W-:Y:S02]  /*8540*/  MOV R35, R20 ;  /* 0x0000001400237202 */ /* 0x000fe40000000f00 */
.L_x_211:
[----:B------:R-:W-:Y:S05]  /*8550*/  BSYNC.RECONVERGENT B2 ;  /* 0x0000000000027941 */ /* 0x000fea0003800200 */
.L_x_210:
[C---:B------:R-:W-:Y:S02]  /*8560*/  FMUL2 R4, R35.reuse.F32, R4.F32x2.HI_LO ;  /* 0x000000042304724a */ /* 0x040fe40000040000 */
[C---:B------:R-:W-:Y:S02]  /*8570*/  FMUL2 R6, R35.reuse.F32, R6.F32x2.HI_LO ;  /* 0x000000062306724a */ /* 0x040fe40000040000 */
[----:B------:R-:W-:Y:S01]  /*8580*/  FMUL2 R20, R35.F32, R8.F32x2.HI_LO ;  /* 0x000000082314724a */ /* 0x000fe20000040000 */
[----:B------:R-:W-:Y:S01]  /*8590*/  F2FP.F16.F32.PACK_AB R8, R5, R4 ;  /* 0x000000040508723e */ /* 0x000fe200000000ff */
        /* <DEDUP_REMOVED lines=10> */
[----:B------:R1:W-:Y:S01]  /*8640*/  ST.E.128 desc[UR44][R38.64], R8 ;  /* 0x0000000826007985 */ /* 0x0003e2000c101d2c */
[----:B------:R-:W-:-:S02]  /*8650*/  F2FP.F16.F32.PACK_AB R6, R17, R16 ;  /* 0x000000101106723e */ /* 0x000fc400000000ff */
[----:B------:R-:W-:-:S05]  /*8660*/  F2FP.F16.F32.PACK_AB R7, R19, R18 ;  /* 0x000000121307723e */ /* 0x000fca00000000ff */
[----:B------:R1:W-:Y:S01]  /*8670*/  ST.E.128 desc[UR44][R36.64], R4 ;  /* 0x0000000424007985 */ /* 0x0003e2000c101d2c */
[----:B------:R-:W-:Y:S01]  /*8680*/  @!PT LDS RZ, [RZ] ;  /* 0x00000000fffff984 */ /* 0x000fe20000000800 */
[----:B------:R-:W-:Y:S01]  /*8690*/  @!PT LDS RZ, [RZ] ;  /* 0x00000000fffff984 */ /* 0x000fe20000000800 */
[----:B------:R-:W-:Y:S01]  /*86a0*/  @!PT LDS RZ, [RZ] ;  /* 0x00000000fffff984 */ /* 0x000fe20000000800 */
[----:B------:R-:W-:Y:S01]  /*86b0*/  @!PT LDS RZ, [RZ] ;  /* 0x00000000fffff984 */ /* 0x000fe20000000800 */
[----:B------:R2:W-:Y:S06]  /*86c0*/  MEMBAR.ALL.CTA ;  /* 0x0000000000007992 */ /* 0x0005ec0000008000 */
[----:B--2---:R-:W2:Y:S01]  /*86d0*/  FENCE.VIEW.ASYNC.S ;  /* 0x00000000000073c6 */ /* 0x004ea20000000000 */
[----:B------:R-:W-:Y:S05]  /*86e0*/  BRA.U !UP0, `(.L_x_212) ;  /* 0x0000000508387547 */ /* 0x000fea000b800000 */
[C---:B------:R-:W-:Y:S01]  /*86f0*/  FSETP.GEU.AND P1, PT, R2.reuse, 1.175494350822287508e-38, PT ;  /* 0x008000000200780b */ /* 0x040fe20003f2e000 */
[----:B-1----:R-:W-:Y:S01]  /*8700*/  HFMA2 R6, -RZ, RZ, 1.5048828125, 33.21875 ;  /* 0x3e055027ff067431 */ /* 0x002fe200000001ff */
[----:B------:R-:W1:Y:S01]  /*8710*/  LDC R4, c[0x0][0x904] ;  /* 0x00024100ff047b82 */ /* 0x000e620000000800 */
[----:B------:R-:W3:Y:S01]  /*8720*/  LDCU.64 UR4, c[0x0][0x908] ;  /* 0x00012100ff0477ac */ /* 0x000ee20008000a00 */
[----:B------:R-:W-:Y:S01]  /*8730*/  FSEL R9, RZ, -23, P1 ;  /* 0xc1b80000ff097808 */ /* 0x000fe20000800000 */
[----:B------:R-:W-:Y:S08]  /*8740*/  BSSY.RECONVERGENT B0, `(.L_x_212) ;  /* 0x0000048000007945 */ /* 0x000ff00003800200 */
[----:B------:R-:W-:-:S05]  /*8750*/  @!P1 FMUL R2, R2, 8388608 ;  /* 0x4b00000002029820 */ /* 0x000fca0000400000 */
[C---:B------:R-:W-:Y:S02]  /*8760*/  IADD3 R11, PT, PT, R2.reuse, -0x3f2aaaab, RZ ;  /* 0xc0d55555020b7810 */ /* 0x040fe40007ffe0ff */
[----:B------:R-:W-:Y:S01]  /*8770*/  FSETP.NEU.AND P1, PT, R2, RZ, PT ;  /* 0x000000ff0200720b */ /* 0x000fe20003f2d000 */
[----:B---3--:R-:W-:Y:S01]  /*8780*/  IMAD.HI.U32 R5, R30, UR4, RZ ;  /* 0x000000041e057c27 */ /* 0x008fe2000f8e00ff */
[----:B------:R-:W-:Y:S01]  /*8790*/  LOP3.LUT R11, R11, 0xff800000, RZ, 0xc0, !PT ;  /* 0xff8000000b0b7812 */ /* 0x000fe200078ec0ff */
[----:B------:R-:W3:Y:S03]  /*87a0*/  LDCU UR4, c[0x0][0x380] ;  /* 0x00007000ff0477ac */ /* 0x000ee60008000800 */
[----:B------:R-:W-:Y:S02]  /*87b0*/  IADD3 R7, PT, PT, R2, -R11, RZ ;  /* 0x8000000b02077210 */ /* 0x000fe40007ffe0ff */
[----:B-1----:R-:W-:-:S02]  /*87c0*/  ISETP.NE.AND P0, PT, R4, 0x1, PT ;  /* 0x000000010400780c */ /* 0x002fc40003f05270 */
[----:B------:R-:W-:Y:S01]  /*87d0*/  SHF.R.U32.HI R5, RZ, UR5, R5 ;  /* 0x00000005ff057c19 */ /* 0x000fe20008011605 */
[----:B------:R-:W-:Y:S01]  /*87e0*/  FADD R7, R7, -1 ;  /* 0xbf80000007077421 */ /* 0x000fe20000000000 */
[----:B------:R-:W-:Y:S01]  /*87f0*/  I2FP.F32.S32 R8, R11 ;  /* 0x0000000b00087245 */ /* 0x000fe20000201400 */
[----:B------:R-:W1:Y:S01]  /*8800*/  LDCU UR5, c[0x0][0x700] ;  /* 0x0000e000ff0577ac */ /* 0x000e620008000800 */
[----:B------:R-:W-:Y:S01]  /*8810*/  SEL R5, R30, R5, !P0 ;  /* 0x000000051e057207 */ /* 0x000fe20004000000 */
[----:B------:R-:W-:Y:S01]  /*8820*/  FFMA R6, R7, -R6, 0.14084610342979431152 ;  /* 0x3e1039f607067423 */ /* 0x000fe20000000806 */
[----:B------:R-:W-:Y:S01]  /*8830*/  ISETP.GT.U32.AND P0, PT, R2, 0x7f7fffff, PT ;  /* 0x7f7fffff0200780c */ /* 0x000fe20003f04070 */
[----:B------:R-:W-:Y:S01]  /*8840*/  FFMA R8, R8, 1.1920928955078125e-07, R9 ;  /* 0x3400000008087823 */ /* 0x000fe20000000009 */
[----:B------:R-:W-:Y:S01]  /*8850*/  IADD3 R5, PT, PT, -R5, RZ, RZ ;  /* 0x000000ff05057210 */ /* 0x000fe20007ffe1ff */
[----:B------:R-:W-:-:S04]  /*8860*/  FFMA R6, R7, R6, -0.12148627638816833496 ;  /* 0xbdf8cdcc07067423 */ /* 0x000fc80000000006 */
[C---:B------:R-:W-:Y:S01]  /*8870*/  FFMA R6, R7.reuse, R6, 0.13980610668659210205 ;  /* 0x3e0f295507067423 */ /* 0x040fe20000000006 */
[----:B------:R-:W-:Y:S01]  /*8880*/  IMAD R4, R4, R5, R30 ;  /* 0x0000000504047224 */ /* 0x000fe200078e021e */
[----:B------:R-:W-:Y:S02]  /*8890*/  MOV R5, 0x7f800000 ;  /* 0x7f80000000057802 */ /* 0x000fe40000000f00 */
[C---:B------:R-:W-:Y:S02]  /*88a0*/  FFMA R6, R7.reuse, R6, -0.16684235632419586182 ;  /* 0xbe2ad8b907067423 */ /* 0x040fe40000000006 */
[----:B------:R-:W-:Y:S02]  /*88b0*/  LEA R4, R4, R29, 0x8 ;  /* 0x0000001d04047211 */ /* 0x000fe400078e40ff */
[----:B------:R-:W-:Y:S02]  /*88c0*/  FFMA R6, R7, R6, 0.20012299716472625732 ;  /* 0x3e4ced0b07067423 */ /* 0x000fe40000000006 */
[----:B------:R-:W-:-:S02]  /*88d0*/  IADD3 R4, PT, PT, R4, 0x80, RZ ;  /* 0x0000008004047810 */ /* 0x000fc40007ffe0ff */
[----:B------:R-:W-:-:S04]  /*88e0*/  FFMA R6, R7, R6, -0.24999669194221496582 ;  /* 0xbe7fff2207067423 */ /* 0x000fc80000000006 */
[----:B------:R-:W-:-:S04]  /*88f0*/  FFMA R6, R7, R6, 0.33333182334899902344 ;  /* 0x3eaaaa7807067423 */ /* 0x000fc80000000006 */
[----:B------:R-:W-:-:S04]  /*8900*/  FFMA R6, R7, R6, -0.5 ;  /* 0xbf00000007067423 */ /* 0x000fc80000000006 */
[----:B------:R-:W-:-:S04]  /*8910*/  FMUL R6, R7, R6 ;  /* 0x0000000607067220 */ /* 0x000fc80000400000 */
[----:B------:R-:W-:-:S04]  /*8920*/  FFMA R7, R7, R6, R7 ;  /* 0x0000000607077223 */ /* 0x000fc80000000007 */
[----:B------:R-:W-:Y:S01]  /*8930*/  FFMA R7, R8, 0.69314718246459960938, R7 ;  /* 0x3f31721808077823 */ /* 0x000fe20000000007 */
[----:B------:R-:W-:Y:S01]  /*8940*/  @P0 FFMA R7, R2, R5, +INF ;  /* 0x7f80000002070423 */ /* 0x000fe20000000005 */
[----:B---3--:R-:W-:-:S04]  /*8950*/  ISETP.GE.AND P0, PT, R4, UR4, PT ;  /* 0x0000000404007c0c */ /* 0x008fc8000bf06270 */
[----:B------:R-:W-:-:S05]  /*8960*/  FSEL R6, R7, -INF , P1 ;  /* 0xff80000007067808 */ /* 0x000fca0000800000 */
[----:B-1----:R-:W-:-:S04]  /*8970*/  FFMA R6, R3, UR5, R6 ;  /* 0x0000000503067c23 */ /* 0x002fc80008000006 */
[----:B------:R-:W-:Y:S05]  /*8980*/  @P0 BRA `(.L_x_213) ;  /* 0x00000000008c0947 */ /* 0x000fea0003800000 */
[----:B------:R-:W1:Y:S01]  /*8990*/  LDC R7, c[0x0][0x38c] ;  /* 0x0000e300ff077b82 */ /* 0x000e620000000800 */
[----:B------:R-:W-:Y:S01]  /*89a0*/  MOV R8, RZ ;  /* 0x000000ff00087202 */ /* 0x000fe20000000f00 */
[----:B------:R-:W3:Y:S01]  /*89b0*/  LDCU UR6, c[0x0][0x890] ;  /* 0x00011200ff0677ac */ /* 0x000ee20008000800 */
[----:B------:R-:W5:Y:S01]  /*89c0*/  LDCU.64 UR4, c[0x0][0x888] ;  /* 0x00011100ff0477ac */ /* 0x000f620008000a00 */
[----:B---3--:R-:W-:Y:S01]  /*89d0*/  IMAD R4, R25, UR6, R4 ;  /* 0x0000000619047c24 */ /* 0x008fe2000f8e0204 */
[----:B-1----:R-:W-:-:S04]  /*89e0*/  IABS R5, R7 ;  /* 0x0000000700057213 */ /* 0x002fc80000000000 */
[----:B------:R-:W1:Y:S08]  /*89f0*/  I2F.RP R10, R5 ;  /* 0x00000005000a7306 */ /* 0x000e700000209400 */
[----:B-1----:R-:W1:Y:S02]  /*8a00*/  MUFU.RCP R9, R10 ;  /* 0x0000000a00097308 */ /* 0x002e640000001000 */
[----:B-1----:R-:W-:-:S06]  /*8a10*/  IADD3 R9, PT, PT, R9, 0xffffffe, RZ ;  /* 0x0ffffffe09097810 */ /* 0x002fcc0007ffe0ff */
[----:B------:R-:W1:Y:S02]  /*8a20*/  F2I.FTZ.U32.TRUNC.NTZ R9, R9 ;  /* 0x0000000900097305 */ /* 0x000e64000021f000 */
[----:B-1----:R-:W-:-:S04]  /*8a30*/  IMAD.MOV R2, RZ, RZ, -R9 ;  /* 0x000000ffff027224 */ /* 0x002fc800078e0a09 */
[----:B------:R-:W-:Y:S01]  /*8a40*/  IMAD R3, R2, R5, RZ ;  /* 0x0000000502037224 */ /* 0x000fe200078e02ff */
[----:B------:R-:W-:-:S03]  /*8a50*/  IABS R2, R24 ;  /* 0x0000001800027213 */ /* 0x000fc60000000000 */
[----:B------:R-:W-:-:S04]  /*8a60*/  IMAD.HI.U32 R3, R9, R3, R8 ;  /* 0x0000000309037227 */ /* 0x000fc800078e0008 */
[----:B------:R-:W-:-:S04]  /*8a70*/  IMAD.MOV.U32 R8, RZ, RZ, R2 ;  /* 0x000000ffff087224 */ /* 0x000fc800078e0002 */
[----:B------:R-:W-:-:S05]  /*8a80*/  IMAD.HI.U32 R3, R3, R8, RZ ;  /* 0x0000000803037227 */ /* 0x000fca00078e00ff */
[----:B------:R-:W-:-:S05]  /*8a90*/  IADD3 R2, PT, PT, -R3, RZ, RZ ;  /* 0x000000ff03027210 */ /* 0x000fca0007ffe1ff */
[C---:B------:R-:W-:Y:S02]  /*8aa0*/  IMAD R2, R5.reuse, R2, R8 ;  /* 0x0000000205027224 */ /* 0x040fe400078e0208 */
[----:B------:R-:W1:Y:S03]  /*8ab0*/  LDC.64 R8, c[0x0][0x880] ;  /* 0x00022000ff087b82 */ /* 0x000e660000000a00 */
        /* <DEDUP_REMOVED lines=14> */
[----:B-1----:R-:W-:-:S05]  /*8ba0*/  IMAD.WIDE R8, R7, 0x4, R8 ;  /* 0x0000000407087825 */ /* 0x002fca00078e0208 */
[----:B------:R1:W-:Y:S02]  /*8bb0*/  STG.E desc[UR44][R8.64], R6 ;  /* 0x0000000608007986 */ /* 0x0003e4000c10192c */
.L_x_213:
[----:B------:R-:W-:Y:S05]  /*8bc0*/  BSYNC.RECONVERGENT B0 ;  /* 0x0000000000007941 */ /* 0x000fea0003800200 */
.L_x_212:
[----:B------:R-:W-:Y:S01]  /*8bd0*/  UISETP.NE.AND UP0, UPT, UR41, URZ, UPT ;  /* 0x000000ff2900728c */ /* 0x000fe2000bf05270 */
[----:B------:R-:W-:-:S08]  /*8be0*/  NOP ;  /* 0x0000000000007918 */ /* 0x000fd00000000000 */
[----:B------:R-:W-:Y:S05]  /*8bf0*/  BRA.U UP0, `(.L_x_214) ;  /* 0x0000000100087547 */ /* 0x000fea000b800000 */
[----:B------:R-:W-:Y:S05]  /*8c00*/  BPT.TRAP 0x1 ;  /* 0x000000040000795c */ /* 0x000fea0000300000 */
[----:B------:R-:W-:Y:S05]  /*8c10*/  BPT.TRAP 0x1 ;  /* 0x000000040000795c */ /* 0x000fea0000300000 */
.L_x_214:
[----:B------:R-:W-:Y:S01]  /*8c20*/  IADD3 R3, PT, PT, R0, 0x58a8, RZ ;  /* 0x000058a800037810 */ /* 0x000fe20007ffe0ff */
[----:B------:R-:W-:-:S03]  /*8c30*/  UISETP.NE.AND UP0, UPT, UR41, URZ, UPT ;  /* 0x000000ff2900728c */ /* 0x000fc6000bf05270 */
[----:B------:R-:W-:-:S04]  /*8c40*/  PRMT R3, R32, 0x654, R3 ;  /* 0x0000065420037816 */ /* 0x000fc80000000003 */
[----:B--2---:R2:W-:Y:S02]  /*8c50*/  SYNCS.ARRIVE.TRANS64.RED.A1T0 RZ, [R3+URZ], RZ ;  /* 0x000000ff03ff79a7 */ /* 0x0045e400081004ff */
[----:B------:R-:W-:Y:S05]  /*8c60*/  BRA.U UP0, `(.L_x_215) ;  /* 0x0000000100047547 */ /* 0x000fea000b800000 */
[----:B------:R-:W-:Y:S05]  /*8c70*/  BPT.TRAP 0x1 ;  /* 0x000000040000795c */ /* 0x000fea0000300000 */
.L_x_215:
[----:B------:R3:W-:Y:S01]  /*8c80*/  SYNCS.ARRIVE.TRANS64.A1T0 RZ, [R0+URZ+0x58b8], RZ ;  /* 0x0058b8ff00ff79a7 */ /* 0x0007e200081000ff */
[----:B------:R-:W-:Y:S01]  /*8c90*/  LOP3.LUT R28, R28, 0x1, RZ, 0x3c, !PT ;  /* 0x000000011c1c7812 */ /* 0x000fe200078e3cff */
[----:B------:R-:W-:Y:S01]  /*8ca0*/  ULOP3.LUT UR43, UR43, 0x1, URZ, 0x3c, !UPT ;  /* 0x000000012b2b7892 */ /* 0x000fe2000f8e3cff */
[----:B------:R-:W-:-:S11]  /*8cb0*/  IADD3 R22, PT, PT, R33, 0x2, RZ ;  /* 0x0000000221167810 */ /* 0x000fd60007ffe0ff */
.L_x_92:
[----:B------:R-:W-:Y:S05]  /*8cc0*/  BSYNC B7 ;  /* 0x0000000000077941 */ /* 0x000fea0003800000 */
.L_x_91:
[----:B------:R-:W1:Y:S01]  /*8cd0*/  LDCU UR4, c[0x0][0x900] ;  /* 0x00012000ff0477ac */ /* 0x000e620008000800 */
[----:B------:R-:W-:-:S04]  /*8ce0*/  IADD3 R30, PT, PT, R30, UR36, RZ ;  /* 0x000000241e1e7c10 */ /* 0x000fc8000fffe0ff */
[----:B-1----:R-:W-:-:S13]  /*8cf0*/  ISETP.GE.AND P0, PT, R30, UR4, PT ;  /* 0x000000041e007c0c */ /* 0x002fda000bf06270 */
[----:B------:R-:W-:Y:S05]  /*8d00*/  @!P0 BRA `(.L_x_216) ;  /* 0xffffffa800d88947 */ /* 0x000fea000383ffff */
[----:B------:R-:W-:Y:S05]  /*8d10*/  BSYNC B8 ;  /* 0x0000000000087941 */ /* 0x000fea0003800000 */
.L_x_90:
[----:B------:R-:W-:Y:S05]  /*8d20*/  EXIT ;  /* 0x000000000000794d */ /* 0x000fea0003800000 */
.L_x_27:
[----:B------:R-:W-:-:S08]  /*8d30*/  NOP ;  /* 0x0000000000007918 */ /* 0x000fd00000000000 */
[----:B------:R-:W1:Y:S02]  /*8d40*/  USETMAXREG.TRY_ALLOC.CTAPOOL UP0, 0xc0 ;  /* 0x000000c0000079c8 */ /* 0x000e640008000600 */
[----:B-1----:R-:W-:Y:S05]  /*8d50*/  BRA.U !UP0, `(.L_x_27) ;  /* 0xfffffffd08f47547 */ /* 0x002fea000b83ffff */
[----:B------:R-:W1:Y:S08]  /*8d60*/  LDC R0, c[0x0][0x900] ;  /* 0x00024000ff007b82 */ /* 0x000e700000000800 */
[----:B------:R-:W2:Y:S01]  /*8d70*/  S2UR UR37, SR_CgaCtaId ;  /* 0x00000000002579c3 */ /* 0x000ea20000008800 */
[----:B-1----:R-:W-:-:S13]  /*8d80*/  ISETP.LE.AND P0, PT, R0, UR36, PT ;  /* 0x0000002400007c0c */ /* 0x002fda000bf03270 */
[----:B--2---:R-:W-:Y:S05]  /*8d90*/  @P0 EXIT ;  /* 0x000000000000094d */ /* 0x004fea0003800000 */
[----:B------:R-:W1:Y:S01]  /*8da0*/  S2R R2, SR_TID.X ;  /* 0x0000000000027919 */ /* 0x000e620000002100 */
[----:B------:R-:W-:Y:S02]  /*8db0*/  UISETP.NE.AND UP0, UPT, UR56, URZ, UPT ;  /* 0x000000ff3800728c */ /* 0x000fe4000bf05270 */
[----:B------:R-:W-:Y:S02]  /*8dc0*/  USHF.L.U32 UR42, UR8, 0x3, URZ ;  /* 0x00000003082a7899 */ /* 0x000fe400080006ff */
[----:B------:R-:W-:Y:S01]  /*8dd0*/  USEL UR10, URZ, 0x80, UP0 ;  /* 0x00000080ff0a7887 */ /* 0x000fe20008000000 */
[----:B------:R-:W-:Y:S01]  /*8de0*/  UMOV UR9, 0x400 ;  /* 0x0000040000097882 */ /* 0x000fe20000000000 */
[----:B------:R-:W-:Y:S02]  /*8df0*/  USEL UR48, UR6, UR5, UP0 ;  /* 0x0000000506307287 */ /* 0x000fe40008000000 */
[----:B------:R-:W-:Y:S02]  /*8e00*/  ULEA UR9, UR37, UR9, 0x18 ;  /* 0x0000000925097291 */ /* 0x000fe4000f8ec0ff */
[----:B------:R-:W-:Y:S01]  /*8e10*/  ULOP3.LUT UR41, UR42, 0x8, URZ, 0x3c, !UPT ;  /* 0x000000082a297892 */ /* 0x000fe2000f8e3cff */
[----:B------:R-:W-:Y:S01]  /*8e20*/  UMOV UR46, 0x20 ;  /* 0x00000020002e7882 */ /* 0x000fe20000000000 */
[----:B------:R-:W-:-:S02]  /*8e30*/  UIADD3 UR47, UPT, UPT, UR9, 0x5888, URZ ;  /* 0x00005888092f7890 */ /* 0x000fc4000fffe0ff */
[----:B------:R-:W-:Y:S02]  /*8e40*/  UIADD3 UR44, UPT, UPT, UR9, 0x5860, URZ ;  /* 0x00005860092c7890 */ /* 0x000fe4000fffe0ff */
[----:B------:R-:W-:Y:S02]  /*8e50*/  UIADD3 UR43, UPT, UPT, UR9, 0x5880, URZ ;  /* 0x00005880092b7890 */ /* 0x000fe4000fffe0ff */
[----:B------:R-:W-:Y:S02]  /*8e60*/  UIADD3 UR40, UPT, UPT, UR9, 0x5868, URZ ;  /* 0x0000586809287890 */ /* 0x000fe4000fffe0ff */
[----:B------:R-:W-:Y:S01]  /*8e70*/  USEL UR45, UR7, UR4, UP0 ;  /* 0x00000004072d7287 */ /* 0x000fe20008000000 */
[----:B------:R-:W2:Y:S01]  /*8e80*/  LDCU UR49, c[0x0][0x370] ;  /* 0x00006e00ff3177ac */ /* 0x000ea20008000800 */
[----:B------:R-:W-:Y:S01]  /*8e90*/  UMOV UR54, URZ ;  /* 0x000000ff00367c82 */ /* 0x000fe20008000000 */
[----:B------:R-:W-:Y:S01]  /*8ea0*/  ULOP3.LUT UR48, UR48, 0x1, URZ, 0xc0, !UPT ;  /* 0x0000000130307892 */ /* 0x000fe2000f8ec0ff */
[----:B-1----:R-:W-:Y:S01]  /*8eb0*/  IMAD.U32 R90, R2, 0x10000, RZ ;  /* 0x00010000025a7824 */ /* 0x002fe200078e00ff */
[----:B------:R-:W-:Y:S01]  /*8ec0*/  SHF.R.U32.HI R2, RZ, 0x5, R2 ;  /* 0x00000005ff027819 */ /* 0x000fe20000011602 */
[----:B------:R-:W-:-:S02]  /*8ed0*/  USEL UR46, UR46, 0xa0, UP0 ;  /* 0x000000a02e2e7887 */ /* 0x000fc40008000000 */
[----:B------:R-:W-:Y:S01]  /*8ee0*/  UIADD3 UR42, UPT, UPT, UR42, 0x58d0, UR9 ;  /* 0x000058d02a2a7890 */ /* 0x000fe2000fffe009 */
[----:B------:R-:W-:Y:S01]  /*8ef0*/  LOP3.LUT R90, R90, 0x600000, RZ, 0xc0, !PT ;  /* 0x006000005a5a7812 */ /* 0x000fe200078ec0ff */
[----:B------:R-:W-:Y:S01]  /*8f00*/  UIADD3 UR41, UPT, UPT, UR41, 0x58d0, UR9 ;  /* 0x000058d029297890 */ /* 0x000fe2000fffe009 */
[----:B------:R-:W-:Y:S01]  /*8f10*/  LOP3.LUT R94, R2, 0x3, RZ, 0xc0, !PT ;  /* 0x00000003025e7812 */ /* 0x000fe200078ec0ff */
[----:B------:R-:W-:Y:S01]  /*8f20*/  @UP0 UIADD3 UR47, UPT, UPT, UR9, 0x5878, URZ ;  /* 0x00005878092f0890 */ /* 0x000fe2000fffe0ff */
[----:B------:R-:W-:Y:S01]  /*8f30*/  LOP3.LUT R92, R90, UR10, RZ, 0xfc, !PT ;  /* 0x0000000a5a5c7c12 */ /* 0x000fe2000f8efcff */
[----:B------:R-:W-:Y:S01]  /*8f40*/  @UP0 UIADD3 UR44, UPT, UPT, UR9, 0x5850, URZ ;  /* 0x00005850092c0890 */ /* 0x000fe2000fffe0ff */
[----:B------:R-:W-:Y:S01]  /*8f50*/  SHF.R.U32.HI R93, RZ, 0x15, R90 ;  /* 0x00000015ff5d7819 */ /* 0x000fe2000001165a */
[----:B------:R-:W-:Y:S01]  /*8f60*/  @UP0 UIADD3 UR43, UPT, UPT, UR9, 0x5870, URZ ;  /* 0x00005870092b0890 */ /* 0x000fe2000fffe0ff */
[----:B------:R-:W-:Y:S01]  /*8f70*/  LOP3.LUT R91, R92, 0x20, RZ, 0xfc, !PT ;  /* 0x000000205c5b7812 */ /* 0x000fe200078efcff */
[----:B------:R-:W-:Y:S01]  /*8f80*/  @UP0 UIADD3 UR40, UPT, UPT, UR9, 0x5858, URZ ;  /* 0x0000585809280890 */ /* 0x000fe2000fffe0ff */
[----:B------:R-:W-:Y:S01]  /*8f90*/  UMOV UR53, 0x1 ;  /* 0x0000000100357882 */ /* 0x000fe20000000000 */
[----:B------:R-:W-:Y:S01]  /*8fa0*/  UMOV UR52, 0x1 ;  /* 0x0000000100347882 */ /* 0x000fe20000000000 */
[----:B--2---:R-:W-:-:S09]  /*8fb0*/  UMOV UR51, URZ ;  /* 0x000000ff00337c82 */ /* 0x004fd20008000000 */
.L_x_260:
[----:B-1----:R-:W1:Y:S01]  /*8fc0*/  LDCU.64 UR6, c[0x0][0x908] ;  /* 0x00012100ff0677ac */ /* 0x002e620008000a00 */
[----:B------:R-:W2:Y:S01]  /*8fd0*/  LDCU UR8, c[0x0][0x904] ;  /* 0x00012080ff0877ac */ /* 0x000ea20008000800 */
[----:B---3--:R-:W3:Y:S01]  /*8fe0*/  LDCU.64 UR4, c[0x0][0x380] ;  /* 0x00007000ff0477ac */ /* 0x008ee20008000a00 */
[----:B-1----:R-:W-:Y:S02]  /*8ff0*/  UIMAD.WIDE.U32 UR10, UR36, UR6, URZ ;  /* 0x00000006240a72a5 */ /* 0x002fe4000f8e00ff */
[----:B--2---:R-:W-:Y:S02]  /*9000*/  UISETP.NE.AND UP0, UPT, UR8, 0x1, UPT ;  /* 0x000000010800788c */ /* 0x004fe4000bf05270 */
[----:B------:R-:W-:-:S04]  /*9010*/  USHF.R.U32.HI UR6, URZ, UR7, UR11 ;  /* 0x00000007ff067299 */ /* 0x000fc8000801160b */
[----:B------:R-:W-:Y:S02]  /*9020*/  USEL UR6, UR36, UR6, !UP0 ;  /* 0x0000000624067287 */ /* 0x000fe4000c000000 */
[----:B---3--:R-:W-:Y:S02]  /*9030*/  UISETP.NE.AND UP0, UPT, UR5, URZ, UPT ;  /* 0x000000ff0500728c */ /* 0x008fe4000bf05270 */
[----:B------:R-:W-:-:S04]  /*9040*/  UIADD3 UR6, UPT, UPT, -UR6, URZ, URZ ;  /* 0x000000ff06067290 */ /* 0x000fc8000fffe1ff */
[----:B------:R-:W-:-:S04]  /*9050*/  UIMAD UR6, UR8, UR6, UR36 ;  /* 0x00000006080672a4 */ /* 0x000fc8000f8e0224 */
[----:B------:R-:W-:-:S04]  /*9060*/  USHF.L.U32 UR6, UR6, 0x8, URZ ;  /* 0x0000000806067899 */ /* 0x000fc800080006ff */
[----:B------:R-:W-:-:S09]  /*9070*/  UISETP.GE.OR UP0, UPT, UR6, UR4, !UP0 ;  /* 0x000000040600728c */ /* 0x000fd2000c706670 */
[----:B----4-:R-:W-:Y:S05]  /*9080*/  BRA.U UP0, `(.L_x_217) ;  /* 0x0000005500a87547 */ /* 0x010fea000b800000 */
[----:B------:R-:W-:Y:S02]  /*9090*/  UIADD3 UR4, UPT, UPT, UR5, 0x3f, URZ ;  /* 0x0000003f05047890 */ /* 0x000fe4000fffe0ff */
[----:B------:R-:W-:Y:S02]  /*90a0*/  ULOP3.LUT UP0, UR60, UR5, 0x3f, URZ, 0xc0, !UPT ;  /* 0x0000003f053c7892 */ /* 0x000fe4000f80c0ff */
[----:B------:R-:W-:-:S04]  /*90b0*/  USHF.R.S32.HI UR5, URZ, 0x1f, UR4 ;  /* 0x0000001fff057899 */ /* 0x000fc80008011404 */
[----:B------:R-:W-:-:S05]  /*90c0*/  ULEA.HI UR4, UR5, UR4, URZ, 0x6 ;  /* 0x0000000405047291 */ /* 0x000fca000f8f30ff */
[----:B------:R-:W-:Y:S02]  /*90d0*/  @UP0 ULEA.HI.SX32 UR59, UR4, 0xffffffff, 0x1a ;  /* 0xffffffff043b0891 */ /* 0x000fe4000f8fd2ff */
[----:B------:R-:W-:Y:S02]  /*90e0*/  @!UP0 USHF.R.S32.HI UR59, URZ, 0x6, UR4 ;  /* 0x00000006ff3b8899 */ /* 0x000fe40008011404 */
[----:B------:R-:W-:-:S09]  /*90f0*/  UISETP.NE.AND UP0, UPT, UR48, URZ, UPT ;  /* 0x000000ff3000728c */ /* 0x000fd2000bf05270 */
[----:B------:R-:W-:Y:S05]  /*9100*/  BRA.U UP0, `(.L_x_218) ;  /* 0x0000000100047547 */ /* 0x000fea000b800000 */
[----:B------:R-:W-:Y:S05]  /*9110*/  BPT.TRAP 0x1 ;  /* 0x000000040000795c */ /* 0x000fea0000300000 */
.L_x_218:
[----:B------:R-:W-:-:S04]  /*9120*/  UISETP.NE.AND UP0, UPT, UR56, URZ, UPT ;  /* 0x000000ff3800728c */ /* 0x000fc8000bf05270 */
[----:B------:R-:W-:-:S06]  /*9130*/  USEL UR4, UR52, UR53, UP0 ;  /* 0x0000003534047287 */ /* 0x000fcc0008000000 */
[----:B------:R-:W-:-:S04]  /*9140*/  MOV R3, UR4 ;  /* 0x0000000400037c02 */ /* 0x000fc80008000f00 */
[----:B------:R-:W-:-:S04]  /*9150*/  SHF.L.U32 R3, R3, 0x1f, RZ ;  /* 0x0000001f03037819 */ /* 0x000fc800000006ff */
[----:B------:R-:W1:Y:S02]  /*9160*/  SYNCS.PHASECHK.TRANS64.TRYWAIT P0, [UR47], R3 ;  /* 0x00000003ff0075a7 */ /* 0x000e64000800112f */
[----:B-1----:R-:W-:Y:S05]  /*9170*/  @!P0 BRA `(.L_x_219) ;  /* 0x0000009400608947 */ /* 0x002fea0003800000 */
.L_x_416:
[----:B------:R-:W-:Y:S01]  /*9180*/  UISETP.GE.AND UP0, UPT, UR59, 0x1, UPT ;  /* 0x000000013b00788c */ /* 0x000fe2000bf06270 */
[----:B------:R-:W-:Y:S01]  /*9190*/  HFMA2 R88, -RZ, RZ, 0, 0 ;  /* 0x00000000ff587431 */ /* 0x000fe200000001ff */
[----:B------:R-:W-:Y:S01]  /*91a0*/  MOV R89, 0xff800000 ;  /* 0xff80000000597802 */ /* 0x000fe20000000f00 */
[----:B------:R-:W-:-:S06]  /*91b0*/  UMOV UR50, URZ ;  /* 0x000000ff00327c82 */ /* 0x000fcc0008000000 */
[----:B------:R-:W-:Y:S05]  /*91c0*/  BRA.U !UP0, `(.L_x_220) ;  /* 0x0000002508047547 */ /* 0x000fea000b800000 */
[----:B------:R-:W-:Y:S01]  /*91d0*/  MOV R88, RZ ;  /* 0x000000ff00587202 */ /* 0x000fe20000000f00 */
[----:B------:R-:W-:Y:S01]  /*91e0*/  USHF.L.U32 UR50, UR59, 0x6, URZ ;  /* 0x000000063b327899 */ /* 0x000fe200080006ff */
[----:B------:R-:W-:Y:S01]  /*91f0*/  MOV R16, 0xff800000 ;  /* 0xff80000000107802 */ /* 0x000fe20000000f00 */
[----:B------:R-:W2:Y:S01]  /*9200*/  LDCU UR38, c[0x0][0x704] ;  /* 0x0000e080ff2677ac */ /* 0x000ea20008000800 */
[----:B------:R-:W-:-:S05]  /*9210*/  UIADD3 UR59, UPT, UPT, UR59, -0x1, URZ ;  /* 0xffffffff3b3b7890 */ /* 0x000fca000fffe0ff */
.L_x_238:
[----:B-12---:R-:W-:Y:S01]  /*9220*/  IADD3 R0, PT, PT, R90, UR46, RZ ;  /* 0x0000002e5a007c10 */ /* 0x006fe2000fffe0ff */
[----:B------:R-:W-:-:S04]  /*9230*/  UISETP.NE.AND UP0, UPT, UR56, URZ, UPT ;  /* 0x000000ff3800728c */ /* 0x000fc8000bf05270 */
[----:B------:R-:W-:Y:S01]  /*9240*/  USEL UR57, UR51, UR54, UP0 ;  /* 0x0000003633397287 */ /* 0x000fe20008000000 */
[----:B------:R-:W1:Y:S01]  /*9250*/  SHFL.IDX PT, R0, R0, RZ, 0x1f ;  /* 0x00001fff00007589 */ /* 0x000e6200000e0000 */
[----:B------:R-:W-:Y:S01]  /*9260*/  UISETP.GT.U32.AND UP0, UPT, UR45, 0x1, UPT ;  /* 0x000000012d00788c */ /* 0x000fe2000bf04070 */
[----:B-1----:R-:W-:-:S08]  /*9270*/  R2UR UR58, R0 ;  /* 0x00000000003a72ca */ /* 0x002fd000000e0000 */
[----:B---3--:R-:W-:Y:S07]  /*9280*/  BRA.U UP0, `(.L_x_221) ;  /* 0x0000000100047547 */ /* 0x008fee000b800000 */
[----:B--2---:R-:W-:Y:S05]  /*9290*/  BPT.TRAP 0x1 ;  /* 0x000000040000795c */ /* 0x004fea0000300000 */
.L_x_221:
[----:B------:R-:W-:Y:S01]  /*92a0*/  IMAD.U32 R3, RZ, RZ, UR57 ;  /* 0x00000039ff037e24 */ /* 0x000fe2000f8e00ff */
[----:B------:R-:W-:-:S04]  /*92b0*/  ISETP.NE.AND P0, PT, R94, R93, PT ;  /* 0x0000005d5e00720c */ /* 0x000fc80003f05270 */
[----:B------:R-:W-:-:S04]  /*92c0*/  SHF.L.U32 R3, R3, 0x1f, RZ ;  /* 0x0000001f03037819 */ /* 0x000fc800000006ff */
[----:B------:R-:W1:Y:S02]  /*92d0*/  SYNCS.PHASECHK.TRANS64.TRYWAIT P1, [UR44], R3 ;  /* 0x00000003ff0075a7 */ /* 0x000e64000802112c */
[----:B-1----:R-:W-:Y:S05]  /*92e0*/  @!P1 BRA `(.L_x_222) ;  /* 0x00000094001c9947 */ /* 0x002fea0003800000 */
.L_x_417:
[----:B------:R-:W-:Y:S05]  /*92f0*/  @!P0 BRA `(.L_x_223) ;  /* 0x0000000000408947 */ /* 0x000fea0003800000 */
[----:B------:R-:W-:Y:S01]  /*9300*/  MOV R14, 0x8 ;  /* 0x00000008000e7802 */ /* 0x000fe20000000f00 */
[----:B------:R-:W3:Y:S01]  /*9310*/  LDCU.64 UR8, c[0x4][0xb0] ;  /* 0x01001600ff0877ac */ /* 0x000ee20008000a00 */
[----:B------:R-:W-:Y:S02]  /*9320*/  HFMA2 R12, -RZ, RZ, 0, 5.9604644775390625e-08 ;  /* 0x00000001ff0c7431 */ /* 0x000fe400000001ff */
[----:B------:R-:W-:Y:S01]  /*9330*/  IMAD.MOV.U32 R8, RZ, RZ, 0x192 ;  /* 0x00000192ff087424 */ /* 0x000fe200078e00ff */
[----:B------:R-:W4:Y:S01]  /*9340*/  LDCU.64 UR6, c[0x4][0xb8] ;  /* 0x01001700ff0677ac */ /* 0x000f220008000a00 */
[----:B------:R-:W5:Y:S01]  /*9350*/  LDC.64 R14, c[0x4][R14] ;  /* 0x010000000e0e7b82 */ /* 0x000f620000000a00 */
[----:B------:R-:W-:Y:S01]  /*9360*/  IMAD.MOV.U32 R13, RZ, RZ, RZ ;  /* 0x000000ffff0d7224 */ /* 0x000fe200078e00ff */
[----:B------:R-:W1:Y:S01]  /*9370*/  LDCU.64 UR4, c[0x4][0x10] ;  /* 0x01000200ff0477ac */ /* 0x000e620008000a00 */
[----:B---3--:R-:W-:Y:S01]  /*9380*/  IMAD.U32 R4, RZ, RZ, UR8 ;  /* 0x00000008ff047e24 */ /* 0x008fe2000f8e00ff */
[----:B------:R-:W-:Y:S01]  /*9390*/  MOV R5, UR9 ;  /* 0x0000000900057c02 */ /* 0x000fe20008000f00 */
[----:B----4-:R-:W-:Y:S01]  /*93a0*/  IMAD.U32 R6, RZ, RZ, UR6 ;  /* 0x00000006ff067e24 */ /* 0x010fe2000f8e00ff */
[----:B------:R-:W-:Y:S01]  /*93b0*/  MOV R7, UR7 ;  /* 0x0000000700077c02 */ /* 0x000fe20008000f00 */
[----:B-1----:R-:W-:Y:S01]  /*93c0*/  IMAD.U32 R10, RZ, RZ, UR4 ;  /* 0x00000004ff0a7e24 */ /* 0x002fe2000f8e00ff */
[----:B------:R-:W-:-:S02]  /*93d0*/  MOV R11, UR5 ;  /* 0x00000005000b7c02 */ /* 0x000fc40008000f00 */
[----:B------:R-:W-:-:S07]  /*93e0*/  LEPC R20, `(.L_x_223) ;  /* 0x000000001014794e */ /* 0x000fce0000000000 */
[----:B--2--5:R-:W-:Y:S05]  /*93f0*/  CALL.ABS.NOINC R14 ;  /* 0x000000000e007343 */ /* 0x024fea0003c00000 */
.L_x_223:
[----:B------:R-:W-:Y:S05]  /*9400*/  WARPSYNC.ALL ;  /* 0x0000000000007948 */ /* 0x000fea0003800000 */
[----:B------:R-:W-:Y:S02]  /*9410*/  R2UR UR4, R92 ;  /* 0x000000005c0472ca */ /* 0x000fe400000e0000 */
[----:B------:R-:W-:-:S11]  /*9420*/  ISETP.NE.AND P0, PT, R94, R93, PT ;  /* 0x0000005d5e00720c */ /* 0x000fd60003f05270 */
[----:B------:R-:W3:Y:S02]  /*9430*/  LDTM.x32 R56, tmem[UR4] ;  /* 0x00000004003879ee */ /* 0x000ee400082c0000 */
[----:B---3--:R-:W-:Y:S05]  /*9440*/  @!P0 BRA `(.L_x_224) ;  /* 0x0000000000408947 */ /* 0x008fea0003800000 */
        /* <DEDUP_REMOVED lines=16> */
.L_x_224:
[----:B------:R-:W-:Y:S05]  /*9550*/  WARPSYNC.ALL ;  /* 0x0000000000007948 */ /* 0x000fea0003800000 */
[----:B------:R-:W-:Y:S02]  /*9560*/  R2UR UR4, R91 ;  /* 0x000000005b0472ca */ /* 0x000fe400000e0000 */
[C---:B-1----:R-:W-:Y:S02]  /*9570*/  FMNMX3 R3, R16.reuse, R56, R60, !PT ;  /* 0x0000003810037276 */ /* 0x042fe4000780003c */
[C---:B------:R-:W-:Y:S02]  /*9580*/  FMNMX3 R0, R16.reuse, R57, R61, !PT ;  /* 0x0000003910007276 */ /* 0x040fe4000780003d */
[----:B------:R-:W-:-:S02]  /*9590*/  FMNMX3 R5, R16, R58, R62, !PT ;  /* 0x0000003a10057276 */ /* 0x000fc4000780003e */
[----:B------:R-:W-:Y:S02]  /*95a0*/  FMNMX3 R3, R3, R64, R68, !PT ;  /* 0x0000004003037276 */ /* 0x000fe40007800044 */
[----:B------:R-:W-:Y:S02]  /*95b0*/  FMNMX3 R0, R0, R65, R69, !PT ;  /* 0x0000004100007276 */ /* 0x000fe40007800045 */
[----:B------:R-:W-:Y:S01]  /*95c0*/  FMNMX3 R6, R16, R59, R63, !PT ;  /* 0x0000003b10067276 */ /* 0x000fe2000780003f */
[----:B------:R-:W1:Y:S01]  /*95d0*/  LDTM.x32 R24, tmem[UR4] ;  /* 0x00000004001879ee */ /* 0x000e6200082c0000 */
[----:B------:R-:W-:Y:S02]  /*95e0*/  FMNMX3 R5, R5, R66, R70, !PT ;  /* 0x0000004205057276 */ /* 0x000fe40007800046 */
[----:B------:R-:W-:Y:S02]  /*95f0*/  FMNMX3 R3, R3, R72, R76, !PT ;  /* 0x0000004803037276 */ /* 0x000fe4000780004c */
[----:B------:R-:W-:-:S02]  /*9600*/  FMNMX3 R0, R0, R73, R77, !PT ;  /* 0x0000004900007276 */ /* 0x000fc4000780004d */
[----:B------:R-:W-:Y:S02]  /*9610*/  FMNMX3 R6, R6, R67, R71, !PT ;  /* 0x0000004306067276 */ /* 0x000fe40007800047 */
[----:B------:R-:W-:Y:S02]  /*9620*/  FMNMX3 R5, R5, R74, R78, !PT ;  /* 0x0000004a05057276 */ /* 0x000fe4000780004e */
[----:B------:R-:W-:Y:S02]  /*9630*/  FMNMX3 R3, R3, R80, R84, !PT ;  /* 0x0000005003037276 */ /* 0x000fe40007800054 */
[----:B------:R-:W-:Y:S02]  /*9640*/  FMNMX3 R0, R0, R81, R85, !PT ;  /* 0x0000005100007276 */ /* 0x000fe40007800055 */
[----:B------:R-:W-:Y:S02]  /*9650*/  FMNMX3 R6, R6, R75, R79, !PT ;  /* 0x0000004b06067276 */ /* 0x000fe4000780004f */
[----:B------:R-:W-:-:S02]  /*9660*/  FMNMX3 R5, R5, R82, R86, !PT ;  /* 0x0000005205057276 */ /* 0x000fc40007800056 */
[----:B------:R-:W-:Y:S02]  /*9670*/  FMNMX3 R6, R6, R83, R87, !PT ;  /* 0x0000005306067276 */ /* 0x000fe40007800057 */
[----:B------:R-:W-:Y:S02]  /*9680*/  ISETP.NE.AND P0, PT, R94, R93, PT ;  /* 0x0000005d5e00720c */ /* 0x000fe40003f05270 */
[----:B-1----:R-:W-:Y:S02]  /*9690*/  FMNMX3 R3, R3, R24, R28, !PT ;  /* 0x0000001803037276 */ /* 0x002fe4000780001c */
        /* <DEDUP_REMOVED lines=15> */
[----:B------:R-:W-:-:S04]  /*9790*/  FMNMX3 R0, R4, R3, R0, !PT ;  /* 0x0000000304007276 */ /* 0x000fc80007800000 */
[----:B------:R-:W-:-:S04]  /*97a0*/  FMNMX R89, R89, R0, !PT ;  /* 0x0000000059597209 */ /* 0x000fc80007800000 */
[----:B------:R-:W-:-:S04]  /*97b0*/  FSETP.NEU.AND P1, PT, R89, -INF , PT ;  /* 0xff8000005900780b */ /* 0x000fc80003f2d000 */
[----:B------:R-:W-:Y:S01]  /*97c0*/  FSEL R17, R89, RZ, P1 ;  /* 0x000000ff59117208 */ /* 0x000fe20000800000 */
[----:B------:R-:W-:Y:S08]  /*97d0*/  @!P0 BRA `(.L_x_225) ;  /* 0x0000000000408947 */ /* 0x000ff00003800000 */
[----:B------:R-:W-:Y:S01]  /*97e0*/  MOV R14, 0x8 ;  /* 0x00000008000e7802 */ /* 0x000fe20000000f00 */
[----:B------:R-:W1:Y:S01]  /*97f0*/  LDCU.64 UR6, c[0x4][0xb0] ;  /* 0x01001600ff0677ac */ /* 0x000e620008000a00 */
[----:B------:R-:W-:Y:S02]  /*9800*/  HFMA2 R12, -RZ, RZ, 0, 5.9604644775390625e-08 ;  /* 0x00000001ff0c7431 */ /* 0x000fe400000001ff */
[----:B------:R-:W-:Y:S01]  /*9810*/  IMAD.MOV.U32 R8, RZ, RZ, 0x1be ;  /* 0x000001beff087424 */ /* 0x000fe200078e00ff */
[----:B------:R-:W3:Y:S01]  /*9820*/  LDCU.64 UR4, c[0x4][0xb8] ;  /* 0x01001700ff0477ac */ /* 0x000ee20008000a00 */
[----:B------:R-:W4:Y:S01]  /*9830*/  LDC.64 R14, c[0x4][R14] ;  /* 0x010000000e0e7b82 */ /* 0x000f220000000a00 */
[----:B------:R-:W-:Y:S01]  /*9840*/  IMAD.MOV.U32 R13, RZ, RZ, RZ ;  /* 0x000000ffff0d7224 */ /* 0x000fe200078e00ff */
[----:B------:R-:W5:Y:S01]  /*9850*/  LDCU.64 UR8, c[0x4][0x18] ;  /* 0x01000300ff0877ac */ /* 0x000f620008000a00 */
[----:B-1----:R-:W-:Y:S01]  /*9860*/  IMAD.U32 R4, RZ, RZ, UR6 ;  /* 0x00000006ff047e24 */ /* 0x002fe2000f8e00ff */
[----:B------:R-:W-:Y:S01]  /*9870*/  MOV R5, UR7 ;  /* 0x0000000700057c02 */ /* 0x000fe20008000f00 */
[----:B---3--:R-:W-:Y:S01]  /*9880*/  IMAD.U32 R6, RZ, RZ, UR4 ;  /* 0x00000004ff067e24 */ /* 0x008fe2000f8e00ff */
[----:B------:R-:W-:Y:S01]  /*9890*/  MOV R7, UR5 ;  /* 0x0000000500077c02 */ /* 0x000fe20008000f00 */
[----:B-----5:R-:W-:Y:S01]  /*98a0*/  IMAD.U32 R10, RZ, RZ, UR8 ;  /* 0x00000008ff0a7e24 */ /* 0x020fe2000f8e00ff */
[----:B------:R-:W-:-:S02]  /*98b0*/  MOV R11, UR9 ;  /* 0x00000009000b7c02 */ /* 0x000fc40008000f00 */
[----:B------:R-:W-:-:S07]  /*98c0*/  LEPC R20, `(.L_x_225) ;  /* 0x000000001014794e */ /* 0x000fce0000000000 */
[----:B--2-4-:R-:W-:Y:S05]  /*98d0*/  CALL.ABS.NOINC R14 ;  /* 0x000000000e007343 */ /* 0x014fea0003c00000 */
.L_x_225:
[----:B------:R-:W-:Y:S05]  /*98e0*/  WARPSYNC.ALL ;  /* 0x0000000000007948 */ /* 0x000fea0003800000 */
[----:B------:R-:W-:Y:S02]  /*98f0*/  R2UR UR4, R92 ;  /* 0x000000005c0472ca */ /* 0x000fe400000e0000 */
[----:B------:R-:W-:-:S11]  /*9900*/  ISETP.NE.AND P0, PT, RZ, UR48, PT ;  /* 0x00000030ff007c0c */ /* 0x000fd6000bf05270 */
[----:B------:R1:W-:Y:S02]  /*9910*/  STTM.x2 tmem[UR4], R16 ;  /* 0x00000010000079ed */ /* 0x0003e400080c0004 */
[----:B------:R-:W-:Y:S05]  /*9920*/  @P0 BRA `(.L_x_226) ;  /* 0x0000000000040947 */ /* 0x000fea0003800000 */
[----:B--2---:R-:W-:Y:S05]  /*9930*/  BPT.TRAP 0x1 ;  /* 0x000000040000795c */ /* 0x004fea0000300000 */
.L_x_226:
[----:B------:R-:W-:Y:S01]  /*9940*/  MOV R3, UR55 ;  /* 0x0000003700037c02 */ /* 0x000fe20008000f00 */
[----:B------:R-:W-:Y:S01]  /*9950*/  SYNCS.ARRIVE.TRANS64.A1T0 RZ, [UR43], RZ ;  /* 0x000000ffffff79a7 */ /* 0x000fe2000810002b */
[----:B--2---:R-:W-:Y:S01]  /*9960*/  FMUL R0, R17, -UR38 ;  /* 0x8000002611007c20 */ /* 0x004fe20008400000 */
[----:B------:R-:W-:Y:S01]  /*9970*/  UISETP.NE.AND UP0, UPT, UR56, URZ, UPT ;  /* 0x000000ff3800728c */ /* 0x000fe2000bf05270 */
[----:B------:R-:W-:Y:S02]  /*9980*/  SHF.L.U32 R3, R3, 0x1f, RZ ;  /* 0x0000001f03037819 */ /* 0x000fe400000006ff */
[--C-:B------:R-:W-:Y:S01]  /*9990*/  FFMA2 R18, R56.F32x2.HI_LO, UR38.F32, R0.reuse.F32 ;  /* 0x0000002638127c49 */ /* 0x100fe20009200000 */
[----:B------:R-:W-:Y:S01]  /*99a0*/  USEL UR39, UR52, UR53, UP0 ;  /* 0x0000003534277287 */ /* 0x000fe20008000000 */
[--C-:B------:R-:W-:Y:S01]  /*99b0*/  FFMA2 R22, R58.F32x2.HI_LO, UR38.F32, R0.reuse.F32 ;  /* 0x000000263a167c49 */ /* 0x100fe20009200000 */
[----:B------:R-:W2:Y:S01]  /*99c0*/  SYNCS.PHASECHK.TRANS64.TRYWAIT P2, [UR42], R3 ;  /* 0x00000003ff0075a7 */ /* 0x000ea2000804112a */
[--C-:B------:R-:W-:Y:S01]  /*99d0*/  FFMA2 R56, R60.F32x2.HI_LO, UR38.F32, R0.reuse.F32 ;  /* 0x000000263c387c49 */ /* 0x100fe20009200000 */
[----:B------:R-:W-:Y:S01]  /*99e0*/  FSETP.GEU.AND P1, PT, R18, -126, PT ;  /* 0xc2fc00001200780b */ /* 0x000fe20003f2e000 */
[----:B------:R-:W-:Y:S01]  /*99f0*/  ULOP3.LUT UR39, UR39, 0x1, URZ, 0x3c, !UPT ;  /* 0x0000000127277892 */ /* 0x000fe2000f8e3cff */
[----:B------:R-:W-:Y:S01]  /*9a00*/  FSETP.GEU.AND P0, PT, R19, -126, PT ;  /* 0xc2fc00001300780b */ /* 0x000fe20003f0e000 */
[----:B------:R-:W-:Y:S01]  /*9a10*/  FFMA2 R58, R62.F32x2.HI_LO, UR38.F32, R0.F32 ;  /* 0x000000263e3a7c49 */ /* 0x000fe20009200000 */
[----:B------:R-:W-:-:S02]  /*9a20*/  FSETP.GEU.AND P6, PT, R22, -126, PT ;  /* 0xc2fc00001600780b */ /* 0x000fc40003fce000 */
[----:B------:R-:W-:Y:S02]  /*9a30*/  FSETP.GEU.AND P5, PT, R23, -126, PT ;  /* 0xc2fc00001700780b */ /* 0x000fe40003fae000 */
[----:B------:R-:W-:Y:S02]  /*9a40*/  FSETP.GEU.AND P4, PT, R56, -126, PT ;  /* 0xc2fc00003800780b */ /* 0x000fe40003f8e000 */
[----:B------:R-:W-:-:S03]  /*9a50*/  FSETP.GEU.AND P3, PT, R57, -126, PT ;  /* 0xc2fc00003900780b */ /* 0x000fc60003f6e000 */
[----:B------:R-:W-:Y:S02]  /*9a60*/  @!P1 FMUL R18, R18, 0.5 ;  /* 0x3f00000012129820 */ /* 0x000fe40000400000 */
[----:B------:R-:W-:Y:S02]  /*9a70*/  @!P0 FMUL R19, R19, 0.5 ;  /* 0x3f00000013138820 */ /* 0x000fe40000400000 */
[----:B------:R-:W-:Y:S02]  /*9a80*/  @!P6 FMUL R22, R22, 0.5 ;  /* 0x3f0000001616e820 */ /* 0x000fe40000400000 */
[----:B------:R-:W-:Y:S01]  /*9a90*/  @!P5 FMUL R23, R23, 0.5 ;  /* 0x3f0000001717d820 */ /* 0x000fe20000400000 */
[----:B------:R-:W3:Y:S08]  /*9aa0*/  MUFU.EX2 R18, R18 ;  /* 0x0000001200127308 */ /* 0x000ef00000000800 */
[----:B------:R-:W4:Y:S08]  /*9ab0*/  MUFU.EX2 R19, R19 ;  /* 0x0000001300137308 */ /* 0x000f300000000800 */
[----:B------:R-:W5:Y:S08]  /*9ac0*/  MUFU.EX2 R22, R22 ;  /* 0x0000001600167308 */ /* 0x000f700000000800 */
[----:B------:R-:W1:Y:S02]  /*9ad0*/  MUFU.EX2 R23, R23 ;  /* 0x0000001700177308 */ /* 0x000e640000000800 */
[----:B-12345:R-:W-:Y:S05]  /*9ae0*/  @!P2 BRA `(.L_x_227) ;  /* 0x0000008c0034a947 */ /* 0x03efea0003800000 */
.L_x_418:
[----:B------:R-:W-:Y:S01]  /*9af0*/  @!P1 FMUL R18, R18, R18 ;  /* 0x0000001212129220 */ /* 0x000fe20000400000 */
[----:B------:R-:W-:Y:S01]  /*9b00*/  FSETP.GEU.AND P2, PT, R58, -126, PT ;  /* 0xc2fc00003a00780b */ /* 0x000fe20003f4e000 */
[----:B------:R-:W-:Y:S01]  /*9b10*/  @!P4 FMUL R56, R56, 0.5 ;  /* 0x3f0000003838c820 */ /* 0x000fe20000400000 */
[----:B------:R-:W-:Y:S01]  /*9b20*/  FSETP.GEU.AND P1, PT, R59, -126, PT ;  /* 0xc2fc00003b00780b */ /* 0x000fe20003f2e000 */
[----:B------:R-:W-:Y:S01]  /*9b30*/  @!P3 FMUL R57, R57, 0.5 ;  /* 0x3f0000003939b820 */ /* 0x000fe20000400000 */
[--C-:B------:R-:W-:Y:S01]  /*9b40*/  FFMA2 R60, R64.F32x2.HI_LO, UR38.F32, R0.reuse.F32 ;  /* 0x00000026403c7c49 */ /* 0x100fe20009200000 */
[----:B------:R-:W-:Y:S01]  /*9b50*/  USHF.R.U32.HI UR4, URZ, 0x15, UR58 ;  /* 0x00000015ff047899 */ /* 0x000fe2000801163a */
[----:B------:R-:W-:Y:S01]  /*9b60*/  @!P0 FMUL R19, R19, R19 ;  /* 0x0000001313138220 */ /* 0x000fe20000400000 */
[----:B------:R-:W2:Y:S01]  /*9b70*/  MUFU.EX2 R56, R56 ;  /* 0x0000003800387308 */ /* 0x000ea20000000800 */
[--C-:B------:R-:W-:Y:S01]  /*9b80*/  FFMA2 R62, R66.F32x2.HI_LO, UR38.F32, R0.reuse.F32 ;  /* 0x00000026423e7c49 */ /* 0x100fe20009200000 */
[----:B------:R-:W-:Y:S01]  /*9b90*/  FSETP.GEU.AND P0, PT, R60, -126, PT ;  /* 0xc2fc00003c00780b */ /* 0x000fe20003f0e000 */
[--C-:B------:R-:W-:Y:S01]  /*9ba0*/  FFMA2 R64, R68.F32x2.HI_LO, UR38.F32, R0.reuse.F32 ;  /* 0x0000002644407c49 */ /* 0x100fe20009200000 */
[----:B-1----:R-:W-:Y:S01]  /*9bb0*/  MOV R3, UR4 ;  /* 0x0000000400037c02 */ /* 0x002fe20008000f00 */
[--C-:B------:R-:W-:Y:S01]  /*9bc0*/  FFMA2 R66, R70.F32x2.HI_LO, UR38.F32, R0.reuse.F32 ;  /* 0x0000002646427c49 */ /* 0x100fe20009200000 */
[----:B------:R-:W-:Y:S01]  /*9bd0*/  UISETP.NE.AND UP0, UPT, UR56, URZ, UPT ;  /* 0x000000ff3800728c */ /* 0x000fe2000bf05270 */
[----:B------:R-:W-:Y:S01]  /*9be0*/  @!P2 FMUL R58, R58, 0.5 ;  /* 0x3f0000003a3aa820 */ /* 0x000fe20000400000 */
[----:B------:R-:W-:Y:S01]  /*9bf0*/  @!P1 FMUL R59, R59, 0.5 ;  /* 0x3f0000003b3b9820 */ /* 0x000fe20000400000 */
[----:B------:R-:W1:Y:S01]  /*9c00*/  MUFU.EX2 R57, R57 ;  /* 0x0000003900397308 */ /* 0x000e620000000800 */
[----:B------:R-:W-:Y:S01]  /*9c10*/  @!P6 FMUL R22, R22, R22 ;  /* 0x000000161616e220 */ /* 0x000fe20000400000 */
[----:B------:R-:W-:Y:S01]  /*9c20*/  @!P5 FMUL R23, R23, R23 ;  /* 0x000000171717d220 */ /* 0x000fe20000400000 */
[----:B------:R-:W-:Y:S01]  /*9c30*/  FSETP.GEU.AND P6, PT, R61, -126, PT ;  /* 0xc2fc00003d00780b */ /* 0x000fe20003fce000 */
[--C-:B------:R-:W-:Y:S01]  /*9c40*/  FFMA2 R68, R72.F32x2.HI_LO, UR38.F32, R0.reuse.F32 ;  /* 0x0000002648447c49 */ /* 0x100fe20009200000 */
[----:B------:R-:W-:Y:S01]  /*9c50*/  FSETP.GEU.AND P5, PT, R62, -126, PT ;  /* 0xc2fc00003e00780b */ /* 0x000fe20003fae000 */
[----:B------:R-:W-:Y:S01]  /*9c60*/  @!P0 FMUL R60, R60, 0.5 ;  /* 0x3f0000003c3c8820 */ /* 0x000fe20000400000 */
[--C-:B------:R-:W-:Y:S01]  /*9c70*/  FFMA2 R70, R74.F32x2.HI_LO, UR38.F32, R0.reuse.F32 ;  /* 0x000000264a467c49 */ /* 0x100fe20009200000 */
[----:B------:R-:W3:Y:S01]  /*9c80*/  MUFU.EX2 R58, R58 ;  /* 0x0000003a003a7308 */ /* 0x000ee20000000800 */
[----:B--2---:R-:W-:Y:S01]  /*9c90*/  @!P4 FMUL R56, R56, R56 ;  /* 0x000000383838c220 */ /* 0x004fe20000400000 */
[----:B------:R-:W-:Y:S01]  /*9ca0*/  FSETP.GEU.AND P4, PT, R63, -126, PT ;  /* 0xc2fc00003f00780b */ /* 0x000fe20003f8e000 */
[--C-:B------:R-:W-:Y:S01]  /*9cb0*/  FFMA2 R72, R76.F32x2.HI_LO, UR38.F32, R0.reuse.F32 ;  /* 0x000000264c487c49 */ /* 0x100fe20009200000 */
[----:B------:R-:W-:Y:S01]  /*9cc0*/  ULOP3.LUT UR55, UR55, 0x1, URZ, 0x3c, !UPT ;  /* 0x0000000137377892 */ /* 0x000fe2000f8e3cff */
[--C-:B------:R-:W-:Y:S01]  /*9cd0*/  FFMA2 R74, R78.F32x2.HI_LO, UR38.F32, R0.reuse.F32 ;  /* 0x000000264e4a7c49 */ /* 0x100fe20009200000 */
[----:B------:R-:W-:Y:S01]  /*9ce0*/  USEL UR52, UR39, UR52, UP0 ;  /* 0x0000003427347287 */ /* 0x000fe20008000000 */
[--C-:B------:R-:W-:Y:S01]  /*9cf0*/  FFMA2 R76, R80.F32x2.HI_LO, UR38.F32, R0.reuse.F32 ;  /* 0x00000026504c7c49 */ /* 0x100fe20009200000 */
[----:B------:R-:W2:Y:S01]  /*9d00*/  MUFU.EX2 R59, R59 ;  /* 0x0000003b003b7308 */ /* 0x000ea20000000800 */
[----:B-1----:R-:W-:Y:S01]  /*9d10*/  @!P3 FMUL R57, R57, R57 ;  /* 0x000000393939b220 */ /* 0x002fe20000400000 */
[----:B------:R-:W-:Y:S01]  /*9d20*/  FSETP.GEU.AND P3, PT, R64, -126, PT ;  /* 0xc2fc00004000780b */ /* 0x000fe20003f6e000 */
[----:B------:R-:W-:Y:S01]  /*9d30*/  @!P6 FMUL R61, R61, 0.5 ;  /* 0x3f0000003d3de820 */ /* 0x000fe20000400000 */
[----:B------:R-:W-:Y:S01]  /*9d40*/  @!P5 FMUL R62, R62, 0.5 ;  /* 0x3f0000003e3ed820 */ /* 0x000fe20000400000 */
[--C-:B------:R-:W-:Y:S01]  /*9d50*/  FFMA2 R78, R82.F32x2.HI_LO, UR38.F32, R0.reuse.F32 ;  /* 0x00000026524e7c49 */ /* 0x100fe20009200000 */
[----:B------:R-:W-:Y:S01]  /*9d60*/  USEL UR53, UR53, UR39, UP0 ;  /* 0x0000002735357287 */ /* 0x000fe20008000000 */
[----:B------:R-:W-:Y:S01]  /*9d70*/  @!P4 FMUL R63, R63, 0.5 ;  /* 0x3f0000003f3fc820 */ /* 0x000fe20000400000 */
[----:B------:R-:W1:Y:S01]  /*9d80*/  MUFU.EX2 R60, R60 ;  /* 0x0000003c003c7308 */ /* 0x000e620000000800 */
[----:B---3--:R-:W-:Y:S01]  /*9d90*/  @!P2 FMUL R58, R58, R58 ;  /* 0x0000003a3a3aa220 */ /* 0x008fe20000400000 */
[----:B------:R-:W-:Y:S01]  /*9da0*/  FSETP.GEU.AND P2, PT, R65, -126, PT ;  /* 0xc2fc00004100780b */ /* 0x000fe20003f4e000 */
[--C-:B------:R-:W-:Y:S01]  /*9db0*/  FFMA2 R80, R84.F32x2.HI_LO, UR38.F32, R0.reuse.F32 ;  /* 0x0000002654507c49 */ /* 0x100fe20009200000 */
[----:B------:R-:W-:Y:S01]  /*9dc0*/  SYNCS.ARRIVE.TRANS64.A1T0 RZ, [UR41], RZ ;  /* 0x000000ffffff79a7 */ /* 0x000fe20008100029 */
[----:B------:R-:W-:-:S02]  /*9dd0*/  FFMA2 R82, R86.F32x2.HI_LO, UR38.F32, R0.F32 ;  /* 0x0000002656527c49 */ /* 0x000fc40009200000 */
[----:B------:R-:W-:Y:S01]  /*9de0*/  @!P3 FMUL R64, R64, 0.5 ;  /* 0x3f0000004040b820 */ /* 0x000fe20000400000 */
[----:B------:R-:W3:Y:S01]  /*9df0*/  MUFU.EX2 R61, R61 ;  /* 0x0000003d003d7308 */ /* 0x000ee20000000800 */
[----:B--2---:R-:W-:Y:S01]  /*9e00*/  @!P1 FMUL R59, R59, R59 ;  /* 0x0000003b3b3b9220 */ /* 0x004fe20000400000 */
[----:B------:R-:W-:Y:S01]  /*9e10*/  FSETP.GEU.AND P1, PT, R66, -126, PT ;  /* 0xc2fc00004200780b */ /* 0x000fe20003f2e000 */
[--C-:B------:R-:W-:Y:S02]  /*9e20*/  FFMA2 R24, R24.F32x2.HI_LO, UR38.F32, R0.reuse.F32 ;  /* 0x0000002618187c49 */ /* 0x100fe40009200000 */
[--C-:B------:R-:W-:Y:S02]  /*9e30*/  FFMA2 R26, R26.F32x2.HI_LO, UR38.F32, R0.reuse.F32 ;  /* 0x000000261a1a7c49 */ /* 0x100fe40009200000 */
[----:B------:R-:W-:Y:S01]  /*9e40*/  @!P2 FMUL R65, R65, 0.5 ;  /* 0x3f0000004141a820 */ /* 0x000fe20000400000 */
[----:B------:R-:W2:Y:S01]  /*9e50*/  MUFU.EX2 R62, R62 ;  /* 0x0000003e003e7308 */ /* 0x000ea20000000800 */
[----:B-1----:R-:W-:Y:S01]  /*9e60*/  @!P0 FMUL R60, R60, R60 ;  /* 0x0000003c3c3c8220 */ /* 0x002fe20000400000 */
[----:B------:R-:W-:Y:S01]  /*9e70*/  FSETP.GEU.AND P0, PT, R67, -126, PT ;  /* 0xc2fc00004300780b */ /* 0x000fe20003f0e000 */
[----:B------:R-:W-:-:S02]  /*9e80*/  FFMA2 R28, R28.F32x2.HI_LO, UR38.F32, R0.F32 ;  /* 0x000000261c1c7c49 */ /* 0x000fc40009200000 */
[--C-:B------:R-:W-:Y:S02]  /*9e90*/  FFMA2 R30, R30.F32x2.HI_LO, UR38.F32, R0.reuse.F32 ;  /* 0x000000261e1e7c49 */ /* 0x100fe40009200000 */
[----:B------:R-:W-:Y:S01]  /*9ea0*/  @!P1 FMUL R66, R66, 0.5 ;  /* 0x3f00000042429820 */ /* 0x000fe20000400000 */
[----:B------:R-:W1:Y:S01]  /*9eb0*/  MUFU.EX2 R63, R63 ;  /* 0x0000003f003f7308 */ /* 0x000e620000000800 */
[----:B---3--:R-:W-:Y:S01]  /*9ec0*/  @!P6 FMUL R61, R61, R61 ;  /* 0x0000003d3d3de220 */ /* 0x008fe20000400000 */
[----:B------:R-:W-:Y:S01]  /*9ed0*/  FSETP.GEU.AND P6, PT, R68, -126, PT ;  /* 0xc2fc00004400780b */ /* 0x000fe20003fce000 */
[--C-:B------:R-:W-:Y:S02]  /*9ee0*/  FFMA2 R32, R32.F32x2.HI_LO, UR38.F32, R0.reuse.F32 ;  /* 0x0000002620207c49 */ /* 0x100fe40009200000 */
[--C-:B------:R-:W-:Y:S02]  /*9ef0*/  FFMA2 R34, R34.F32x2.HI_LO, UR38.F32, R0.reuse.F32 ;  /* 0x0000002622227c49 */ /* 0x100fe40009200000 */
[----:B------:R-:W-:Y:S01]  /*9f00*/  @!P0 FMUL R67, R67, 0.5 ;  /* 0x3f00000043438820 */ /* 0x000fe20000400000 */
[----:B------:R-:W3:Y:S01]  /*9f10*/  MUFU.EX2 R64, R64 ;  /* 0x0000004000407308 */ /* 0x000ee20000000800 */
[----:B--2---:R-:W-:Y:S01]  /*9f20*/  @!P5 FMUL R62, R62, R62 ;  /* 0x0000003e3e3ed220 */ /* 0x004fe20000400000 */
[----:B------:R-:W-:Y:S01]  /*9f30*/  FSETP.GEU.AND P5, PT, R69, -126, PT ;  /* 0xc2fc00004500780b */ /* 0x000fe20003fae000 */
[----:B------:R-:W-:-:S02]  /*9f40*/  FFMA2 R36, R36.F32x2.HI_LO, UR38.F32, R0.F32 ;  /* 0x0000002624247c49 */ /* 0x000fc40009200000 */
[--C-:B------:R-:W-:Y:S02]  /*9f50*/  FFMA2 R38, R38.F32x2.HI_LO, UR38.F32, R0.reuse.F32 ;  /* 0x0000002626267c49 */ /* 0x100fe40009200000 */
[----:B------:R-:W-:Y:S01]  /*9f60*/  @!P6 FMUL R68, R68, 0.5 ;  /* 0x3f0000004444e820 */ /* 0x000fe20000400000 */
[----:B------:R-:W2:Y:S01]  /*9f70*/  MUFU.EX2 R65, R65 ;  /* 0x0000004100417308 */ /* 0x000ea20000000800 */
[----:B-1----:R-:W-:Y:S01]  /*9f80*/  @!P4 FMUL R63, R63, R63 ;  /* 0x0000003f3f3fc220 */ /* 0x002fe20000400000 */
[----:B------:R-:W-:Y:S01]  /*9f90*/  FSETP.GEU.AND P4, PT, R70, -126, PT ;  /* 0xc2fc00004600780b */ /* 0x000fe20003f8e000 */
[--C-:B------:R-:W-:Y:S02]  /*9fa0*/  FFMA2 R40, R40.F32x2.HI_LO, UR38.F32, R0.reuse.F32 ;  /* 0x0000002628287c49 */ /* 0x100fe40009200000 */
[--C-:B------:R-:W-:Y:S02]  /*9fb0*/  FFMA2 R42, R42.F32x2.HI_LO, UR38.F32, R0.reuse.F32 ;  /* 0x000000262a2a7c49 */ /* 0x100fe40009200000 */
[----:B------:R-:W-:Y:S01]  /*9fc0*/  @!P5 FMUL R69, R69, 0.5 ;  /* 0x3f0000004545d820 */ /* 0x000fe20000400000 */
[----:B------:R-:W1:Y:S01]  /*9fd0*/  MUFU.EX2 R66, R66 ;  /* 0x0000004200427308 */ /* 0x000e620000000800 */
[----:B---3--:R-:W-:Y:S01]  /*9fe0*/  @!P3 FMUL R64, R64, R64 ;  /* 0x000000404040b220 */ /* 0x008fe20000400000 */
[----:B------:R-:W-:Y:S01]  /*9ff0*/  FSETP.GEU.AND P3, PT, R71, -126, PT ;  /* 0xc2fc00004700780b */ /* 0x000fe20003f6e000 */
[----:B------:R-:W-:-:S02]  /*a000*/  FFMA2 R44, R44.F32x2.HI_LO, UR38.F32, R0.F32 ;  /* 0x000000262c2c7c49 */ /* 0x000fc40009200000 */
[--C-:B------:R-:W-:Y:S02]  /*a010*/  FFMA2 R46, R46.F32x2.HI_LO, UR38.F32, R0.reuse.F32 ;  /* 0x000000262e2e7c49 */ /* 0x100fe40009200000 */
        /* <DEDUP_REMOVED lines=11> */
[----:B------:R-:W-:Y:S02]  /*a0d0*/  FFMA2 R54, R54.F32x2.HI_LO, UR38.F32, R0.F32 ;  /* 0x0000002636367c49 */ /* 0x000fe40009200000 */
[----:B------:R-:W-:Y:S01]  /*a0e0*/  @!P2 FMUL R72, R72, 0.5 ;  /* 0x3f0000004848a820 */ /* 0x000fe20000400000 */
[----:B------:R-:W1:Y:S01]  /*a0f0*/  MUFU.EX2 R69, R69 ;  /* 0x0000004500457308 */ /* 0x000e620000000800 */
[----:B---3--:R-:W-:Y:S01]  /*a100*/  @!P0 FMUL R67, R67, R67 ;  /* 0x0000004343438220 */ /* 0x008fe20000400000 */
[----:B------:R-:W-:-:S05]  /*a110*/  FSETP.GEU.AND P0, PT, R74, -126, PT ;  /* 0xc2fc00004a00780b */ /* 0x000fca0003f0e000 */
[----:B------:R-:W-:Y:S01]  /*a120*/  @!P1 FMUL R73, R73, 0.5 ;  /* 0x3f00000049499820 */ /* 0x000fe20000400000 */
[----:B------:R-:W3:Y:S01]  /*a130*/  MUFU.EX2 R70, R70 ;  /* 0x0000004600467308 */ /* 0x000ee20000000800 */
[----:B--2---:R-:W-:Y:S01]  /*a140*/  @!P6 FMUL R68, R68, R68 ;  /* 0x000000444444e220 */ /* 0x004fe20000400000 */
[----:B------:R-:W-:-:S05]  /*a150*/  FSETP.GEU.AND P6, PT, R75, -126, PT ;  /* 0xc2fc00004b00780b */ /* 0x000fca0003fce000 */
[----:B------:R-:W-:Y:S01]  /*a160*/  @!P0 FMUL R74, R74, 0.5 ;  /* 0x3f0000004a4a8820 */ /* 0x000fe20000400000 */
[----:B------:R-:W2:Y:S01]  /*a170*/  MUFU.EX2 R71, R71 ;  /* 0x0000004700477308 */ /* 0x000ea20000000800 */
[----:B-1----:R-:W-:Y:S01]  /*a180*/  @!P5 FMUL R69, R69, R69 ;  /* 0x000000454545d220 */ /* 0x002fe20000400000 */
[----:B------:R-:W-:-:S05]  /*a190*/  FSETP.GEU.AND P5, PT, R76, -126, PT ;  /* 0xc2fc00004c00780b */ /* 0x000fca0003fae000 */
        /* <DEDUP_REMOVED lines=59> */
[----:B------:R-:W-:Y:S02]  /*a550*/  FSETP.GEU.AND P4, PT, R31, -126, PT ;  /* 0xc2fc00001f00780b */ /* 0x000fe40003f8e000 */
[----:B------:R-:W-:-:S03]  /*a560*/  F2FP.BF16.F32.PACK_AB R24, R19, R18 ;  /* 0x000000121318723e */ /* 0x000fc600000010ff */
[----:B------:R-:W-:Y:S01]  /*a570*/  @!P5 FMUL R30, R30, 0.5 ;  /* 0x3f0000001e1ed820 */ /* 0x000fe20000400000 */
[----:B------:R-:W1:Y:S01]  /*a580*/  MUFU.EX2 R87, R27 ;  /* 0x0000001b00577308 */ /* 0x000e620000000800 */
[----:B---3--:R-:W-:Y:S01]  /*a590*/  @!P3 FMUL R85, R85, R85 ;  /* 0x000000555555b220 */ /* 0x008fe20000400000 */
[----:B------:R-:W-:Y:S02]  /*a5a0*/  FSETP.GEU.AND P3, PT, R32, -126, PT ;  /* 0xc2fc00002000780b */ /* 0x000fe40003f6e000 */
[----:B------:R-:W-:-:S03]  /*a5b0*/  F2FP.BF16.F32.PACK_AB R25, R23, R22 ;  /* 0x000000161719723e */ /* 0x000fc600000010ff */
[----:B------:R-:W-:Y:S01]  /*a5c0*/  @!P4 FMUL R31, R31, 0.5 ;  /* 0x3f0000001f1fc820 */ /* 0x000fe20000400000 */
[----:B------:R-:W3:Y:S01]  /*a5d0*/  MUFU.EX2 R96, R28 ;  /* 0x0000001c00607308 */ /* 0x000ee20000000800 */
[----:B--2---:R-:W-:Y:S01]  /*a5e0*/  @!P2 FMUL R86, R86, R86 ;  /* 0x000000565656a220 */ /* 0x004fe20000400000 */
[----:B------:R-:W-:Y:S02]  /*a5f0*/  FSETP.GEU.AND P2, PT, R33, -126, PT ;  /* 0xc2fc00002100780b */ /* 0x000fe40003f4e000 */
[----:B------:R-:W-:-:S03]  /*a600*/  F2FP.BF16.F32.PACK_AB R26, R57, R56 ;  /* 0x00000038391a723e */ /* 0x000fc600000010ff */
        /* <DEDUP_REMOVED lines=113> */
[----:B------:R-:W-:Y:S02]  /*ad20*/  LOP3.LUT P0, RZ, R3, 0x3, R2, 0x48, !PT ;  /* 0x0000000303ff7812 */ /* 0x000fe40007804802 */
[----:B------:R-:W-:-:S03]  /*ad30*/  F2FP.BF16.F32.PACK_AB R49, R111, R110 ;  /* 0x0000006e6f31723e */ /* 0x000fc600000010ff */
[----:B------:R-:W-:Y:S01]  /*ad40*/  @!P1 FMUL R55, R55, 0.5 ;  /* 0x3f00000037379820 */ /* 0x000fe20000400000 */
[----:B------:R-:W3:Y:S01]  /*ad50*/  MUFU.EX2 R122, R52 ;  /* 0x00000034007a7308 */ /* 0x000ee20000000800 */
[----:B--2---:R-:W-:Y:S01]  /*ad60*/  @!P6 FMUL R118, R118, R118 ;  /* 0x000000767676e220 */ /* 0x004fe20000400000 */
[----:B------:R-:W-:-:S06]  /*ad70*/  F2FP.BF16.F32.PACK_AB R50, R113, R112 ;  /* 0x000000707132723e */ /* 0x000fcc00000010ff */
[----:B------:R-:W2:Y:S01]  /*ad80*/  MUFU.EX2 R123, R53 ;  /* 0x00000035007b7308 */ /* 0x000ea20000000800 */
[----:B-1----:R-:W-:Y:S01]  /*ad90*/  @!P5 FMUL R119, R119, R119 ;  /* 0x000000777777d220 */ /* 0x002fe20000400000 */
[----:B------:R-:W-:-:S06]  /*ada0*/  F2FP.BF16.F32.PACK_AB R51, R115, R114 ;  /* 0x000000727333723e */ /* 0x000fcc00000010ff */
[----:B------:R-:W1:Y:S01]  /*adb0*/  MUFU.EX2 R120, R54 ;  /* 0x0000003600787308 */ /* 0x000e620000000800 */
[----:B---3--:R-:W-:Y:S01]  /*adc0*/  @!P4 FMUL R122, R122, R122 ;  /* 0x0000007a7a7ac220 */ /* 0x008fe20000400000 */
[----:B------:R-:W-:-:S06]  /*add0*/  F2FP.BF16.F32.PACK_AB R52, R117, R116 ;  /* 0x000000747534723e */ /* 0x000fcc00000010ff */
[----:B------:R-:W3:Y:S01]  /*ade0*/  MUFU.EX2 R121, R55 ;  /* 0x0000003700797308 */ /* 0x000ee20000000800 */
[----:B--2---:R-:W-:Y:S01]  /*adf0*/  @!P3 FMUL R123, R123, R123 ;  /* 0x0000007b7b7bb220 */ /* 0x004fe20000400000 */
[----:B------:R-:W-:Y:S01]  /*ae00*/  F2FP.BF16.F32.PACK_AB R53, R119, R118 ;  /* 0x000000767735723e */ /* 0x000fe200000010ff */
[----:B-1----:R-:W-:-:S03]  /*ae10*/  @!P2 FMUL R120, R120, R120 ;  /* 0x000000787878a220 */ /* 0x002fc60000400000 */
[----:B------:R-:W-:Y:S01]  /*ae20*/  F2FP.BF16.F32.PACK_AB R54, R123, R122 ;  /* 0x0000007a7b36723e */ /* 0x000fe200000010ff */
[----:B---3--:R-:W-:-:S05]  /*ae30*/  @!P1 FMUL R121, R121, R121 ;  /* 0x0000007979799220 */ /* 0x008fca0000400000 */
[----:B------:R-:W-:Y:S01]  /*ae40*/  F2FP.BF16.F32.PACK_AB R55, R121, R120 ;  /* 0x000000787937723e */ /* 0x000fe200000010ff */
[----:B------:R-:W-:Y:S06]  /*ae50*/  @!P0 BRA `(.L_x_228) ;  /* 0x0000000000408947 */ /* 0x000fec0003800000 */
[----:B------:R-:W-:Y:S01]  /*ae60*/  MOV R14, 0x8 ;  /* 0x00000008000e7802 */ /* 0x000fe20000000f00 */
[----:B------:R-:W1:Y:S01]  /*ae70*/  LDCU.64 UR6, c[0x4][0xb0] ;  /* 0x01001600ff0677ac */ /* 0x000e620008000a00 */
[----:B------:R-:W-:Y:S02]  /*ae80*/  HFMA2 R12, -RZ, RZ, 0, 5.9604644775390625e-08 ;  /* 0x00000001ff0c7431 */ /* 0x000fe400000001ff */
[----:B------:R-:W-:Y:S01]  /*ae90*/  IMAD.MOV.U32 R8, RZ, RZ, 0x1be ;  /* 0x000001beff087424 */ /* 0x000fe200078e00ff */
[----:B------:R-:W2:Y:S01]  /*aea0*/  LDCU.64 UR4, c[0x4][0xb8] ;  /* 0x01001700ff0477ac */ /* 0x000ea20008000a00 */
[----:B------:R-:W3:Y:S01]  /*aeb0*/  LDC.64 R14, c[0x4][R14] ;  /* 0x010000000e0e7b82 */ /* 0x000ee20000000a00 */
[----:B------:R-:W-:Y:S01]  /*aec0*/  IMAD.MOV.U32 R13, RZ, RZ, RZ ;  /* 0x000000ffff0d7224 */ /* 0x000fe200078e00ff */
[----:B------:R-:W4:Y:S01]  /*aed0*/  LDCU.64 UR8, c[0x4][0x20] ;  /* 0x01000400ff0877ac */ /* 0x000f220008000a00 */
[----:B-1----:R-:W-:Y:S01]  /*aee0*/  IMAD.U32 R4, RZ, RZ, UR6 ;  /* 0x00000006ff047e24 */ /* 0x002fe2000f8e00ff */
[----:B------:R-:W-:Y:S01]  /*aef0*/  MOV R5, UR7 ;  /* 0x0000000700057c02 */ /* 0x000fe20008000f00 */
[----:B--2---:R-:W-:Y:S01]  /*af00*/  IMAD.U32 R6, RZ, RZ, UR4 ;  /* 0x00000004ff067e24 */ /* 0x004fe2000f8e00ff */
[----:B------:R-:W-:Y:S01]  /*af10*/  MOV R7, UR5 ;  /* 0x0000000500077c02 */ /* 0x000fe20008000f00 */
[----:B----4-:R-:W-:Y:S01]  /*af20*/  IMAD.U32 R10, RZ, RZ, UR8 ;  /* 0x00000008ff0a7e24 */ /* 0x010fe2000f8e00ff */
[----:B------:R-:W-:-:S02]  /*af30*/  MOV R11, UR9 ;  /* 0x00000009000b7c02 */ /* 0x000fc40008000f00 */
[----:B------:R-:W-:-:S07]  /*af40*/  LEPC R20, `(.L_x_228) ;  /* 0x000000001014794e */ /* 0x000fce0000000000 */
[----:B---3--:R-:W-:Y:S05]  /*af50*/  CALL.ABS.NOINC R14 ;  /* 0x000000000e007343 */ /* 0x008fea0003c00000 */
.L_x_228:
[----:B------:R-:W-:Y:S01]  /*af60*/  MOV R0, UR45 ;  /* 0x0000002d00007c02 */ /* 0x000fe20008000f00 */
[----:B------:R-:W-:Y:S05]  /*af70*/  WARPSYNC.ALL ;  /* 0x0000000000007948 */ /* 0x000fea0003800000 */
[----:B------:R-:W-:Y:S01]  /*af80*/  ISETP.GT.U32.AND P0, PT, R0, 0x1, PT ;  /* 0x000000010000780c */ /* 0x000fe20003f04070 */
[----:B------:R1:W-:Y:S01]  /*af90*/  STTM.x32 tmem[UR58], R24 ;  /* 0x00000018000079ed */ /* 0x0003e200082c003a */
[----:B------:R-:W2:Y:S11]  /*afa0*/  FENCE.VIEW.ASYNC.T ;  /* 0x00000000000073c6 */ /* 0x000eb60000000200 */
[----:B------:R-:W-:Y:S05]  /*afb0*/  @P0 BRA `(.L_x_229) ;  /* 0x0000000000080947 */ /* 0x000fea0003800000 */
[----:B------:R-:W-:Y:S05]  /*afc0*/  BPT.TRAP 0x1 ;  /* 0x000000040000795c */ /* 0x000fea0000300000 */
[----:B------:R-:W-:Y:S05]  /*afd0*/  BPT.TRAP 0x1 ;  /* 0x000000040000795c */ /* 0x000fea0000300000 */
.L_x_229:
[----:B------:R-:W-:Y:S02]  /*afe0*/  UPRMT UR4, UR37, 0x654, UR40 ;  /* 0x0000065425047896 */ /* 0x000fe40008000028 */
[----:B------:R-:W-:Y:S02]  /*aff0*/  UISETP.NE.AND UP0, UPT, UR56, URZ, UPT ;  /* 0x000000ff3800728c */ /* 0x000fe4000bf05270 */
[----:B------:R-:W-:-:S04]  /*b000*/  ULOP3.LUT UR57, UR57, 0x1, URZ, 0x3c, !UPT ;  /* 0x0000000139397892 */ /* 0x000fc8000f8e3cff */
[----:B------:R-:W-:Y:S01]  /*b010*/  USEL UR51, UR57, UR51, UP0 ;  /* 0x0000003339337287 */ /* 0x000fe20008000000 */
[----:B--2---:R-:W-:Y:S01]  /*b020*/  SYNCS.ARRIVE.TRANS64.RED.A1T0 RZ, [UR4], RZ ;  /* 0x000000ffffff79a7 */ /* 0x004fe20008100404 */
[----:B------:R-:W-:Y:S02]  /*b030*/  USEL UR54, UR54, UR57, UP0 ;  /* 0x0000003936367287 */ /* 0x000fe40008000000 */
[----:B------:R-:W-:-:S09]  /*b040*/  UISETP.NE.AND UP0, UPT, UR48, URZ, UPT ;  /* 0x000000ff3000728c */ /* 0x000fd2000bf05270 */
[----:B------:R-:W-:Y:S05]  /*b050*/  BRA.U UP0, `(.L_x_230) ;  /* 0x0000000100047547 */ /* 0x000fea000b800000 */
[----:B------:R-:W-:Y:S05]  /*b060*/  BPT.TRAP 0x1 ;  /* 0x000000040000795c */ /* 0x000fea0000300000 */
.L_x_230:
[----:B------:R-:W-:Y:S01]  /*b070*/  MOV R0, UR39 ;  /* 0x0000002700007c02 */ /* 0x000fe20008000f00 */
[----:B------:R-:W-:Y:S01]  /*b080*/  FADD2 R22, R22.F32x2.HI_LO, RZ.F32 ;  /* 0x000000ff1616724b */ /* 0x000fe20000200000 */
[----:B------:R-:W-:Y:S01]  /*b090*/  FSETP.NEU.AND P1, PT, R16, R17, PT ;  /* 0x000000111000720b */ /* 0x000fe20003f2d000 */
[----:B------:R-:W-:Y:S01]  /*b0a0*/  FADD2 R56, R56.F32x2.HI_LO, RZ.F32 ;  /* 0x000000ff3838724b */ /* 0x000fe20000200000 */
[----:B------:R-:W-:Y:S01]  /*b0b0*/  SHF.L.U32 R0, R0, 0x1f, RZ ;  /* 0x0000001f00007819 */ /* 0x000fe200000006ff */
[----:B------:R-:W-:Y:S02]  /*b0c0*/  FADD2 R22, R22.F32x2.HI_LO, R62.F32x2.HI_LO ;  /* 0x0000003e1616724b */ /* 0x000fe40000000000 */
[----:B------:R-:W-:Y:S01]  /*b0d0*/  FADD2 R58, R58.F32x2.HI_LO, RZ.F32 ;  /* 0x000000ff3a3a724b */ /* 0x000fe20000200000 */
[----:B------:R-:W2:Y:S01]  /*b0e0*/  SYNCS.PHASECHK.TRANS64.TRYWAIT P2, [UR47], R0 ;  /* 0x00000000ff0075a7 */ /* 0x000ea2000804112f */
[----:B------:R-:W-:Y:S02]  /*b0f0*/  FADD2 R56, R56.F32x2.HI_LO, R64.F32x2.HI_LO ;  /* 0x000000403838724b */ /* 0x000fe40000000000 */
[----:B------:R-:W-:-:S02]  /*b100*/  FADD2 R58, R58.F32x2.HI_LO, R66.F32x2.HI_LO ;  /* 0x000000423a3a724b */ /* 0x000fc40000000000 */
[----:B------:R-:W-:Y:S02]  /*b110*/  FADD2 R22, R22.F32x2.HI_LO, R70.F32x2.HI_LO ;  /* 0x000000461616724b */ /* 0x000fe40000000000 */
[----:B------:R-:W-:Y:S01]  /*b120*/  FADD2 R56, R56.F32x2.HI_LO, R72.F32x2.HI_LO ;  /* 0x000000483838724b */ /* 0x000fe20000000000 */
[----:B--2---:R-:W-:Y:S06]  /*b130*/  @!P2 BRA `(.L_x_231) ;  /* 0x0000007400b8a947 */ /* 0x004fec0003800000 */
.L_x_419:
[----:B------:R-:W-:Y:S01]  /*b140*/  BSSY.RECONVERGENT B0, `(.L_x_232) ;  /* 0x000000a000007945 */ /* 0x000fe20003800200 */
[----:B--2---:R-:W-:-:S03]  /*b150*/  MOV R3, 0x3f000000 ;  /* 0x3f00000000037802 */ /* 0x004fc60000000f00 */
[----:B------:R-:W-:Y:S05]  /*b160*/  @!P1 BRA `(.L_x_233) ;  /* 0x00000000001c9947 */ /* 0x000fea0003800000 */
[----:B------:R-:W-:-:S04]  /*b170*/  FADD R0, -R17, R16 ;  /* 0x0000001011007221 */ /* 0x000fc80000000100 */
[----:B------:R-:W-:-:S05]  /*b180*/  FMUL R0, R0, UR38 ;  /* 0x0000002600007c20 */ /* 0x000fca0008400000 */
[----:B------:R-:W-:-:S13]  /*b190*/  FSETP.GEU.AND P1, PT, R0, -126, PT ;  /* 0xc2fc00000000780b */ /* 0x000fda0003f2e000 */
[----:B------:R-:W-:-:S04]  /*b1a0*/  @!P1 FMUL R0, R0, 0.5 ;  /* 0x3f00000000009820 */ /* 0x000fc80000400000 */
[----:B------:R-:W2:Y:S02]  /*b1b0*/  MUFU.EX2 R3, R0 ;  /* 0x0000000000037308 */ /* 0x000ea40000000800 */
[----:B--2---:R-:W-:-:S04]  /*b1c0*/  @!P1 FMUL R3, R3, R3 ;  /* 0x0000000303039220 */ /* 0x004fc80000400000 */
[----:B------:R-:W-:Y:S02]  /*b1d0*/  FMUL R3, R3, 0.5 ;  /* 0x3f00000003037820 */ /* 0x000fe40000400000 */
.L_x_233:
[----:B------:R-:W-:Y:S05]  /*b1e0*/  BSYNC.RECONVERGENT B0 ;  /* 0x0000000000007941 */ /* 0x000fea0003800200 */
.L_x_232:
[----:B------:R-:W-:Y:S01]  /*b1f0*/  FMUL R88, R3, R88 ;  /* 0x0000005803587220 */ /* 0x000fe20000400000 */
[----:B------:R-:W-:Y:S01]  /*b200*/  FADD2 R58, R58.F32x2.HI_LO, R74.F32x2.HI_LO ;  /* 0x0000004a3a3a724b */ /* 0x000fe20000000000 */
[----:B------:R-:W-:Y:S01]  /*b210*/  ULOP3.LUT UP0, URZ, UR60, UR59, URZ, 0xfc, !UPT ;  /* 0x0000003b3cff7292 */ /* 0x000fe2000f80fcff */
[----:B------:R-:W-:Y:S02]  /*b220*/  FADD2 R22, R22.F32x2.HI_LO, R78.F32x2.HI_LO ;  /* 0x0000004e1616724b */ /* 0x000fe40000000000 */
[----:B------:R-:W-:Y:S02]  /*b230*/  FADD2 R18, R88.F32, R18.F32x2.HI_LO ;  /* 0x000000125812724b */ /* 0x000fe40000040000 */
[----:B------:R-:W-:Y:S02]  /*b240*/  FADD2 R56, R56.F32x2.HI_LO, R80.F32x2.HI_LO ;  /* 0x000000503838724b */ /* 0x000fe40000000000 */
[----:B------:R-:W-:Y:S02]  /*b250*/  FADD2 R18, R18.F32x2.HI_LO, R60.F32x2.HI_LO ;  /* 0x0000003c1212724b */ /* 0x000fe40000000000 */
[----:B------:R-:W-:-:S02]  /*b260*/  FADD2 R58, R58.F32x2.HI_LO, R82.F32x2.HI_LO ;  /* 0x000000523a3a724b */ /* 0x000fc40000000000 */
[----:B------:R-:W-:Y:S02]  /*b270*/  FADD2 R18, R18.F32x2.HI_LO, R68.F32x2.HI_LO ;  /* 0x000000441212724b */ /* 0x000fe40000000000 */
[----:B------:R-:W-:Y:S02]  /*b280*/  FADD2 R22, R22.F32x2.HI_LO, R86.F32x2.HI_LO ;  /* 0x000000561616724b */ /* 0x000fe40000000000 */
[----:B------:R-:W-:Y:S02]  /*b290*/  FADD2 R18, R18.F32x2.HI_LO, R76.F32x2.HI_LO ;  /* 0x0000004c1212724b */ /* 0x000fe40000000000 */
        /* <DEDUP_REMOVED lines=16> */
[----:B------:R-:W-:-:S04]  /*b3a0*/  FADD2 R18, R18.F32x2.HI_LO, R22.F32x2.HI_LO ;  /* 0x000000161212724b */ /* 0x000fc80000000000 */
[----:B------:R-:W-:-:S04]  /*b3b0*/  FADD2 R18, R18.F32x2.HI_LO, R56.F32x2.HI_LO ;  /* 0x000000381212724b */ /* 0x000fc80000000000 */
[----:B------:R-:W-:Y:S01]  /*b3c0*/  FADD R88, R18, R19 ;  /* 0x0000001312587221 */ /* 0x000fe20000000000 */
[----:B------:R-:W-:Y:S06]  /*b3d0*/  BRA.U UP0, `(.L_x_234) ;  /* 0x00000001006c7547 */ /* 0x000fec000b800000 */
[----:B------:R-:W-:Y:S05]  /*b3e0*/  @P0 BRA `(.L_x_235) ;  /* 0x0000000000040947 */ /* 0x000fea0003800000 */
[----:B------:R-:W-:Y:S05]  /*b3f0*/  BPT.TRAP 0x1 ;  /* 0x000000040000795c */ /* 0x000fea0000300000 */
.L_x_235:
[----:B------:R-:W-:Y:S01]  /*b400*/  IMAD.U32 R3, RZ, RZ, UR57 ;  /* 0x00000039ff037e24 */ /* 0x000fe2000f8e00ff */
[----:B------:R-:W-:-:S04]  /*b410*/  ISETP.NE.AND P0, PT, R94, R93, PT ;  /* 0x0000005d5e00720c */ /* 0x000fc80003f05270 */
[----:B------:R-:W-:-:S04]  /*b420*/  SHF.L.U32 R3, R3, 0x1f, RZ ;  /* 0x0000001f03037819 */ /* 0x000fc800000006ff */
[----:B------:R-:W2:Y:S02]  /*b430*/  SYNCS.PHASECHK.TRANS64.TRYWAIT P1, [UR44], R3 ;  /* 0x00000003ff0075a7 */ /* 0x000ea4000802112c */
[----:B--2---:R-:W-:Y:S05]  /*b440*/  @!P1 BRA `(.L_x_236) ;  /* 0x00000074000c9947 */ /* 0x004fea0003800000 */
.L_x_420:
        /* <DEDUP_REMOVED lines=17> */
.L_x_237:
[----:B------:R-:W-:Y:S05]  /*b560*/  WARPSYNC.ALL ;  /* 0x0000000000007948 */ /* 0x000fea0003800000 */
[----:B------:R-:W-:-:S13]  /*b570*/  R2UR UR4, R92 ;  /* 0x000000005c0472ca */ /* 0x000fda00000e0000 */
[----:B------:R3:W-:Y:S02]  /*b580*/  STTM.x2 tmem[UR4], R88 ;  /* 0x00000058000079ed */ /* 0x0007e400080c0004 */
.L_x_234:
[----:B------:R-:W-:Y:S01]  /*b590*/  UIADD3 UR4, UPT, UPT, UR59, 0x1, URZ ;  /* 0x000000013b047890 */ /* 0x000fe2000fffe0ff */
[----:B------:R-:W-:Y:S01]  /*b5a0*/  MOV R16, R89 ;  /* 0x0000005900107202 */ /* 0x000fe20000000f00 */
[----:B------:R-:W-:Y:S02]  /*b5b0*/  UIADD3 UR59, UPT, UPT, UR59, -0x1, URZ ;  /* 0xffffffff3b3b7890 */ /* 0x000fe4000fffe0ff */
[----:B------:R-:W-:-:S09]  /*b5c0*/  UISETP.GT.U32.AND UP0, UPT, UR4, 0x1, UPT ;  /* 0x000000010400788c */ /* 0x000fd2000bf04070 */
[----:B------:R-:W-:Y:S05]  /*b5d0*/  BRA.U UP0, `(.L_x_238) ;  /* 0xffffffdd00107547 */ /* 0x000fea000b83ffff */
.L_x_220:
[----:B------:R-:W-:-:S09]  /*b5e0*/  UISETP.NE.AND UP0, UPT, UR60, URZ, UPT ;  /* 0x000000ff3c00728c */ /* 0x000fd2000bf05270 */
[----:B------:R-:W-:Y:S05]  /*b5f0*/  BRA.U !UP0, `(.L_x_239) ;  /* 0x0000002d08e47547 */ /* 0x000fea000b800000 */
[----:B-12---:R-:W-:Y:S01]  /*b600*/  IADD3 R0, PT, PT, R90, UR46, RZ ;  /* 0x0000002e5a007c10 */ /* 0x006fe2000fffe0ff */
[----:B------:R-:W-:-:S04]  /*b610*/  UISETP.NE.AND UP0, UPT, UR56, URZ, UPT ;  /* 0x000000ff3800728c */ /* 0x000fc8000bf05270 */
[----:B------:R-:W-:Y:S01]  /*b620*/  USEL UR38, UR51, UR54, UP0 ;  /* 0x0000003633267287 */ /* 0x000fe20008000000 */
[----:B------:R-:W1:Y:S01]  /*b630*/  SHFL.IDX PT, R0, R0, RZ, 0x1f ;  /* 0x00001fff00007589 */ /* 0x000e6200000e0000 */
[----:B------:R-:W-:Y:S01]  /*b640*/  UISETP.GT.U32.AND UP0, UPT, UR45, 0x1, UPT ;  /* 0x000000012d00788c */ /* 0x000fe2000bf04070 */
[----:B-1----:R-:W-:-:S08]  /*b650*/  R2UR UR39, R0 ;  /* 0x00000000002772ca */ /* 0x002fd000000e0000 */
[----:B------:R-:W-:Y:S07]  /*b660*/  BRA.U UP0, `(.L_x_240) ;  /* 0x0000000100047547 */ /* 0x000fee000b800000 */
[----:B------:R-:W-:Y:S05]  /*b670*/  BPT.TRAP 0x1 ;  /* 0x000000040000795c */ /* 0x000fea0000300000 */
.L_x_240:
[----:B------:R-:W-:Y:S01]  /*b680*/  IMAD.U32 R3, RZ, RZ, UR38 ;  /* 0x00000026ff037e24 */ /* 0x000fe2000f8e00ff */
[----:B------:R-:W-:-:S04]  /*b690*/  ISETP.NE.AND P0, PT, R94, R93, PT ;  /* 0x0000005d5e00720c */ /* 0x000fc80003f05270 */
[----:B------:R-:W-:-:S04]  /*b6a0*/  SHF.L.U32 R3, R3, 0x1f, RZ ;  /* 0x0000001f03037819 */ /* 0x000fc800000006ff */
[----:B------:R-:W1:Y:S02]  /*b6b0*/  SYNCS.PHASECHK.TRANS64.TRYWAIT P1, [UR44], R3 ;  /* 0x00000003ff0075a7 */ /* 0x000e64000802112c */
[----:B-1----:R-:W-:Y:S05]  /*b6c0*/  @!P1 BRA `(.L_x_241) ;  /* 0x0000007000849947 */ /* 0x002fea0003800000 */
.L_x_421:
[----:B------:R-:W-:Y:S05]  /*b6d0*/  @!P0 BRA `(.L_x_242) ;  /* 0x0000000000408947 */ /* 0x000fea0003800000 */
[----:B------:R-:W-:Y:S01]  /*b6e0*/  MOV R14, 0x8 ;  /* 0x00000008000e7802 */ /* 0x000fe20000000f00 */
[----:B------:R-:W2:Y:S01]  /*b6f0*/  LDCU.64 UR8, c[0x4][0xb0] ;  /* 0x01001600ff0877ac */ /* 0x000ea20008000a00 */
[----:B------:R-:W-:Y:S02]  /*b700*/  HFMA2 R12, -RZ, RZ, 0, 5.9604644775390625e-08 ;  /* 0x00000001ff0c7431 */ /* 0x000fe400000001ff */
[----:B------:R-:W-:Y:S01]  /*b710*/  IMAD.MOV.U32 R8, RZ, RZ, 0x192 ;  /* 0x00000192ff087424 */ /* 0x000fe200078e00ff */
[----:B------:R-:W4:Y:S01]  /*b720*/  LDCU.64 UR6, c[0x4][0xb8] ;  /* 0x01001700ff0677ac */ /* 0x000f220008000a00 */
[----:B------:R-:W5:Y:S01]  /*b730*/  LDC.64 R14, c[0x4][R14] ;  /* 0x010000000e0e7b82 */ /* 0x000f620000000a00 */
[----:B------:R-:W-:Y:S01]  /*b740*/  IMAD.MOV.U32 R13, RZ, RZ, RZ ;  /* 0x000000ffff0d7224 */ /* 0x000fe200078e00ff */
[----:B------:R-:W1:Y:S01]  /*b750*/  LDCU.64 UR4, c[0x4][0x10] ;  /* 0x01000200ff0477ac */ /* 0x000e620008000a00 */
[----:B--2---:R-:W-:Y:S01]  /*b760*/  IMAD.U32 R4, RZ, RZ, UR8 ;  /* 0x00000008ff047e24 */ /* 0x004fe2000f8e00ff */
[----:B------:R-:W-:Y:S01]  /*b770*/  MOV R5, UR9 ;  /* 0x0000000900057c02 */ /* 0x000fe20008000f00 */
[----:B----4-:R-:W-:Y:S01]  /*b780*/  IMAD.U32 R6, RZ, RZ, UR6 ;  /* 0x00000006ff067e24 */ /* 0x010fe2000f8e00ff */
[----:B------:R-:W-:Y:S01]  /*b790*/  MOV R7, UR7 ;  /* 0x0000000700077c02 */ /* 0x000fe20008000f00 */
[----:B-1----:R-:W-:Y:S01]  /*b7a0*/  IMAD.U32 R10, RZ, RZ, UR4 ;  /* 0x00000004ff0a7e24 */ /* 0x002fe2000f8e00ff */
[----:B------:R-:W-:-:S02]  /*b7b0*/  MOV R11, UR5 ;  /* 0x00000005000b7c02 */ /* 0x000fc40008000f00 */
[----:B------:R-:W-:-:S07]  /*b7c0*/  LEPC R20, `(.L_x_242) ;  /* 0x000000001014794e */ /* 0x000fce0000000000 */
[----:B---3-5:R-:W-:Y:S05]  /*b7d0*/  CALL.ABS.NOINC R14 ;  /* 0x000000000e007343 */ /* 0x028fea0003c00000 */
.L_x_242:
[----:B------:R-:W-:Y:S05]  /*b7e0*/  WARPSYNC.ALL ;  /* 0x0000000000007948 */ /* 0x000fea0003800000 */
[----:B------:R-:W-:Y:S02]  /*b7f0*/  R2UR UR4, R92 ;  /* 0x000000005c0472ca */ /* 0x000fe400000e0000 */
[----:B------:R-:W-:-:S11]  /*b800*/  ISETP.NE.AND P0, PT, R94, R93, PT ;  /* 0x0000005d5e00720c */ /* 0x000fd60003f05270 */
[----:B------:R-:W2:Y:S02]  /*b810*/  LDTM.x32 R24, tmem[UR4] ;  /* 0x00000004001879ee */ /* 0x000ea400082c0000 */
[----:B--2---:R-:W-:Y:S05]  /*b820*/  @!P0 BRA `(.L_x_243) ;  /* 0x0000000000408947 */ /* 0x004fea0003800000 */
        /* <DEDUP_REMOVED lines=16> */
.L_x_243:
[----:B-1----:R-:W1:Y:S01]  /*b930*/  LDC R0, c[0x0][0x384] ;  /* 0x0000e100ff007b82 */ /* 0x002e620000000800 */
[----:B------:R-:W-:Y:S05]  /*b940*/  WARPSYNC.ALL ;  /* 0x0000000000007948 */ /* 0x000fea0003800000 */
[----:B------:R-:W-:Y:S01]  /*b950*/  UIADD3 UR13, UPT, UPT, UR50, 0x1, URZ ;  /* 0x00000001320d7890 */ /* 0x000fe2000fffe0ff */
[----:B------:R-:W-:Y:S01]  /*b960*/  R2UR UR4, R91 ;  /* 0x000000005b0472ca */ /* 0x000fe200000e0000 */
[----:B------:R-:W-:Y:S01]  /*b970*/  UIADD3 UR12, UPT, UPT, UR50, 0x2, URZ ;  /* 0x00000002320c7890 */ /* 0x000fe2000fffe0ff */
[----:B------:R-:W-:Y:S01]  /*b980*/  MOV.SPILL R3, UR36 ;  /* 0x0000002400037c02 */ /* 0x000fe20009000f00 */
[----:B------:R-:W-:-:S02]  /*b990*/  UIADD3 UR11, UPT, UPT, UR50, 0x3, URZ ;  /* 0x00000003320b7890 */ /* 0x000fc4000fffe0ff */
[----:B------:R-:W-:Y:S02]  /*b9a0*/  UIADD3 UR10, UPT, UPT, UR50, 0x4, URZ ;  /* 0x00000004320a7890 */ /* 0x000fe4000fffe0ff */
[----:B------:R-:W-:Y:S02]  /*b9b0*/  UIADD3 UR9, UPT, UPT, UR50, 0x5, URZ ;  /* 0x0000000532097890 */ /* 0x000fe4000fffe0ff */
[----:B------:R-:W-:Y:S02]  /*b9c0*/  UIADD3 UR8, UPT, UPT, UR50, 0x6, URZ ;  /* 0x0000000632087890 */ /* 0x000fe4000fffe0ff */
[----:B------:R-:W-:Y:S02]  /*b9d0*/  UIADD3 UR7, UPT, UPT, UR50, 0x7, URZ ;  /* 0x0000000732077890 */ /* 0x000fe4000fffe0ff */
[----:B------:R-:W-:Y:S02]  /*b9e0*/  UIADD3 UR6, UPT, UPT, UR50, 0x8, URZ ;  /* 0x0000000832067890 */ /* 0x000fe4000fffe0ff */
[----:B------:R-:W-:-:S02]  /*b9f0*/  UIADD3 UR5, UPT, UPT, UR50, 0x9, URZ ;  /* 0x0000000932057890 */ /* 0x000fc4000fffe0ff */
[----:B------:R-:W-:Y:S01]  /*ba00*/  UIADD3 UR36, UPT, UPT, UR50, 0xa, URZ ;  /* 0x0000000a32247890 */ /* 0x000fe2000fffe0ff */
[C---:B-1----:R-:W-:Y:S01]  /*ba10*/  ISETP.LE.AND P2, PT, R0.reuse, UR13, PT ;  /* 0x0000000d00007c0c */ /* 0x042fe2000bf43270 */
[----:B------:R-:W-:Y:S01]  /*ba20*/  UIADD3 UR77, UPT, UPT, UR50, 0xb, URZ ;  /* 0x0000000b324d7890 */ /* 0x000fe2000fffe0ff */
[C---:B------:R-:W-:Y:S01]  /*ba30*/  ISETP.LE.AND P1, PT, R0.reuse, UR12, PT ;  /* 0x0000000c00007c0c */ /* 0x040fe2000bf23270 */
[----:B------:R-:W-:Y:S01]  /*ba40*/  UIADD3 UR74, UPT, UPT, UR50, 0xe, URZ ;  /* 0x0000000e324a7890 */ /* 0x000fe2000fffe0ff */
[C---:B------:R-:W-:Y:S01]  /*ba50*/  ISETP.LE.AND P0, PT, R0.reuse, UR11, PT ;  /* 0x0000000b00007c0c */ /* 0x040fe2000bf03270 */
[----:B------:R-:W-:Y:S01]  /*ba60*/  UIADD3 UR73, UPT, UPT, UR50, 0xf, URZ ;  /* 0x0000000f32497890 */ /* 0x000fe2000fffe0ff */
[C---:B------:R-:W-:Y:S01]  /*ba70*/  ISETP.LE.AND P6, PT, R0.reuse, UR10, PT ;  /* 0x0000000a00007c0c */ /* 0x040fe2000bfc3270 */
[----:B------:R-:W-:Y:S01]  /*ba80*/  UIADD3 UR72, UPT, UPT, UR50, 0x10, URZ ;  /* 0x0000001032487890 */ /* 0x000fe2000fffe0ff */
[----:B------:R-:W-:Y:S01]  /*ba90*/  ISETP.LE.AND P3, PT, R0, UR50, PT ;  /* 0x0000003200007c0c */ /* 0x000fe2000bf63270 */
[----:B------:R-:W-:Y:S01]  /*baa0*/  UIADD3 UR71, UPT, UPT, UR50, 0x11, URZ ;  /* 0x0000001132477890 */ /* 0x000fe2000fffe0ff */
[----:B------:R-:W-:Y:S01]  /*bab0*/  FSEL R57, R25, -INF , !P2 ;  /* 0xff80000019397808 */ /* 0x000fe20005000000 */
        /* <DEDUP_REMOVED lines=9> */
[C---:B------:R-:W-:Y:S01]  /*bb50*/  ISETP.LE.AND P5, PT, R0.reuse, UR9, PT ;  /* 0x0000000900007c0c */ /* 0x040fe2000bfa3270 */
        /* <DEDUP_REMOVED lines=27> */
[----:B------:R-:W1:Y:S01]  /*bd10*/  LDTM.x32 R4, tmem[UR4] ;  /* 0x00000004000479ee */ /* 0x000e6200082c0000 */
        /* <DEDUP_REMOVED lines=58> */
[----:B------:R-:W-:-:S02]  /*c0c0*/  FSEL R44, R44, -INF , !P4 ;  /* 0xff8000002c2c7808 */ /* 0x000fc40006000000 */
[----:B------:R-:W-:Y:S02]  /*c0d0*/  FSEL R52, R52, -INF , !P3 ;  /* 0xff80000034347808 */ /* 0x000fe40005800000 */
[----:B------:R-:W-:Y:S02]  /*c0e0*/  FSEL R53, R53, -INF , !P2 ;  /* 0xff80000035357808 */ /* 0x000fe40005000000 */
[----:B------:R-:W-:Y:S02]  /*c0f0*/  FSEL R54, R54, -INF , !P1 ;  /* 0xff80000036367808 */ /* 0x000fe40004800000 */
[----:B------:R-:W-:Y:S02]  /*c100*/  FSEL R55, R55, -INF , !P0 ;  /* 0xff80000037377808 */ /* 0x000fe40004000000 */
[C---:B------:R-:W-:Y:S02]  /*c110*/  ISETP.LE.AND P6, PT, R0.reuse, UR63, PT ;  /* 0x0000003f00007c0c */ /* 0x040fe4000bfc3270 */
[----:B------:R-:W-:-:S02]  /*c120*/  ISETP.LE.AND P5, PT, R0, UR62, PT ;  /* 0x0000003e00007c0c */ /* 0x000fc4000bfa3270 */
[C---:B------:R-:W-:Y:S02]  /*c130*/  ISETP.LE.AND P4, PT, R0.reuse, UR61, PT ;  /* 0x0000003d00007c0c */ /* 0x040fe4000bf83270 */
[C---:B------:R-:W-:Y:S02]  /*c140*/  ISETP.LE.AND P3, PT, R0.reuse, UR35, PT ;  /* 0x0000002300007c0c */ /* 0x040fe4000bf63270 */
[C---:B------:R-:W-:Y:S02]  /*c150*/  ISETP.LE.AND P2, PT, R0.reuse, UR34, PT ;  /* 0x0000002200007c0c */ /* 0x040fe4000bf43270 */
[C---:B------:R-:W-:Y:S02]  /*c160*/  ISETP.LE.AND P1, PT, R0.reuse, UR33, PT ;  /* 0x0000002100007c0c */ /* 0x040fe4000bf23270 */
[----:B------:R-:W-:Y:S02]  /*c170*/  ISETP.LE.AND P0, PT, R0, UR32, PT ;  /* 0x0000002000007c0c */ /* 0x000fe4000bf03270 */
[----:B------:R-:W-:-:S02]  /*c180*/  FSEL R49, R49, -INF , !P6 ;  /* 0xff80000031317808 */ /* 0x000fc40007000000 */
[----:B------:R-:W-:Y:S02]  /*c190*/  FSEL R50, R50, -INF , !P5 ;  /* 0xff80000032327808 */ /* 0x000fe40006800000 */
[----:B------:R-:W-:Y:S02]  /*c1a0*/  FSEL R51, R51, -INF , !P4 ;  /* 0xff80000033337808 */ /* 0x000fe40006000000 */
[----:B-1----:R-:W-:Y:S02]  /*c1b0*/  FSEL R68, R4, -INF , !P3 ;  /* 0xff80000004447808 */ /* 0x002fe40005800000 */
[----:B------:R-:W-:Y:S02]  /*c1c0*/  FSEL R69, R5, -INF , !P2 ;  /* 0xff80000005457808 */ /* 0x000fe40005000000 */
[----:B------:R-:W-:Y:S02]  /*c1d0*/  FSEL R70, R6, -INF , !P1 ;  /* 0xff80000006467808 */ /* 0x000fe40004800000 */
[----:B------:R-:W-:-:S02]  /*c1e0*/  FSEL R71, R7, -INF , !P0 ;  /* 0xff80000007477808 */ /* 0x000fc40004000000 */
[C---:B------:R-:W-:Y:S02]  /*c1f0*/  ISETP.LE.AND P6, PT, R0.reuse, UR31, PT ;  /* 0x0000001f00007c0c */ /* 0x040fe4000bfc3270 */
[C---:B------:R-:W-:Y:S02]  /*c200*/  ISETP.LE.AND P5, PT, R0.reuse, UR30, PT ;  /* 0x0000001e00007c0c */ /* 0x040fe4000bfa3270 */
[C---:B------:R-:W-:Y:S02]  /*c210*/  ISETP.LE.AND P4, PT, R0.reuse, UR29, PT ;  /* 0x0000001d00007c0c */ /* 0x040fe4000bf83270 */
[C---:B------:R-:W-:Y:S02]  /*c220*/  ISETP.LE.AND P3, PT, R0.reuse, UR28, PT ;  /* 0x0000001c00007c0c */ /* 0x040fe4000bf63270 */
[C---:B------:R-:W-:Y:S02]  /*c230*/  ISETP.LE.AND P2, PT, R0.reuse, UR27, PT ;  /* 0x0000001b00007c0c */ /* 0x040fe4000bf43270 */
[----:B------:R-:W-:-:S02]  /*c240*/  ISETP.LE.AND P1, PT, R0, UR26, PT ;  /* 0x0000001a00007c0c */ /* 0x000fc4000bf23270 */
[----:B------:R-:W-:Y:S02]  /*c250*/  ISETP.LE.AND P0, PT, R0, UR25, PT ;  /* 0x0000001900007c0c */ /* 0x000fe4000bf03270 */
[----:B------:R-:W-:Y:S02]  /*c260*/  FSEL R72, R8, -INF , !P6 ;  /* 0xff80000008487808 */ /* 0x000fe40007000000 */
[----:B------:R-:W-:Y:S02]  /*c270*/  FSEL R73, R9, -INF , !P5 ;  /* 0xff80000009497808 */ /* 0x000fe40006800000 */
[----:B------:R-:W-:Y:S02]  /*c280*/  FSEL R74, R10, -INF , !P4 ;  /* 0xff8000000a4a7808 */ /* 0x000fe40006000000 */
[----:B------:R-:W-:Y:S02]  /*c290*/  FSEL R75, R11, -INF , !P3 ;  /* 0xff8000000b4b7808 */ /* 0x000fe40005800000 */
[----:B------:R-:W-:-:S02]  /*c2a0*/  FSEL R76, R12, -INF , !P2 ;  /* 0xff8000000c4c7808 */ /* 0x000fc40005000000 */
[----:B------:R-:W-:Y:S02]  /*c2b0*/  FSEL R77, R13, -INF , !P1 ;  /* 0xff8000000d4d7808 */ /* 0x000fe40004800000 */
[----:B------:R-:W-:Y:S02]  /*c2c0*/  FSEL R78, R14, -INF , !P0 ;  /* 0xff8000000e4e7808 */ /* 0x000fe40004000000 */
[C---:B------:R-:W-:Y:S02]  /*c2d0*/  ISETP.LE.AND P6, PT, R0.reuse, UR24, PT ;  /* 0x0000001800007c0c */ /* 0x040fe4000bfc3270 */
[C---:B------:R-:W-:Y:S02]  /*c2e0*/  ISETP.LE.AND P5, PT, R0.reuse, UR23, PT ;  /* 0x0000001700007c0c */ /* 0x040fe4000bfa3270 */
[C---:B------:R-:W-:Y:S02]  /*c2f0*/  ISETP.LE.AND P4, PT, R0.reuse, UR22, PT ;  /* 0x0000001600007c0c */ /* 0x040fe4000bf83270 */
[----:B------:R-:W-:-:S02]  /*c300*/  ISETP.LE.AND P3, PT, R0, UR21, PT ;  /* 0x0000001500007c0c */ /* 0x000fc4000bf63270 */
[C---:B------:R-:W-:Y:S02]  /*c310*/  ISETP.LE.AND P2, PT, R0.reuse, UR20, PT ;  /* 0x0000001400007c0c */ /* 0x040fe4000bf43270 */
[C---:B------:R-:W-:Y:S02]  /*c320*/  ISETP.LE.AND P1, PT, R0.reuse, UR19, PT ;  /* 0x0000001300007c0c */ /* 0x040fe4000bf23270 */
[----:B------:R-:W-:Y:S02]  /*c330*/  ISETP.LE.AND P0, PT, R0, UR18, PT ;  /* 0x0000001200007c0c */ /* 0x000fe4000bf03270 */
[----:B------:R-:W-:Y:S02]  /*c340*/  FSEL R79, R15, -INF , !P6 ;  /* 0xff8000000f4f7808 */ /* 0x000fe40007000000 */
[----:B------:R-:W-:Y:S02]  /*c350*/  FSEL R80, R16, -INF , !P5 ;  /* 0xff80000010507808 */ /* 0x000fe40006800000 */
        /* <DEDUP_REMOVED lines=12> */
[----:B------:R-:W-:-:S02]  /*c420*/  R2UR.FILL UR36, R3 ;  /* 0x00000000032472ca */ /* 0x000fc400004e0000 */
[----:B------:R-:W-:Y:S02]  /*c430*/  FSEL R86, R22, -INF , !P6 ;  /* 0xff80000016567808 */ /* 0x000fe40007000000 */
[----:B------:R-:W-:Y:S02]  /*c440*/  FSEL R87, R23, -INF , !P5 ;  /* 0xff80000017577808 */ /* 0x000fe40006800000 */
[----:B------:R-:W-:Y:S02]  /*c450*/  FSEL R24, R24, -INF , !P4 ;  /* 0xff80000018187808 */ /* 0x000fe40006000000 */
[----:B------:R-:W-:Y:S02]  /*c460*/  FSEL R25, R25, -INF , !P3 ;  /* 0xff80000019197808 */ /* 0x000fe40005800000 */
[----:B------:R-:W-:Y:S02]  /*c470*/  FSEL R26, R26, -INF , !P2 ;  /* 0xff8000001a1a7808 */ /* 0x000fe40005000000 */
[----:B------:R-:W-:-:S02]  /*c480*/  FSEL R27, R27, -INF , !P1 ;  /* 0xff8000001b1b7808 */ /* 0x000fc40004800000 */
[----:B------:R-:W-:Y:S02]  /*c490*/  FSEL R28, R28, -INF , !P0 ;  /* 0xff8000001c1c7808 */ /* 0x000fe40004000000 */
[C---:B------:R-:W-:Y:S02]  /*c4a0*/  ISETP.LE.AND P6, PT, R0.reuse, UR10, PT ;  /* 0x0000000a00007c0c */ /* 0x040fe4000bfc3270 */
[C---:B------:R-:W-:Y:S02]  /*c4b0*/  ISETP.LE.AND P5, PT, R0.reuse, UR9, PT ;  /* 0x0000000900007c0c */ /* 0x040fe4000bfa3270 */
[C---:B------:R-:W-:Y:S02]  /*c4c0*/  ISETP.LE.AND P4, PT, R0.reuse, UR8, PT ;  /* 0x0000000800007c0c */ /* 0x040fe4000bf83270 */
[C---:B------:R-:W-:Y:S02]  /*c4d0*/  ISETP.LE.AND P3, PT, R0.reuse, UR7, PT ;  /* 0x0000000700007c0c */ /* 0x040fe4000bf63270 */
[----:B------:R-:W-:-:S02]  /*c4e0*/  ISETP.LE.AND P2, PT, R0, UR6, PT ;  /* 0x0000000600007c0c */ /* 0x000fc4000bf43270 */
[C---:B------:R-:W-:Y:S02]  /*c4f0*/  ISETP.LE.AND P1, PT, R0.reuse, UR5, PT ;  /* 0x0000000500007c0c */ /* 0x040fe4000bf23270 */
[----:B------:R-:W-:Y:S02]  /*c500*/  ISETP.LE.AND P0, PT, R0, UR4, PT ;  /* 0x0000000400007c0c */ /* 0x000fe4000bf03270 */
[C---:B------:R-:W-:Y:S02]  /*c510*/  FMNMX3 R3, R89.reuse, R56, R60, !PT ;  /* 0x0000003859037276 */ /* 0x040fe4000780003c */
[C---:B------:R-:W-:Y:S02]  /*c520*/  FMNMX3 R0, R89.reuse, R57, R61, !PT ;  /* 0x0000003959007276 */ /* 0x040fe4000780003d */
        /* <DEDUP_REMOVED lines=21> */
[----:B------:R-:W-:Y:S02]  /*c680*/  FSEL R32, R32, -INF , !P3 ;  /* 0xff80000020207808 */ /* 0x000fe40005800000 */
[----:B------:R-:W-:Y:S02]  /*c690*/  FMNMX3 R3, R3, R84, R24, !PT ;  /* 0x0000005403037276 */ /* 0x000fe40007800018 */
[----:B------:R-:W-:Y:S02]  /*c6a0*/  FSEL R29, R29, -INF , !P6 ;  /* 0xff8000001d1d7808 */ /* 0x000fe40007000000 */
[----:B------:R-:W-:Y:S02]  /*c6b0*/  FSEL R33, R33, -INF , !P2 ;  /* 0xff80000021217808 */ /* 0x000fe40005000000 */
[----:B------:R-:W-:-:S02]  /*c6c0*/  FMNMX3 R0, R0, R85, R25, !PT ;  /* 0x0000005500007276 */ /* 0x000fc40007800019 */
[----:B------:R-:W-:Y:S02]  /*c6d0*/  FSEL R30, R30, -INF , !P5 ;  /* 0xff8000001e1e7808 */ /* 0x000fe40006800000 */
[----:B------:R-:W-:Y:S02]  /*c6e0*/  FSEL R34, R34, -INF , !P1 ;  /* 0xff80000022227808 */ /* 0x000fe40004800000 */
[----:B------:R-:W-:Y:S02]  /*c6f0*/  FMNMX3 R6, R6, R79, R83, !PT ;  /* 0x0000004f06067276 */ /* 0x000fe40007800053 */
[----:B------:R-:W-:Y:S02]  /*c700*/  FMNMX3 R5, R5, R86, R26, !PT ;  /* 0x0000005605057276 */ /* 0x000fe4000780001a */
[----:B------:R-:W-:Y:S02]  /*c710*/  FMNMX3 R4, R3, R28, R32, !PT ;  /* 0x0000001c03047276 */ /* 0x000fe40007800020 */
[----:B------:R-:W-:-:S02]  /*c720*/  FMNMX3 R3, R0, R29, R33, !PT ;  /* 0x0000001d00037276 */ /* 0x000fc40007800021 */
[----:B------:R-:W-:Y:S02]  /*c730*/  FSEL R31, R31, -INF , !P4 ;  /* 0xff8000001f1f7808 */ /* 0x000fe40006000000 */
[----:B------:R-:W-:Y:S02]  /*c740*/  FSEL R35, R35, -INF , !P0 ;  /* 0xff80000023237808 */ /* 0x000fe40004000000 */
[----:B------:R-:W-:Y:S02]  /*c750*/  FMNMX3 R6, R6, R87, R27, !PT ;  /* 0x0000005706067276 */ /* 0x000fe4000780001b */
[----:B------:R-:W-:Y:S02]  /*c760*/  FMNMX3 R0, R5, R30, R34, !PT ;  /* 0x0000001e05007276 */ /* 0x000fe40007800022 */
[----:B------:R-:W-:Y:S02]  /*c770*/  ISETP.NE.AND P0, PT, R94, R93, PT ;  /* 0x0000005d5e00720c */ /* 0x000fe40003f05270 */
        /* <DEDUP_REMOVED lines=10> */
[----:B------:R-:W2:Y:S01]  /*c820*/  LDCU.64 UR6, c[0x4][0xb8] ;  /* 0x01001700ff0677ac */ /* 0x000ea20008000a00 */
[----:B------:R-:W4:Y:S01]  /*c830*/  LDC.64 R14, c[0x4][R14] ;  /* 0x010000000e0e7b82 */ /* 0x000f220000000a00 */
[----:B------:R-:W-:Y:S01]  /*c840*/  IMAD.MOV.U32 R13, RZ, RZ, RZ ;  /* 0x000000ffff0d7224 */ /* 0x000fe200078e00ff */
[----:B------:R-:W5:Y:S01]  /*c850*/  LDCU.64 UR4, c[0x4][0x18] ;  /* 0x01000300ff0477ac */ /* 0x000f620008000a00 */
[----:B-1----:R-:W-:Y:S01]  /*c860*/  IMAD.U32 R4, RZ, RZ, UR8 ;  /* 0x00000008ff047e24 */ /* 0x002fe2000f8e00ff */
[----:B------:R-:W-:Y:S01]  /*c870*/  MOV R5, UR9 ;  /* 0x0000000900057c02 */ /* 0x000fe20008000f00 */
[----:B--2---:R-:W-:Y:S01]  /*c880*/  IMAD.U32 R6, RZ, RZ, UR6 ;  /* 0x00000006ff067e24 */ /* 0x004fe2000f8e00ff */
[----:B------:R-:W-:Y:S01]  /*c890*/  MOV R7, UR7 ;  /* 0x0000000700077c02 */ /* 0x000fe20008000f00 */
[----:B-----5:R-:W-:Y:S01]  /*c8a0*/  IMAD.U32 R10, RZ, RZ, UR4 ;  /* 0x00000004ff0a7e24 */ /* 0x020fe2000f8e00ff */
[----:B------:R-:W-:-:S02]  /*c8b0*/  MOV R11, UR5 ;  /* 0x00000005000b7c02 */ /* 0x000fc40008000f00 */
[----:B------:R-:W-:-:S07]  /*c8c0*/  LEPC R20, `(.L_x_244) ;  /* 0x000000001014794e */ /* 0x000fce0000000000 */
[----:B---34-:R-:W-:Y:S05]  /*c8d0*/  CALL.ABS.NOINC R14 ;  /* 0x000000000e007343 */ /* 0x018fea0003c00000 */
.L_x_244:
[----:B------:R-:W-:Y:S05]  /*c8e0*/  WARPSYNC.ALL ;  /* 0x0000000000007948 */ /* 0x000fea0003800000 */
[----:B------:R-:W-:Y:S01]  /*c8f0*/  R2UR UR4, R92 ;  /* 0x000000005c0472ca */ /* 0x000fe200000e0000 */
[----:B------:R-:W-:Y:S01]  /*c900*/  IMAD.MOV.U32 R108, RZ, RZ, R89 ;  /* 0x000000ffff6c7224 */ /* 0x000fe200078e0059 */
[----:B------:R-:W-:-:S11]  /*c910*/  ISETP.NE.AND P0, PT, RZ, UR48, PT ;  /* 0x00000030ff007c0c */ /* 0x000fd6000bf05270 */
[----:B------:R1:W-:Y:S02]  /*c920*/  STTM.x2 tmem[UR4], R108 ;  /* 0x0000006c000079ed */ /* 0x0003e400080c0004 */
[----:B------:R-:W-:Y:S05]  /*c930*/  @P0 BRA `(.L_x_245) ;  /* 0x0000000000040947 */ /* 0x000fea0003800000 */
[----:B------:R-:W-:Y:S05]  /*c940*/  BPT.TRAP 0x1 ;  /* 0x000000040000795c */ /* 0x000fea0000300000 */
.L_x_245:
[----:B------:R-:W-:Y:S01]  /*c950*/  MOV R3, UR55 ;  /* 0x0000003700037c02 */ /* 0x000fe20008000f00 */
[----:B------:R-:W-:Y:S01]  /*c960*/  SYNCS.ARRIVE.TRANS64.A1T0 RZ, [UR43], RZ ;  /* 0x000000ffffff79a7 */ /* 0x000fe2000810002b */
[----:B------:R-:W2:Y:S02]  /*c970*/  LDCU UR4, c[0x0][0x704] ;  /* 0x0000e080ff0477ac */ /* 0x000ea40008000800 */
[----:B------:R-:W-:Y:S01]  /*c980*/  SHF.L.U32 R3, R3, 0x1f, RZ ;  /* 0x0000001f03037819 */ /* 0x000fe200000006ff */
[----:B------:R-:W-:-:S03]  /*c990*/  UISETP.NE.AND UP0, UPT, UR56, URZ, UPT ;  /* 0x000000ff3800728c */ /* 0x000fc6000bf05270 */
[----:B------:R-:W4:Y:S01]  /*c9a0*/  SYNCS.PHASECHK.TRANS64.TRYWAIT P2, [UR42], R3 ;  /* 0x00000003ff0075a7 */ /* 0x000f22000804112a */
[----:B------:R-:W-:-:S04]  /*c9b0*/  USEL UR50, UR52, UR53, UP0 ;  /* 0x0000003534327287 */ /* 0x000fc80008000000 */
[----:B------:R-:W-:Y:S01]  /*c9c0*/  ULOP3.LUT UR50, UR50, 0x1, URZ, 0x3c, !UPT ;  /* 0x0000000132327892 */ /* 0x000fe2000f8e3cff */
[----:B--2---:R-:W-:-:S04]  /*c9d0*/  FMUL R0, R109, -UR4 ;  /* 0x800000046d007c20 */ /* 0x004fc80008400000 */
[--C-:B------:R-:W-:Y:S02]  /*c9e0*/  FFMA2 R16, R56.F32x2.HI_LO, UR4.F32, R0.reuse.F32 ;  /* 0x0000000438107c49 */ /* 0x100fe40009200000 */
[--C-:B------:R-:W-:Y:S02]  /*c9f0*/  FFMA2 R18, R58.F32x2.HI_LO, UR4.F32, R0.reuse.F32 ;  /* 0x000000043a127c49 */ /* 0x100fe40009200000 */
[--C-:B------:R-:W-:Y:S01]  /*ca00*/  FFMA2 R22, R60.F32x2.HI_LO, UR4.F32, R0.reuse.F32 ;  /* 0x000000043c167c49 */ /* 0x100fe20009200000 */
[----:B------:R-:W-:Y:S01]  /*ca10*/  FSETP.GEU.AND P1, PT, R16, -126, PT ;  /* 0xc2fc00001000780b */ /* 0x000fe20003f2e000 */
[----:B------:R-:W-:Y:S01]  /*ca20*/  FFMA2 R56, R62.F32x2.HI_LO, UR4.F32, R0.F32 ;  /* 0x000000043e387c49 */ /* 0x000fe20009200000 */
[----:B------:R-:W-:Y:S02]  /*ca30*/  FSETP.GEU.AND P0, PT, R17, -126, PT ;  /* 0xc2fc00001100780b */ /* 0x000fe40003f0e000 */
[----:B------:R-:W-:Y:S02]  /*ca40*/  FSETP.GEU.AND P6, PT, R18, -126, PT ;  /* 0xc2fc00001200780b */ /* 0x000fe40003fce000 */
[----:B------:R-:W-:-:S02]  /*ca50*/  FSETP.GEU.AND P5, PT, R19, -126, PT ;  /* 0xc2fc00001300780b */ /* 0x000fc40003fae000 */
[----:B------:R-:W-:Y:S02]  /*ca60*/  FSETP.GEU.AND P4, PT, R22, -126, PT ;  /* 0xc2fc00001600780b */ /* 0x000fe40003f8e000 */
[----:B------:R-:W-:-:S03]  /*ca70*/  FSETP.GEU.AND P3, PT, R23, -126, PT ;  /* 0xc2fc00001700780b */ /* 0x000fc60003f6e000 */
[----:B------:R-:W-:Y:S02]  /*ca80*/  @!P1 FMUL R16, R16, 0.5 ;  /* 0x3f00000010109820 */ /* 0x000fe40000400000 */
[----:B------:R-:W-:Y:S02]  /*ca90*/  @!P0 FMUL R17, R17, 0.5 ;  /* 0x3f00000011118820 */ /* 0x000fe40000400000 */
[----:B------:R-:W-:Y:S02]  /*caa0*/  @!P6 FMUL R18, R18, 0.5 ;  /* 0x3f0000001212e820 */ /* 0x000fe40000400000 */
[----:B------:R-:W-:Y:S01]  /*cab0*/  @!P5 FMUL R19, R19, 0.5 ;  /* 0x3f0000001313d820 */ /* 0x000fe20000400000 */
[----:B------:R-:W2:Y:S08]  /*cac0*/  MUFU.EX2 R16, R16 ;  /* 0x0000001000107308 */ /* 0x000eb00000000800 */
[----:B------:R-:W5:Y:S08]  /*cad0*/  MUFU.EX2 R17, R17 ;  /* 0x0000001100117308 */ /* 0x000f700000000800 */
[----:B------:R-:W1:Y:S08]  /*cae0*/  MUFU.EX2 R18, R18 ;  /* 0x0000001200127308 */ /* 0x000e700000000800 */
[----:B------:R-:W1:Y:S02]  /*caf0*/  MUFU.EX2 R19, R19 ;  /* 0x0000001300137308 */ /* 0x000e640000000800 */
[----:B-12-45:R-:W-:Y:S05]  /*cb00*/  @!P2 BRA `(.L_x_246) ;  /* 0x0000005c008ca947 */ /* 0x036fea0003800000 */
.L_x_422:
[----:B------:R-:W-:Y:S01]  /*cb10*/  @!P1 FMUL R16, R16, R16 ;  /* 0x0000001010109220 */ /* 0x000fe20000400000 */
[----:B------:R-:W-:Y:S01]  /*cb20*/  FSETP.GEU.AND P2, PT, R56, -126, PT ;  /* 0xc2fc00003800780b */ /* 0x000fe20003f4e000 */
[----:B------:R-:W-:Y:S01]  /*cb30*/  @!P4 FMUL R22, R22, 0.5 ;  /* 0x3f0000001616c820 */ /* 0x000fe20000400000 */
[----:B------:R-:W-:Y:S01]  /*cb40*/  FSETP.GEU.AND P1, PT, R57, -126, PT ;  /* 0xc2fc00003900780b */ /* 0x000fe20003f2e000 */
[----:B------:R-:W-:Y:S01]  /*cb50*/  @!P3 FMUL R23, R23, 0.5 ;  /* 0x3f0000001717b820 */ /* 0x000fe20000400000 */
[--C-:B------:R-:W-:Y:S01]  /*cb60*/  FFMA2 R58, R64.F32x2.HI_LO, UR4.F32, R0.reuse.F32 ;  /* 0x00000004403a7c49 */ /* 0x100fe20009200000 */
[----:B------:R-:W-:Y:S01]  /*cb70*/  SYNCS.ARRIVE.TRANS64.A1T0 RZ, [UR41], RZ ;  /* 0x000000ffffff79a7 */ /* 0x000fe20008100029 */
[----:B------:R-:W-:Y:S01]  /*cb80*/  @!P0 FMUL R17, R17, R17 ;  /* 0x0000001111118220 */ /* 0x000fe20000400000 */
[----:B------:R-:W2:Y:S01]  /*cb90*/  MUFU.EX2 R22, R22 ;  /* 0x0000001600167308 */ /* 0x000ea20000000800 */
[--C-:B------:R-:W-:Y:S01]  /*cba0*/  FFMA2 R60, R66.F32x2.HI_LO, UR4.F32, R0.reuse.F32 ;  /* 0x00000004423c7c49 */ /* 0x100fe20009200000 */
[----:B------:R-:W-:Y:S01]  /*cbb0*/  FSETP.GEU.AND P0, PT, R58, -126, PT ;  /* 0xc2fc00003a00780b */ /* 0x000fe20003f0e000 */
[----:B------:R-:W-:Y:S01]  /*cbc0*/  @!P6 FMUL R18, R18, R18 ;  /* 0x000000121212e220 */ /* 0x000fe20000400000 */
[--C-:B------:R-:W-:Y:S01]  /*cbd0*/  FFMA2 R36, R36.F32x2.HI_LO, UR4.F32, R0.reuse.F32 ;  /* 0x0000000424247c49 */ /* 0x100fe20009200000 */
[----:B------:R-:W-:Y:S01]  /*cbe0*/  FSETP.GEU.AND P6, PT, R59, -126, PT ;  /* 0xc2fc00003b00780b */ /* 0x000fe20003fce000 */
[----:B------:R-:W-:Y:S01]  /*cbf0*/  @!P2 FMUL R56, R56, 0.5 ;  /* 0x3f0000003838a820 */ /* 0x000fe20000400000 */
[--C-:B------:R-:W-:Y:S01]  /*cc00*/  FFMA2 R38, R38.F32x2.HI_LO, UR4.F32, R0.reuse.F32 ;  /* 0x0000000426267c49 */ /* 0x100fe20009200000 */
[----:B------:R-:W4:Y:S01]  /*cc10*/  MUFU.EX2 R23, R23 ;  /* 0x0000001700177308 */ /* 0x000f220000000800 */
[----:B------:R-:W-:Y:S01]  /*cc20*/  @!P1 FMUL R57, R57, 0.5 ;  /* 0x3f00000039399820 */ /* 0x000fe20000400000 */
[----:B------:R-:W-:Y:S01]  /*cc30*/  @!P5 FMUL R19, R19, R19 ;  /* 0x000000131313d220 */ /* 0x000fe20000400000 */
[----:B------:R-:W-:Y:S01]  /*cc40*/  FSETP.GEU.AND P5, PT, R60, -126, PT ;  /* 0xc2fc00003c00780b */ /* 0x000fe20003fae000 */
[----:B------:R-:W-:-:S02]  /*cc50*/  FFMA2 R40, R40.F32x2.HI_LO, UR4.F32, R0.F32 ;  /* 0x0000000428287c49 */ /* 0x000fc40009200000 */
[--C-:B------:R-:W-:Y:S02]  /*cc60*/  FFMA2 R42, R42.F32x2.HI_LO, UR4.F32, R0.reuse.F32 ;  /* 0x000000042a2a7c49 */ /* 0x100fe40009200000 */
[----:B------:R-:W5:Y:S01]  /*cc70*/  MUFU.EX2 R56, R56 ;  /* 0x0000003800387308 */ /* 0x000f620000000800 */
[----:B--2---:R-:W-:Y:S01]  /*cc80*/  @!P4 FMUL R22, R22, R22 ;  /* 0x000000161616c220 */ /* 0x004fe20000400000 */
[----:B------:R-:W-:Y:S01]  /*cc90*/  @!P0 FMUL R58, R58, 0.5 ;  /* 0x3f0000003a3a8820 */ /* 0x000fe20000400000 */
[----:B------:R-:W-:Y:S01]  /*cca0*/  FSETP.GEU.AND P4, PT, R61, -126, PT ;  /* 0xc2fc00003d00780b */ /* 0x000fe20003f8e000 */
[----:B------:R-:W-:Y:S01]  /*ccb0*/  @!P6 FMUL R59, R59, 0.5 ;  /* 0x3f0000003b3be820 */ /* 0x000fe20000400000 */
[--C-:B------:R-:W-:Y:S02]  /*ccc0*/  FFMA2 R44, R44.F32x2.HI_LO, UR4.F32, R0.reuse.F32 ;  /* 0x000000042c2c7c49 */ /* 0x100fe40009200000 */
[--C-:B------:R-:W-:Y:S01]  /*ccd0*/  FFMA2 R46, R46.F32x2.HI_LO, UR4.F32, R0.reuse.F32 ;  /* 0x000000042e2e7c49 */ /* 0x100fe20009200000 */
[----:B------:R-:W2:Y:S01]  /*cce0*/  MUFU.EX2 R57, R57 ;  /* 0x0000003900397308 */ /* 0x000ea20000000800 */
[----:B----4-:R-:W-:Y:S01]  /*ccf0*/  @!P3 FMUL R23, R23, R23 ;  /* 0x000000171717b220 */ /* 0x010fe20000400000 */
[----:B------:R-:W-:Y:S01]  /*cd00*/  FSETP.GEU.AND P3, PT, R36, -126, PT ;  /* 0xc2fc00002400780b */ /* 0x000fe20003f6e000 */
[----:B------:R-:W-:Y:S01]  /*cd10*/  @!P5 FMUL R60, R60, 0.5 ;  /* 0x3f0000003c3cd820 */ /* 0x000fe20000400000 */
[----:B------:R-:W-:-:S02]  /*cd20*/  FFMA2 R48, R48.F32x2.HI_LO, UR4.F32, R0.F32 ;  /* 0x0000000430307c49 */ /* 0x000fc40009200000 */
[--C-:B------:R-:W-:Y:S02]  /*cd30*/  FFMA2 R50, R50.F32x2.HI_LO, UR4.F32, R0.reuse.F32 ;  /* 0x0000000432327c49 */ /* 0x100fe40009200000 */
[----:B------:R-:W4:Y:S01]  /*cd40*/  MUFU.EX2 R58, R58 ;  /* 0x0000003a003a7308 */ /* 0x000f220000000800 */
[----:B-----5:R-:W-:Y:S01]  /*cd50*/  @!P2 FMUL R56, R56, R56 ;  /* 0x000000383838a220 */ /* 0x020fe20000400000 */
[----:B------:R-:W-:Y:S01]  /*cd60*/  FSETP.GEU.AND P2, PT, R37, -126, PT ;  /* 0xc2fc00002500780b */ /* 0x000fe20003f4e000 */
[----:B------:R-:W-:Y:S01]  /*cd70*/  @!P4 FMUL R61, R61, 0.5 ;  /* 0x3f0000003d3dc820 */ /* 0x000fe20000400000 */
[--C-:B------:R-:W-:Y:S02]  /*cd80*/  FFMA2 R52, R52.F32x2.HI_LO, UR4.F32, R0.reuse.F32 ;  /* 0x0000000434347c49 */ /* 0x100fe40009200000 */
[--C-:B------:R-:W-:Y:S02]  /*cd90*/  FFMA2 R54, R54.F32x2.HI_LO, UR4.F32, R0.reuse.F32 ;  /* 0x0000000436367c49 */ /* 0x100fe40009200000 */
[----:B------:R-:W-:Y:S01]  /*cda0*/  @!P3 FMUL R36, R36, 0.5 ;  /* 0x3f0000002424b820 */ /* 0x000fe20000400000 */
[----:B--2---:R-:W-:Y:S01]  /*cdb0*/  @!P1 FMUL R57, R57, R57 ;  /* 0x0000003939399220 */ /* 0x004fe20000400000 */
[----:B------:R-:W-:Y:S01]  /*cdc0*/  FSETP.GEU.AND P1, PT, R38, -126, PT ;  /* 0xc2fc00002600780b */ /* 0x000fe20003f2e000 */
[----:B------:R-:W2:Y:S01]  /*cdd0*/  MUFU.EX2 R59, R59 ;  /* 0x0000003b003b7308 */ /* 0x000ea20000000800 */
[----:B-1----:R-:W-:-:S02]  /*cde0*/  FFMA2 R4, R68.F32x2.HI_LO, UR4.F32, R0.F32 ;  /* 0x0000000444047c49 */ /* 0x002fc40009200000 */
[--C-:B------:R-:W-:Y:S02]  /*cdf0*/  FFMA2 R10, R70.F32x2.HI_LO, UR4.F32, R0.reuse.F32 ;  /* 0x00000004460a7c49 */ /* 0x100fe40009200000 */
[----:B------:R-:W-:Y:S01]  /*ce00*/  @!P2 FMUL R37, R37, 0.5 ;  /* 0x3f0000002525a820 */ /* 0x000fe20000400000 */
[----:B----4-:R-:W-:Y:S01]  /*ce10*/  @!P0 FMUL R58, R58, R58 ;  /* 0x0000003a3a3a8220 */ /* 0x010fe20000400000 */
[----:B------:R-:W-:Y:S01]  /*ce20*/  FSETP.GEU.AND P0, PT, R39, -126, PT ;  /* 0xc2fc00002700780b */ /* 0x000fe20003f0e000 */
[----:B------:R-:W1:Y:S01]  /*ce30*/  MUFU.EX2 R60, R60 ;  /* 0x0000003c003c7308 */ /* 0x000e620000000800 */
[--C-:B------:R-:W-:Y:S02]  /*ce40*/  FFMA2 R8, R72.F32x2.HI_LO, UR4.F32, R0.reuse.F32 ;  /* 0x0000000448087c49 */ /* 0x100fe40009200000 */
[--C-:B------:R-:W-:Y:S02]  /*ce50*/  FFMA2 R6, R74.F32x2.HI_LO, UR4.F32, R0.reuse.F32 ;  /* 0x000000044a067c49 */ /* 0x100fe40009200000 */
[----:B------:R-:W-:Y:S01]  /*ce60*/  @!P1 FMUL R38, R38, 0.5 ;  /* 0x3f00000026269820 */ /* 0x000fe20000400000 */
[----:B------:R-:W-:-:S02]  /*ce70*/  FFMA2 R110, R86.F32x2.HI_LO, UR4.F32, R0.F32 ;  /* 0x00000004566e7c49 */ /* 0x000fc40009200000 */
[----:B------:R-:W4:Y:S01]  /*ce80*/  MUFU.EX2 R61, R61 ;  /* 0x0000003d003d7308 */ /* 0x000f220000000800 */
[----:B--2---:R-:W-:Y:S01]  /*ce90*/  @!P6 FMUL R59, R59, R59 ;  /* 0x0000003b3b3be220 */ /* 0x004fe20000400000 */
[----:B------:R-:W-:Y:S01]  /*cea0*/  FSETP.GEU.AND P6, PT, R40, -126, PT ;  /* 0xc2fc00002800780b */ /* 0x000fe20003fce000 */
[--C-:B------:R-:W-:Y:S02]  /*ceb0*/  FFMA2 R24, R24.F32x2.HI_LO, UR4.F32, R0.reuse.F32 ;  /* 0x0000000418187c49 */ /* 0x100fe40009200000 */
[----:B------:R-:W-:Y:S01]  /*cec0*/  @!P0 FMUL R39, R39, 0.5 ;  /* 0x3f00000027278820 */ /* 0x000fe20000400000 */
[--C-:B------:R-:W-:Y:S02]  /*ced0*/  FFMA2 R26, R26.F32x2.HI_LO, UR4.F32, R0.reuse.F32 ;  /* 0x000000041a1a7c49 */ /* 0x100fe40009200000 */
[----:B------:R-:W2:Y:S01]  /*cee0*/  MUFU.EX2 R62, R36 ;  /* 0x00000024003e7308 */ /* 0x000ea20000000800 */
[----:B-1----:R-:W-:Y:S01]  /*cef0*/  @!P5 FMUL R60, R60, R60 ;  /* 0x0000003c3c3cd220 */ /* 0x002fe20000400000 */
[----:B------:R-:W-:Y:S01]  /*cf00*/  FSETP.GEU.AND P5, PT, R41, -126, PT ;  /* 0xc2fc00002900780b */ /* 0x000fe20003fae000 */
[----:B------:R-:W-:-:S02]  /*cf10*/  FFMA2 R28, R28.F32x2.HI_LO, UR4.F32, R0.F32 ;  /* 0x000000041c1c7c49 */ /* 0x000fc40009200000 */
[--C-:B------:R-:W-:Y:S02]  /*cf20*/  FFMA2 R30, R30.F32x2.HI_LO, UR4.F32, R0.reuse.F32 ;  /* 0x000000041e1e7c49 */ /* 0x100fe40009200000 */
[----:B------:R-:W-:Y:S01]  /*cf30*/  @!P6 FMUL R40, R40, 0.5 ;  /* 0x3f0000002828e820 */ /* 0x000fe20000400000 */
[----:B------:R-:W1:Y:S01]  /*cf40*/  MUFU.EX2 R63, R37 ;  /* 0x00000025003f7308 */ /* 0x000e620000000800 */
[----:B----4-:R-:W-:Y:S01]  /*cf50*/  @!P4 FMUL R61, R61, R61 ;  /* 0x0000003d3d3dc220 */ /* 0x010fe20000400000 */
[----:B------:R-:W-:Y:S01]  /*cf60*/  FSETP.GEU.AND P4, PT, R42, -126, PT ;  /* 0xc2fc00002a00780b */ /* 0x000fe20003f8e000 */
[--C-:B------:R-:W-:Y:S02]  /*cf70*/  FFMA2 R32, R32.F32x2.HI_LO, UR4.F32, R0.reuse.F32 ;  /* 0x0000000420207c49 */ /* 0x100fe40009200000 */
[----:B------:R-:W-:Y:S02]  /*cf80*/  FFMA2 R34, R34.F32x2.HI_LO, UR4.F32, R0.F32 ;  /* 0x0000000422227c49 */ /* 0x000fe40009200000 */
[----:B------:R-:W-:Y:S01]  /*cf90*/  @!P5 FMUL R41, R41, 0.5 ;  /* 0x3f0000002929d820 */ /* 0x000fe20000400000 */
[----:B------:R-:W4:Y:S01]  /*cfa0*/  MUFU.EX2 R64, R38 ;  /* 0x0000002600407308 */ /* 0x000f220000000800 */
        /* <DEDUP_REMOVED lines=8> */
[----:B----4-:R-:W-:Y:S01]  /*d030*/  @!P1 FMUL R64, R64, R64 ;  /* 0x0000004040409220 */ /* 0x010fe20000400000 */
[----:B------:R-:W-:-:S05]  /*d040*/  FSETP.GEU.AND P1, PT, R45, -126, PT ;  /* 0xc2fc00002d00780b */ /* 0x000fca0003f2e000 */
        /* <DEDUP_REMOVED lines=43> */
[----:B------:R-:W-:-:S04]  /*d300*/  FSETP.GEU.AND P4, PT, R4, -126, PT ;  /* 0xc2fc00000400780b */ /* 0x000fc80003f8e000 */
[----:B------:R-:W-:Y:S01]  /*d310*/  F2FP.BF16.F32.PACK_AB R36, R103, R102 ;  /* 0x000000666724723e */ /* 0x000fe200000010ff */
[----:B------:R-:W-:Y:S01]  /*d320*/  @!P5 FMUL R55, R55, 0.5 ;  /* 0x3f0000003737d820 */ /* 0x000fe20000400000 */
[----:B------:R-:W1:Y:S01]  /*d330*/  MUFU.EX2 R106, R52 ;  /* 0x00000034006a7308 */ /* 0x000e620000000800 */
[----:B----4-:R-:W-:Y:S01]  /*d340*/  @!P3 FMUL R104, R104, R104 ;  /* 0x000000686868b220 */ /* 0x010fe20000400000 */
[----:B------:R-:W-:-:S05]  /*d350*/  FSETP.GEU.AND P3, PT, R5, -126, PT ;  /* 0xc2fc00000500780b */ /* 0x000fca0003f6e000 */
[----:B------:R-:W-:Y:S01]  /*d360*/  @!P4 FMUL R4, R4, 0.5 ;  /* 0x3f0000000404c820 */ /* 0x000fe20000400000 */
[----:B------:R-:W4:Y:S01]  /*d370*/  MUFU.EX2 R107, R53 ;  /* 0x00000035006b7308 */ /* 0x000f220000000800 */
[----:B--2---:R-:W-:Y:S01]  /*d380*/  @!P2 FMUL R105, R105, R105 ;  /* 0x000000696969a220 */ /* 0x004fe20000400000 */
[----:B------:R-:W-:-:S04]  /*d390*/  FSETP.GEU.AND P2, PT, R10, -126, PT ;  /* 0xc2fc00000a00780b */ /* 0x000fc80003f4e000 */
[----:B------:R-:W-:Y:S01]  /*d3a0*/  F2FP.BF16.F32.PACK_AB R37, R105, R104 ;  /* 0x000000686925723e */ /* 0x000fe200000010ff */
[----:B------:R-:W-:Y:S01]  /*d3b0*/  @!P3 FMUL R5, R5, 0.5 ;  /* 0x3f0000000505b820 */ /* 0x000fe20000400000 */
[----:B------:R-:W2:Y:S01]  /*d3c0*/  MUFU.EX2 R68, R54 ;  /* 0x0000003600447308 */ /* 0x000ea20000000800 */
[----:B-1----:R-:W-:Y:S01]  /*d3d0*/  @!P1 FMUL R106, R106, R106 ;  /* 0x0000006a6a6a9220 */ /* 0x002fe20000400000 */
[----:B------:R-:W-:-:S05]  /*d3e0*/  FSETP.GEU.AND P1, PT, R11, -126, PT ;  /* 0xc2fc00000b00780b */ /* 0x000fca0003f2e000 */
[----:B------:R-:W-:Y:S01]  /*d3f0*/  @!P2 FMUL R10, R10, 0.5 ;  /* 0x3f0000000a0aa820 */ /* 0x000fe20000400000 */
[----:B------:R-:W1:Y:S01]  /*d400*/  MUFU.EX2 R69, R55 ;  /* 0x0000003700457308 */ /* 0x000e620000000800 */
[----:B----4-:R-:W-:Y:S01]  /*d410*/  @!P0 FMUL R107, R107, R107 ;  /* 0x0000006b6b6b8220 */ /* 0x010fe20000400000 */
[----:B------:R-:W-:-:S04]  /*d420*/  FSETP.GEU.AND P0, PT, R8, -126, PT ;  /* 0xc2fc00000800780b */ /* 0x000fc80003f0e000 */
[----:B------:R-:W-:Y:S01]  /*d430*/  F2FP.BF16.F32.PACK_AB R38, R107, R106 ;  /* 0x0000006a6b26723e */ /* 0x000fe200000010ff */
[----:B------:R-:W-:Y:S01]  /*d440*/  @!P1 FMUL R11, R11, 0.5 ;  /* 0x3f0000000b0b9820 */ /* 0x000fe20000400000 */
[----:B------:R-:W4:Y:S01]  /*d450*/  MUFU.EX2 R70, R4 ;  /* 0x0000000400467308 */ /* 0x000f220000000800 */
[----:B--2---:R-:W-:Y:S01]  /*d460*/  @!P6 FMUL R68, R68, R68 ;  /* 0x000000444444e220 */ /* 0x004fe20000400000 */
[----:B------:R-:W-:-:S05]  /*d470*/  FSETP.GEU.AND P6, PT, R9, -126, PT ;  /* 0xc2fc00000900780b */ /* 0x000fca0003fce000 */
[----:B------:R-:W-:Y:S01]  /*d480*/  @!P0 FMUL R8, R8, 0.5 ;  /* 0x3f00000008088820 */ /* 0x000fe20000400000 */
[----:B------:R2:W5:Y:S01]  /*d490*/  MUFU.EX2 R71, R5 ;  /* 0x0000000500477308 */ /* 0x0005620000000800 */
        /* <DEDUP_REMOVED lines=8> */
[----:B------:R4:W3:Y:S01]  /*d520*/  MUFU.EX2 R73, R11 ;  /* 0x0000000b00497308 */ /* 0x0008e20000000800 */
[----:B--2---:R-:W-:Y:S02]  /*d530*/  FFMA2 R4, R76.F32x2.HI_LO, UR4.F32, R0.F32 ;  /* 0x000000044c047c49 */ /* 0x004fe40009200000 */
[----:B-----5:R-:W-:-:S03]  /*d540*/  @!P3 FMUL R71, R71, R71 ;  /* 0x000000474747b220 */ /* 0x020fc60000400000 */
[----:B------:R-:W-:Y:S01]  /*d550*/  FSETP.GEU.AND P3, PT, R4, -126, PT ;  /* 0xc2fc00000400780b */ /* 0x000fe20003f6e000 */
[----:B------:R-:W-:Y:S01]  /*d560*/  @!P4 FMUL R7, R7, 0.5 ;  /* 0x3f0000000707c820 */ /* 0x000fe20000400000 */
[----:B------:R-:W2:Y:S01]  /*d570*/  MUFU.EX2 R74, R8 ;  /* 0x00000008004a7308 */ /* 0x000ea20000000800 */
[----:B-1----:R-:W-:Y:S01]  /*d580*/  @!P2 FMUL R72, R72, R72 ;  /* 0x000000484848a220 */ /* 0x002fe20000400000 */
[----:B------:R-:W-:Y:S02]  /*d590*/  FSETP.GEU.AND P2, PT, R5, -126, PT ;  /* 0xc2fc00000500780b */ /* 0x000fe40003f4e000 */
[----:B------:R-:W-:-:S04]  /*d5a0*/  F2FP.BF16.F32.PACK_AB R40, R71, R70 ;  /* 0x000000464728723e */ /* 0x000fc800000010ff */
[----:B------:R1:W5:Y:S01]  /*d5b0*/  MUFU.EX2 R75, R9 ;  /* 0x00000009004b7308 */ /* 0x0003620000000800 */
[----:B----4-:R-:W-:Y:S02]  /*d5c0*/  FFMA2 R10, R78.F32x2.HI_LO, UR4.F32, R0.F32 ;  /* 0x000000044e0a7c49 */ /* 0x010fe40009200000 */
[----:B---3--:R-:W-:Y:S01]  /*d5d0*/  @!P1 FMUL R73, R73, R73 ;  /* 0x0000004949499220 */ /* 0x008fe20000400000 */
[----:B------:R-:W-:Y:S02]  /*d5e0*/  @!P3 FMUL R4, R4, 0.5 ;  /* 0x3f0000000404b820 */ /* 0x000fe40000400000 */
[----:B------:R-:W-:Y:S01]  /*d5f0*/  FSETP.GEU.AND P1, PT, R10, -126, PT ;  /* 0xc2fc00000a00780b */ /* 0x000fe20003f2e000 */
[----:B------:R-:W-:Y:S01]  /*d600*/  @!P2 FMUL R5, R5, 0.5 ;  /* 0x3f0000000505a820 */ /* 0x000fe20000400000 */
[----:B------:R-:W3:Y:S01]  /*d610*/  MUFU.EX2 R76, R6 ;  /* 0x00000006004c7308 */ /* 0x000ee20000000800 */
[----:B--2---:R-:W-:Y:S01]  /*d620*/  @!P0 FMUL R74, R74, R74 ;  /* 0x0000004a4a4a8220 */ /* 0x004fe20000400000 */
[----:B------:R-:W-:-:S02]  /*d630*/  FSETP.GEU.AND P0, PT, R11, -126, PT ;  /* 0xc2fc00000b00780b */ /* 0x000fc40003f0e000 */
[----:B------:R-:W-:-:S04]  /*d640*/  F2FP.BF16.F32.PACK_AB R41, R73, R72 ;  /* 0x000000484929723e */ /* 0x000fc800000010ff */
[----:B------:R2:W4:Y:S01]  /*d650*/  MUFU.EX2 R77, R7 ;  /* 0x00000007004d7308 */ /* 0x0005220000000800 */
[----:B-1----:R-:W-:Y:S02]  /*d660*/  FFMA2 R8, R80.F32x2.HI_LO, UR4.F32, R0.F32 ;  /* 0x0000000450087c49 */ /* 0x002fe40009200000 */
[----:B------:R-:W-:Y:S01]  /*d670*/  @!P1 FMUL R10, R10, 0.5 ;  /* 0x3f0000000a0a9820 */ /* 0x000fe20000400000 */
[----:B-----5:R-:W-:Y:S02]  /*d680*/  @!P6 FMUL R75, R75, R75 ;  /* 0x0000004b4b4be220 */ /* 0x020fe40000400000 */
[----:B------:R-:W-:Y:S01]  /*d690*/  FSETP.GEU.AND P6, PT, R8, -126, PT ;  /* 0xc2fc00000800780b */ /* 0x000fe20003fce000 */
[----:B------:R-:W-:Y:S01]  /*d6a0*/  @!P0 FMUL R11, R11, 0.5 ;  /* 0x3f0000000b0b8820 */ /* 0x000fe20000400000 */
[----:B------:R-:W1:Y:S01]  /*d6b0*/  MUFU.EX2 R78, R4 ;  /* 0x00000004004e7308 */ /* 0x000e620000000800 */
[----:B---3--:R-:W-:Y:S01]  /*d6c0*/  @!P5 FMUL R76, R76, R76 ;  /* 0x0000004c4c4cd220 */ /* 0x008fe20000400000 */
[----:B------:R-:W-:-:S02]  /*d6d0*/  FSETP.GEU.AND P5, PT, R9, -126, PT ;  /* 0xc2fc00000900780b */ /* 0x000fc40003fae000 */
[----:B------:R-:W-:-:S04]  /*d6e0*/  F2FP.BF16.F32.PACK_AB R42, R75, R74 ;  /* 0x0000004a4b2a723e */ /* 0x000fc800000010ff */
[----:B------:R3:W5:Y:S01]  /*d6f0*/  MUFU.EX2 R79, R5 ;  /* 0x00000005004f7308 */ /* 0x0007620000000800 */
[----:B--2---:R-:W-:Y:S02]  /*d700*/  FFMA2 R6, R82.F32x2.HI_LO, UR4.F32, R0.F32 ;  /* 0x0000000452067c49 */ /* 0x004fe40009200000 */
[----:B----4-:R-:W-:Y:S01]  /*d710*/  @!P4 FMUL R77, R77, R77 ;  /* 0x0000004d4d4dc220 */ /* 0x010fe20000400000 */
[----:B------:R-:W-:Y:S02]  /*d720*/  @!P6 FMUL R8, R8, 0.5 ;  /* 0x3f0000000808e820 */ /* 0x000fe40000400000 */
[----:B------:R-:W-:Y:S01]  /*d730*/  FSETP.GEU.AND P4, PT, R6, -126, PT ;  /* 0xc2fc00000600780b */ /* 0x000fe20003f8e000 */
[----:B------:R-:W-:Y:S01]  /*d740*/  @!P5 FMUL R9, R9, 0.5 ;  /* 0x3f0000000909d820 */ /* 0x000fe20000400000 */
[----:B------:R-:W2:Y:S01]  /*d750*/  MUFU.EX2 R80, R10 ;  /* 0x0000000a00507308 */ /* 0x000ea20000000800 */
[----:B-1----:R-:W-:Y:S01]  /*d760*/  @!P3 FMUL R78, R78, R78 ;  /* 0x0000004e4e4eb220 */ /* 0x002fe20000400000 */
[----:B------:R-:W-:-:S02]  /*d770*/  FSETP.GEU.AND P3, PT, R7, -126, PT ;  /* 0xc2fc00000700780b */ /* 0x000fc40003f6e000 */
[----:B------:R-:W-:-:S04]  /*d780*/  F2FP.BF16.F32.PACK_AB R43, R77, R76 ;  /* 0x0000004c4d2b723e */ /* 0x000fc800000010ff */
[----:B------:R-:W1:Y:S01]  /*d790*/  MUFU.EX2 R81, R11 ;  /* 0x0000000b00517308 */ /* 0x000e620000000800 */
[----:B---3--:R-:W-:Y:S01]  /*d7a0*/  FFMA2 R4, R84.F32x2.HI_LO, UR4.F32, R0.F32 ;  /* 0x0000000454047c49 */ /* 0x008fe20009200000 */
[----:B------:R-:W-:Y:S01]  /*d7b0*/  USHF.R.U32.HI UR4, URZ, 0x15, UR39 ;  /* 0x00000015ff047899 */ /* 0x000fe20008011627 */
[----:B-----5:R-:W-:Y:S01]  /*d7c0*/  @!P2 FMUL R79, R79, R79 ;  /* 0x0000004f4f4fa220 */ /* 0x020fe20000400000 */
[----:B------:R-:W-:Y:S02]  /*d7d0*/  @!P4 FMUL R6, R6, 0.5 ;  /* 0x3f0000000606c820 */ /* 0x000fe40000400000 */
[----:B------:R-:W-:Y:S01]  /*d7e0*/  FSETP.GEU.AND P2, PT, R4, -126, PT ;  /* 0xc2fc00000400780b */ /* 0x000fe20003f4e000 */
[----:B------:R-:W-:Y:S01]  /*d7f0*/  @!P3 FMUL R7, R7, 0.5 ;  /* 0x3f0000000707b820 */ /* 0x000fe20000400000 */
[----:B------:R-:W3:Y:S01]  /*d800*/  MUFU.EX2 R82, R8 ;  /* 0x0000000800527308 */ /* 0x000ee20000000800 */
[----:B--2---:R-:W-:Y:S01]  /*d810*/  @!P1 FMUL R80, R80, R80 ;  /* 0x0000005050509220 */ /* 0x004fe20000400000 */
[----:B------:R-:W-:-:S02]  /*d820*/  FSETP.GEU.AND P1, PT, R5, -126, PT ;  /* 0xc2fc00000500780b */ /* 0x000fc40003f2e000 */
[----:B------:R-:W-:Y:S02]  /*d830*/  MOV R3, UR4 ;  /* 0x0000000400037c02 */ /* 0x000fe40008000f00 */
[----:B------:R-:W-:Y:S02]  /*d840*/  F2FP.BF16.F32.PACK_AB R44, R79, R78 ;  /* 0x0000004e4f2c723e */ /* 0x000fe400000010ff */
[----:B------:R-:W2:Y:S01]  /*d850*/  MUFU.EX2 R83, R9 ;  /* 0x0000000900537308 */ /* 0x000ea20000000800 */
[----:B-1----:R-:W-:Y:S01]  /*d860*/  @!P0 FMUL R81, R81, R81 ;  /* 0x0000005151518220 */ /* 0x002fe20000400000 */
[----:B------:R-:W-:Y:S01]  /*d870*/  FSETP.GEU.AND P0, PT, R110, -126, PT ;  /* 0xc2fc00006e00780b */ /* 0x000fe20003f0e000 */
[----:B------:R-:W-:-:S03]  /*d880*/  @!P2 FMUL R4, R4, 0.5 ;  /* 0x3f0000000404a820 */ /* 0x000fc60000400000 */
[----:B------:R-:W-:Y:S01]  /*d890*/  F2FP.BF16.F32.PACK_AB R45, R81, R80 ;  /* 0x00000050512d723e */ /* 0x000fe200000010ff */
[----:B------:R-:W-:Y:S01]  /*d8a0*/  @!P1 FMUL R5, R5, 0.5 ;  /* 0x3f00000005059820 */ /* 0x000fe20000400000 */
[----:B------:R-:W1:Y:S01]  /*d8b0*/  MUFU.EX2 R84, R6 ;  /* 0x0000000600547308 */ /* 0x000e620000000800 */
[----:B---3--:R-:W-:Y:S01]  /*d8c0*/  @!P6 FMUL R82, R82, R82 ;  /* 0x000000525252e220 */ /* 0x008fe20000400000 */
[----:B------:R-:W-:-:S05]  /*d8d0*/  FSETP.GEU.AND P6, PT, R111, -126, PT ;  /* 0xc2fc00006f00780b */ /* 0x000fca0003fce000 */
[----:B------:R-:W-:Y:S01]  /*d8e0*/  @!P0 FMUL R110, R110, 0.5 ;  /* 0x3f0000006e6e8820 */ /* 0x000fe20000400000 */
[----:B------:R-:W3:Y:S01]  /*d8f0*/  MUFU.EX2 R85, R7 ;  /* 0x0000000700557308 */ /* 0x000ee20000000800 */
        /* <DEDUP_REMOVED lines=9> */
[----:B---3--:R-:W-:Y:S01]  /*d990*/  @!P3 FMUL R85, R85, R85 ;  /* 0x000000555555b220 */ /* 0x008fe20000400000 */
[----:B------:R-:W-:-:S04]  /*d9a0*/  FSETP.GEU.AND P3, PT, R26, -126, PT ;  /* 0xc2fc00001a00780b */ /* 0x000fc80003f6e000 */
[----:B------:R-:W-:Y:S01]  /*d9b0*/  F2FP.BF16.F32.PACK_AB R47, R85, R84 ;  /* 0x00000054552f723e */ /* 0x000fe200000010ff */
[----:B------:R-:W-:Y:S01]  /*d9c0*/  @!P4 FMUL R25, R25, 0.5 ;  /* 0x3f0000001919c820 */ /* 0x000fe20000400000 */
[----:B------:R-:W3:Y:S01]  /*d9d0*/  MUFU.EX2 R110, R110 ;  /* 0x0000006e006e7308 */ /* 0x000ee20000000800 */
        /* <DEDUP_REMOVED lines=25> */
[----:B------:R-:W-:Y:S02]  /*db70*/  F2FP.BF16.F32.PACK_AB R25, R19, R18 ;  /* 0x000000121319723e */ /* 0x000fe400000010ff */
[----:B------:R-:W-:Y:S01]  /*db80*/  F2FP.BF16.F32.PACK_AB R50, R113, R112 ;  /* 0x000000707132723e */ /* 0x000fe200000010ff */
[----:B------:R-:W-:Y:S01]  /*db90*/  @!P5 FMUL R31, R31, 0.5 ;  /* 0x3f0000001f1fd820 */ /* 0x000fe20000400000 */
[----:B------:R-:W3:Y:S01]  /*dba0*/  MUFU.EX2 R116, R28 ;  /* 0x0000001c00747308 */ /* 0x000ee20000000800 */
[----:B--2---:R-:W-:Y:S01]  /*dbb0*/  @!P3 FMUL R114, R114, R114 ;  /* 0x000000727272b220 */ /* 0x004fe20000400000 */
[----:B------:R-:W-:-:S02]  /*dbc0*/  FSETP.GEU.AND P3, PT, R33, -126, PT ;  /* 0xc2fc00002100780b */ /* 0x000fc40003f6e000 */
[----:B------:R-:W-:-:S03]  /*dbd0*/  F2FP.BF16.F32.PACK_AB R26, R23, R22 ;  /* 0x00000016171a723e */ /* 0x000fc600000010ff */
[----:B------:R-:W-:Y:S01]  /*dbe0*/  @!P4 FMUL R32, R32, 0.5 ;  /* 0x3f0000002020c820 */ /* 0x000fe20000400000 */
[----:B------:R-:W2:Y:S01]  /*dbf0*/  MUFU.EX2 R117, R29 ;  /* 0x0000001d00757308 */ /* 0x000ea20000000800 */
[----:B-1----:R-:W-:Y:S01]  /*dc00*/  @!P2 FMUL R115, R115, R115 ;  /* 0x000000737373a220 */ /* 0x002fe20000400000 */
[----:B------:R-:W-:Y:S02]  /*dc10*/  FSETP.GEU.AND P2, PT, R34, -126, PT ;  /* 0xc2fc00002200780b */ /* 0x000fe40003f4e000 */
[----:B------:R-:W-:Y:S02]  /*dc20*/  F2FP.BF16.F32.PACK_AB R27, R57, R56 ;  /* 0x00000038391b723e */ /* 0x000fe400000010ff */
[----:B------:R-:W-:Y:S01]  /*dc30*/  F2FP.BF16.F32.PACK_AB R51, R115, R114 ;  /* 0x000000727333723e */ /* 0x000fe200000010ff */
[----:B------:R-:W-:Y:S01]  /*dc40*/  @!P3 FMUL R33, R33, 0.5 ;  /* 0x3f0000002121b820 */ /* 0x000fe20000400000 */
[----:B------:R-:W1:Y:S01]  /*dc50*/  MUFU.EX2 R118, R30 ;  /* 0x0000001e00767308 */ /* 0x000e620000000800 */
[----:B---3--:R-:W-:Y:S01]  /*dc60*/  @!P1 FMUL R116, R116, R116 ;  /* 0x0000007474749220 */ /* 0x008fe20000400000 */
[----:B------:R-:W-:-:S02]  /*dc70*/  FSETP.GEU.AND P1, PT, R35, -126, PT ;  /* 0xc2fc00002300780b */ /* 0x000fc40003f2e000 */
[----:B------:R-:W-:-:S03]  /*dc80*/  F2FP.BF16.F32.PACK_AB R28, R59, R58 ;  /* 0x0000003a3b1c723e */ /* 0x000fc600000010ff */
[----:B------:R-:W-:Y:S01]  /*dc90*/  @!P2 FMUL R34, R34, 0.5 ;  /* 0x3f0000002222a820 */ /* 0x000fe20000400000 */
[----:B------:R-:W3:Y:S01]  /*dca0*/  MUFU.EX2 R119, R31 ;  /* 0x0000001f00777308 */ /* 0x000ee20000000800 */
[----:B--2---:R-:W-:Y:S01]  /*dcb0*/  @!P0 FMUL R117, R117, R117 ;  /* 0x0000007575758220 */ /* 0x004fe20000400000 */
[----:B------:R-:W-:Y:S02]  /*dcc0*/  LOP3.LUT P0, RZ, R3, 0x3, R2, 0x48, !PT ;  /* 0x0000000303ff7812 */ /* 0x000fe40007804802 */
[----:B------:R-:W-:Y:S02]  /*dcd0*/  F2FP.BF16.F32.PACK_AB R29, R61, R60 ;  /* 0x0000003c3d1d723e */ /* 0x000fe400000010ff */
[----:B------:R-:W-:Y:S01]  /*dce0*/  F2FP.BF16.F32.PACK_AB R52, R117, R116 ;  /* 0x000000747534723e */ /* 0x000fe200000010ff */
[----:B------:R-:W-:Y:S01]  /*dcf0*/  @!P1 FMUL R35, R35, 0.5 ;  /* 0x3f00000023239820 */ /* 0x000fe20000400000 */
[----:B------:R-:W2:Y:S01]  /*dd00*/  MUFU.EX2 R122, R32 ;  /* 0x00000020007a7308 */ /* 0x000ea20000000800 */
[----:B-1----:R-:W-:Y:S01]  /*dd10*/  @!P6 FMUL R118, R118, R118 ;  /* 0x000000767676e220 */ /* 0x002fe20000400000 */
[----:B------:R-:W-:-:S06]  /*dd20*/  F2FP.BF16.F32.PACK_AB R30, R63, R62 ;  /* 0x0000003e3f1e723e */ /* 0x000fcc00000010ff */
[----:B------:R-:W1:Y:S01]  /*dd30*/  MUFU.EX2 R123, R33 ;  /* 0x00000021007b7308 */ /* 0x000e620000000800 */
[----:B---3--:R-:W-:Y:S01]  /*dd40*/  @!P5 FMUL R119, R119, R119 ;  /* 0x000000777777d220 */ /* 0x008fe20000400000 */
[----:B------:R-:W-:-:S04]  /*dd50*/  F2FP.BF16.F32.PACK_AB R31, R65, R64 ;  /* 0x00000040411f723e */ /* 0x000fc800000010ff */
[----:B------:R-:W-:Y:S02]  /*dd60*/  F2FP.BF16.F32.PACK_AB R53, R119, R118 ;  /* 0x000000767735723e */ /* 0x000fe400000010ff */
[----:B------:R-:W3:Y:S01]  /*dd70*/  MUFU.EX2 R120, R34 ;  /* 0x0000002200787308 */ /* 0x000ee20000000800 */
[----:B--2---:R-:W-:Y:S01]  /*dd80*/  @!P4 FMUL R122, R122, R122 ;  /* 0x0000007a7a7ac220 */ /* 0x004fe20000400000 */
[----:B------:R-:W-:-:S06]  /*dd90*/  F2FP.BF16.F32.PACK_AB R32, R67, R66 ;  /* 0x000000424320723e */ /* 0x000fcc00000010ff */
[----:B------:R-:W2:Y:S01]  /*dda0*/  MUFU.EX2 R121, R35 ;  /* 0x0000002300797308 */ /* 0x000ea20000000800 */
[----:B-1----:R-:W-:Y:S01]  /*ddb0*/  @!P3 FMUL R123, R123, R123 ;  /* 0x0000007b7b7bb220 */ /* 0x002fe20000400000 */
[----:B------:R-:W-:-:S04]  /*ddc0*/  F2FP.BF16.F32.PACK_AB R33, R97, R96 ;  /* 0x000000606121723e */ /* 0x000fc800000010ff */
[----:B------:R-:W-:Y:S01]  /*ddd0*/  F2FP.BF16.F32.PACK_AB R54, R123, R122 ;  /* 0x0000007a7b36723e */ /* 0x000fe200000010ff */
[----:B---3--:R-:W-:Y:S01]  /*dde0*/  @!P2 FMUL R120, R120, R120 ;  /* 0x000000787878a220 */ /* 0x008fe20000400000 */
[----:B------:R-:W-:Y:S01]  /*ddf0*/  F2FP.BF16.F32.PACK_AB R34, R99, R98 ;  /* 0x000000626322723e */ /* 0x000fe200000010ff */
[----:B--2---:R-:W-:Y:S01]  /*de00*/  @!P1 FMUL R121, R121, R121 ;  /* 0x0000007979799220 */ /* 0x004fe20000400000 */
[----:B------:R-:W-:-:S04]  /*de10*/  F2FP.BF16.F32.PACK_AB R35, R101, R100 ;  /* 0x000000646523723e */ /* 0x000fc800000010ff */
        /* <DEDUP_REMOVED lines=18> */
.L_x_247:
        /* <DEDUP_REMOVED lines=8> */
.L_x_248:
[----:B------:R-:W-:Y:S02]  /*dfc0*/  UPRMT UR4, UR37, 0x654, UR40 ;  /* 0x0000065425047896 */ /* 0x000fe40008000028 */
[----:B------:R-:W-:Y:S02]  /*dfd0*/  UISETP.NE.AND UP0, UPT, UR48, URZ, UPT ;  /* 0x000000ff3000728c */ /* 0x000fe4000bf05270 */
[----:B------:R-:W-:-:S05]  /*dfe0*/  ULOP3.LUT UR38, UR38, 0x1, URZ, 0x3c, !UPT ;  /* 0x0000000126267892 */ /* 0x000fca000f8e3cff */
[----:B--2---:R-:W-:Y:S02]  /*dff0*/  SYNCS.ARRIVE.TRANS64.RED.A1T0 RZ, [UR4], RZ ;  /* 0x000000ffffff79a7 */ /* 0x004fe40008100404 */
[----:B------:R-:W-:Y:S05]  /*e000*/  BRA.U UP0, `(.L_x_249) ;  /* 0x0000000100047547 */ /* 0x000fea000b800000 */
[----:B------:R-:W-:Y:S05]  /*e010*/  BPT.TRAP 0x1 ;  /* 0x000000040000795c */ /* 0x000fea0000300000 */
.L_x_249:
        /* <DEDUP_REMOVED lines=13> */
.L_x_423:
[----:B------:R-:W-:Y:S01]  /*e0f0*/  BSSY.RECONVERGENT B0, `(.L_x_251) ;  /* 0x000000b000007945 */ /* 0x000fe20003800200 */
[----:B--2---:R-:W-:-:S03]  /*e100*/  MOV R3, 0x3f000000 ;  /* 0x3f00000000037802 */ /* 0x004fc60000000f00 */
[----:B------:R-:W-:Y:S05]  /*e110*/  @!P1 BRA `(.L_x_252) ;  /* 0x0000000000209947 */ /* 0x000fea0003800000 */
[----:B------:R-:W2:Y:S01]  /*e120*/  LDCU UR4, c[0x0][0x704] ;  /* 0x0000e080ff0477ac */ /* 0x000ea20008000800 */
[----:B------:R-:W-:-:S04]  /*e130*/  FADD R0, -R109, R89 ;  /* 0x000000596d007221 */ /* 0x000fc80000000100 */
[----:B--2---:R-:W-:-:S05]  /*e140*/  FMUL R0, R0, UR4 ;  /* 0x0000000400007c20 */ /* 0x004fca0008400000 */
[----:B------:R-:W-:-:S13]  /*e150*/  FSETP.GEU.AND P1, PT, R0, -126, PT ;  /* 0xc2fc00000000780b */ /* 0x000fda0003f2e000 */
[----:B------:R-:W-:-:S04]  /*e160*/  @!P1 FMUL R0, R0, 0.5 ;  /* 0x3f00000000009820 */ /* 0x000fc80000400000 */
[----:B------:R-:W2:Y:S02]  /*e170*/  MUFU.EX2 R3, R0 ;  /* 0x0000000000037308 */ /* 0x000ea40000000800 */
[----:B--2---:R-:W-:-:S04]  /*e180*/  @!P1 FMUL R3, R3, R3 ;  /* 0x0000000303039220 */ /* 0x004fc80000400000 */
[----:B------:R-:W-:Y:S02]  /*e190*/  FMUL R3, R3, 0.5 ;  /* 0x3f00000003037820 */ /* 0x000fe40000400000 */
.L_x_252:
[----:B------:R-:W-:Y:S05]  /*e1a0*/  BSYNC.RECONVERGENT B0 ;  /* 0x0000000000007941 */ /* 0x000fea0003800200 */
.L_x_251:
[----:B------:R-:W-:Y:S01]  /*e1b0*/  FMUL R88, R3, R88 ;  /* 0x0000005803587220 */ /* 0x000fe20000400000 */
[----:B------:R-:W-:Y:S02]  /*e1c0*/  FADD2 R56, R56.F32x2.HI_LO, R100.F32x2.HI_LO ;  /* 0x000000643838724b */ /* 0x000fe40000000000 */
        /* <DEDUP_REMOVED lines=27> */
[----:B------:R-:W-:Y:S06]  /*e380*/  @P0 BRA `(.L_x_253) ;  /* 0x0000000000040947 */ /* 0x000fec0003800000 */
[----:B------:R-:W-:Y:S05]  /*e390*/  BPT.TRAP 0x1 ;  /* 0x000000040000795c */ /* 0x000fea0000300000 */
.L_x_253:
[----:B------:R-:W-:Y:S01]  /*e3a0*/  IMAD.U32 R3, RZ, RZ, UR38 ;  /* 0x00000026ff037e24 */ /* 0x000fe2000f8e00ff */
[----:B------:R-:W-:-:S04]  /*e3b0*/  ISETP.NE.AND P0, PT, R94, R93, PT ;  /* 0x0000005d5e00720c */ /* 0x000fc80003f05270 */
[----:B------:R-:W-:-:S04]  /*e3c0*/  SHF.L.U32 R3, R3, 0x1f, RZ ;  /* 0x0000001f03037819 */ /* 0x000fc800000006ff */
[----:B------:R-:W2:Y:S02]  /*e3d0*/  SYNCS.PHASECHK.TRANS64.TRYWAIT P1, [UR44], R3 ;  /* 0x00000003ff0075a7 */ /* 0x000ea4000802112c */
[----:B--2---:R-:W-:Y:S05]  /*e3e0*/  @!P1 BRA `(.L_x_254) ;  /* 0x0000004400849947 */ /* 0x004fea0003800000 */
.L_x_424:
        /* <DEDUP_REMOVED lines=17> */
.L_x_255:
[----:B------:R-:W-:Y:S05]  /*e500*/  WARPSYNC.ALL ;  /* 0x0000000000007948 */ /* 0x000fea0003800000 */
[----:B------:R-:W-:Y:S01]  /*e510*/  R2UR UR4, R92 ;  /* 0x000000005c0472ca */ /* 0x000fe200000e0000 */
[----:B------:R-:W-:Y:S02]  /*e520*/  UISETP.NE.AND UP0, UPT, UR56, URZ, UPT ;  /* 0x000000ff3800728c */ /* 0x000fe4000bf05270 */
[----:B------:R-:W-:Y:S02]  /*e530*/  ULOP3.LUT UR55, UR55, 0x1, URZ, 0x3c, !UPT ;  /* 0x0000000137377892 */ /* 0x000fe4000f8e3cff */
[----:B------:R-:W-:-:S02]  /*e540*/  USEL UR53, UR53, UR50, UP0 ;  /* 0x0000003235357287 */ /* 0x000fc40008000000 */
[----:B------:R-:W-:Y:S02]  /*e550*/  USEL UR52, UR50, UR52, UP0 ;  /* 0x0000003432347287 */ /* 0x000fe40008000000 */
[----:B------:R-:W-:Y:S02]  /*e560*/  USEL UR54, UR54, UR38, UP0 ;  /* 0x0000002636367287 */ /* 0x000fe40008000000 */
[----:B------:R-:W-:Y:S02]  /*e570*/  USEL UR51, UR38, UR51, UP0 ;  /* 0x0000003326337287 */ /* 0x000fe40008000000 */
[----:B------:R4:W-:Y:S10]  /*e580*/  STTM.x2 tmem[UR4], R124 ;  /* 0x0000007c000079ed */ /* 0x0009f400080c0004 */
.L_x_239:
[----:B------:R-:W-:-:S09]  /*e590*/  UISETP.NE.AND UP0, UPT, UR48, URZ, UPT ;  /* 0x000000ff3000728c */ /* 0x000fd2000bf05270 */
[----:B------:R-:W-:Y:S05]  /*e5a0*/  BRA.U UP0, `(.L_x_256) ;  /* 0x0000000100047547 */ /* 0x000fea000b800000 */
[----:B------:R-:W-:Y:S05]  /*e5b0*/  BPT.TRAP 0x1 ;  /* 0x000000040000795c */ /* 0x000fea0000300000 */
.L_x_256:
[----:B------:R-:W-:Y:S01]  /*e5c0*/  SYNCS.ARRIVE.TRANS64.A1T0 RZ, [UR43], RZ ;  /* 0x000000ffffff79a7 */ /* 0x000fe2000810002b */
[----:B------:R-:W-:-:S04]  /*e5d0*/  UISETP.NE.AND UP1, UPT, UR56, URZ, UPT ;  /* 0x000000ff3800728c */ /* 0x000fc8000bf25270 */
[----:B------:R-:W-:-:S04]  /*e5e0*/  USEL UR5, UR52, UR53, UP1 ;  /* 0x0000003534057287 */ /* 0x000fc80008800000 */
[----:B------:R-:W-:Y:S01]  /*e5f0*/  ULOP3.LUT UR5, UR5, 0x1, URZ, 0x3c, !UPT ;  /* 0x0000000105057892 */ /* 0x000fe2000f8e3cff */
[----:B------:R-:W-:Y:S11]  /*e600*/  BRA.U UP0, `(.L_x_257) ;  /* 0x0000000100047547 */ /* 0x000ff6000b800000 */
[----:B------:R-:W-:Y:S05]  /*e610*/  BPT.TRAP 0x1 ;  /* 0x000000040000795c */ /* 0x000fea0000300000 */
.L_x_257:
[----:B-12---:R-:W-:Y:S01]  /*e620*/  MOV R3, UR5 ;  /* 0x0000000500037c02 */ /* 0x006fe20008000f00 */
[----:B------:R-:W-:-:S03]  /*e630*/  UISETP.GT.U32.AND UP0, UPT, UR45, 0x1, UPT ;  /* 0x000000012d00788c */ /* 0x000fc6000bf04070 */
[----:B------:R-:W-:-:S04]  /*e640*/  SHF.L.U32 R3, R3, 0x1f, RZ ;  /* 0x0000001f03037819 */ /* 0x000fc800000006ff */
[----:B------:R-:W1:Y:S02]  /*e650*/  SYNCS.PHASECHK.TRANS64.TRYWAIT P0, [UR47], R3 ;  /* 0x00000003ff0075a7 */ /* 0x000e64000800112f */
[----:B-1----:R-:W-:Y:S05]  /*e660*/  @!P0 BRA `(.L_x_258) ;  /* 0x0000004000fc8947 */ /* 0x002fea0003800000 */
.L_x_425:
[----:B------:R-:W-:Y:S05]  /*e670*/  BRA.U UP0, `(.L_x_259) ;  /* 0x0000000100087547 */ /* 0x000fea000b800000 */
[----:B------:R-:W-:Y:S05]  /*e680*/  BPT.TRAP 0x1 ;  /* 0x000000040000795c */ /* 0x000fea0000300000 */
[----:B------:R-:W-:Y:S05]  /*e690*/  BPT.TRAP 0x1 ;  /* 0x000000040000795c */ /* 0x000fea0000300000 */
.L_x_259:
[----:B------:R-:W-:Y:S02]  /*e6a0*/  UPRMT UR4, UR37, 0x654, UR40 ;  /* 0x0000065425047896 */ /* 0x000fe40008000028 */
[----:B------:R-:W-:-:S04]  /*e6b0*/  UISETP.NE.AND UP0, UPT, UR56, URZ, UPT ;  /* 0x000000ff3800728c */ /* 0x000fc8000bf05270 */
[----:B------:R-:W-:Y:S02]  /*e6c0*/  USEL UR53, UR53, UR5, UP0 ;  /* 0x0000000535357287 */ /* 0x000fe40008000000 */
[----:B------:R-:W-:Y:S01]  /*e6d0*/  USEL UR52, UR5, UR52, UP0 ;  /* 0x0000003405347287 */ /* 0x000fe20008000000 */
[----:B------:R-:W-:Y:S01]  /*e6e0*/  SYNCS.ARRIVE.TRANS64.RED.A1T0 RZ, [UR4], RZ ;  /* 0x000000ffffff79a7 */ /* 0x000fe20008100404 */
[----:B------:R-:W-:-:S04]  /*e6f0*/  USEL UR4, UR51, UR54, UP0 ;  /* 0x0000003633047287 */ /* 0x000fc80008000000 */
[----:B------:R-:W-:-:S04]  /*e700*/  ULOP3.LUT UR4, UR4, 0x1, URZ, 0x3c, !UPT ;  /* 0x0000000104047892 */ /* 0x000fc8000f8e3cff */
[----:B------:R-:W-:Y:S02]  /*e710*/  USEL UR51, UR4, UR51, UP0 ;  /* 0x0000003304337287 */ /* 0x000fe40008000000 */
[----:B------:R-:W-:-:S12]  /*e720*/  USEL UR54, UR54, UR4, UP0 ;  /* 0x0000000436367287 */ /* 0x000fd80008000000 */
.L_x_217:
[----:B------:R-:W2:Y:S01]  /*e730*/  LDCU UR4, c[0x0][0x900] ;  /* 0x00012000ff0477ac */ /* 0x000ea20008000800 */
[----:B------:R-:W-:-:S04]  /*e740*/  UIADD3 UR36, UPT, UPT, UR49, UR36, URZ ;  /* 0x0000002431247290 */ /* 0x000fc8000fffe0ff */
[----:B--2---:R-:W-:-:S09]  /*e750*/  UISETP.GE.AND UP0, UPT, UR36, UR4, UPT ;  /* 0x000000042400728c */ /* 0x004fd2000bf06270 */
[----:B------:R-:W-:Y:S05]  /*e760*/  BRA.U !UP0, `(.L_x_260) ;  /* 0xffffffa908147547 */ /* 0x000fea000b83ffff */
[----:B------:R-:W-:Y:S05]  /*e770*/  EXIT ;  /* 0x000000000000794d */ /* 0x000fea0003800000 */
.L_x_26:
[----:B------:R-:W-:-:S05]  /*e780*/  IMAD.MOV.U32 R3, RZ, RZ, -0x4 ;  /* 0xfffffffcff037424 */ /* 0x000fca00078e00ff */
[----:B------:R-:W-:-:S05]  /*e790*/  VIADDMNMX.U32 R0, R2, R3, 0x2, PT ;  /* 0x0000000202007446 */ /* 0x000fca0003800003 */
[----:B------:R-:W-:-:S04]  /*e7a0*/  IMAD.SHL.U32 R0, R0, 0x4, RZ ;  /* 0x0000000400007824 */ /* 0x000fc800078e00ff */
[----:B------:R-:W1:Y:S02]  /*e7b0*/  LDC R2, c[0x2][R0] ;  /* 0x0080000000027b82 */ /* 0x000e640000000800 */
[----:B-1----:R-:W-:-:S04]  /*e7c0*/  SHF.R.S32.HI R3, RZ, 0x1f, R2 ;  /* 0x0000001fff037819 */ /* 0x002fc80000011402 */
.L_x_478:
[----:B------:R-:W-:Y:S05]  /*e7d0*/  BRX R2 -0xe7e0                                                                                                                                                                                                                                                                                                                                                                                                                                                                                                                                                                                                          (*"BRANCH_TARGETS .L_x_479,.L_x_480,.L_x_481"*) ;  /* 0xffffff1802087949 */ /* 0x000fea000383ffff */
.L_x_481:
[----:B------:R-:W-:-:S08]  /*e7e0*/  NOP ;  /* 0x0000000000007918 */ /* 0x000fd00000000000 */
[----:B------:R-:W-:-:S00]  /*e7f0*/  USETMAXREG.DEALLOC.CTAPOOL 0x18 ;  /* 0x00000018000079c8 */ /* 0x000fc000080e0500 */
[----:B------:R-:W-:Y:S05]  /*e800*/  EXIT ;  /* 0x000000000000794d */ /* 0x000fea0003800000 */
.L_x_479:
[----:B------:R-:W-:-:S08]  /*e810*/  NOP ;  /* 0x0000000000007918 */ /* 0x000fd00000000000 */
[----:B------:R-:W1:-:S00]  /*e820*/  USETMAXREG.DEALLOC.CTAPOOL 0x20 ;  /* 0x00000020000079c8 */ /* 0x000e4000080e0500 */
[----:B-1----:R-:W1:Y:S02]  /*e830*/  LDC R0, c[0x0][0x900] ;  /* 0x00024000ff007b82 */ /* 0x002e640000000800 */
[----:B-1----:R-:W-:-:S13]  /*e840*/  ISETP.LE.AND P1, PT, R0, UR36, PT ;  /* 0x0000002400007c0c */ /* 0x002fda000bf23270 */
[----:B------:R-:W-:Y:S05]  /*e850*/  @P1 EXIT ;  /* 0x000000000000194d */ /* 0x000fea0003800000 */
[----:B------:R-:W-:Y:S01]  /*e860*/  HFMA2 R4, -RZ, RZ, 0, 5.9604644775390625e-08 ;  /* 0x00000001ff047431 */ /* 0x000fe200000001ff */
[----:B------:R-:W-:Y:S01]  /*e870*/  PLOP3.LUT P5, PT, P5, P6, PT, 0xf8, 0x8f ;  /* 0x00000000008f781c */ /* 0x000fe20002fadf70 */
[----:B------:R-:W1:Y:S01]  /*e880*/  LDCU.64 UR4, c[0x0][0x348] ;  /* 0x00006900ff0477ac */ /* 0x000e620008000a00 */
[----:B------:R-:W-:Y:S01]  /*e890*/  UPLOP3.LUT UP1, UPT, UP2, UP3, UPT, 0xf8, 0x8f ;  /* 0x00000000008f789c */ /* 0x000fe20001727f70 */
[----:B------:R-:W-:Y:S01]  /*e8a0*/  UMOV UR15, 0x1 ;  /* 0x00000001000f7882 */ /* 0x000fe20000000000 */
[----:B------:R-:W-:-:S09]  /*e8b0*/  UMOV UR22, URZ ;  /* 0x000000ff00167c82 */ /* 0x000fd20008000000 */
.L_x_358:
[----:B--2---:R-:W2:Y:S01]  /*e8c0*/  LDCU.64 UR6, c[0x0][0x908] ;  /* 0x00012100ff0677ac */ /* 0x004ea20008000a00 */
[----:B---3--:R-:W3:Y:S01]  /*e8d0*/  LDCU UR10, c[0x0][0x904] ;  /* 0x00012080ff0a77ac */ /* 0x008ee20008000800 */
[----:B------:R-:W4:Y:S01]  /*e8e0*/  LDCU.64 UR8, c[0x0][0x920] ;  /* 0x00012400ff0877ac */ /* 0x000f220008000a00 */
[----:B------:R-:W5:Y:S01]  /*e8f0*/  LDCU UR14, c[0x0][0x91c] ;  /* 0x00012380ff0e77ac */ /* 0x000f620008000800 */
[----:B--2---:R-:W-:-:S04]  /*e900*/  UIMAD.WIDE.U32 UR12, UR36, UR6, URZ ;  /* 0x00000006240c72a5 */ /* 0x004fc8000f8e00ff */
[----:B------:R-:W-:Y:S02]  /*e910*/  USHF.R.U32.HI UR13, URZ, UR7, UR13 ;  /* 0x00000007ff0d7299 */ /* 0x000fe4000801160d */
[----:B---3--:R-:W-:Y:S01]  /*e920*/  UISETP.NE.AND UP2, UPT, UR10, 0x1, UPT ;  /* 0x000000010a00788c */ /* 0x008fe2000bf45270 */
[----:B------:R-:W2:Y:S03]  /*e930*/  LDCU.64 UR6, c[0x0][0x380] ;  /* 0x00007000ff0677ac */ /* 0x000ea60008000a00 */
[----:B------:R-:W-:Y:S02]  /*e940*/  USEL UR13, UR36, UR13, !UP2 ;  /* 0x0000000d240d7287 */ /* 0x000fe4000d000000 */
[----:B-----5:R-:W-:Y:S02]  /*e950*/  UISETP.NE.AND UP2, UPT, UR14, 0x1, UPT ;  /* 0x000000010e00788c */ /* 0x020fe4000bf45270 */
[----:B----4-:R-:W-:-:S02]  /*e960*/  UIMAD.WIDE.U32 UR16, UR13, UR8, URZ ;  /* 0x000000080d1072a5 */ /* 0x010fc4000f8e00ff */
[----:B------:R-:W-:-:S05]  /*e970*/  UIADD3 UR8, UPT, UPT, -UR13, URZ, URZ ;  /* 0x000000ff0d087290 */ /* 0x000fca000fffe1ff */
[----:B------:R-:W-:Y:S02]  /*e980*/  UMOV UR11, UR17 ;  /* 0x00000011000b7c82 */ /* 0x000fe40008000000 */
[----:B------:R-:W-:Y:S02]  /*e990*/  USHF.R.U32.HI UR9, URZ, UR9, UR11 ;  /* 0x00000009ff097299 */ /* 0x000fe4000801160b */
[----:B------:R-:W-:Y:S02]  /*e9a0*/  UIMAD UR11, UR10, UR8, UR36 ;  /* 0x000000080a0b72a4 */ /* 0x000fe4000f8e0224 */
[----:B------:R-:W-:Y:S02]  /*e9b0*/  USEL UR12, UR13, UR9, !UP2 ;  /* 0x000000090d0c7287 */ /* 0x000fe4000d000000 */
[----:B--2---:R-:W-:Y:S02]  /*e9c0*/  UISETP.NE.AND UP2, UPT, UR7, URZ, UPT ;  /* 0x000000ff0700728c */ /* 0x004fe4000bf45270 */
[----:B------:R-:W-:-:S02]  /*e9d0*/  USHF.L.U32 UR11, UR11, 0x8, URZ ;  /* 0x000000080b0b7899 */ /* 0x000fc400080006ff */
[----:B------:R-:W-:Y:S02]  /*e9e0*/  UIADD3 UR8, UPT, UPT, -UR12, URZ, URZ ;  /* 0x000000ff0c087290 */ /* 0x000fe4000fffe1ff */
[----:B------:R-:W-:Y:S02]  /*e9f0*/  UISETP.GE.OR UP2, UPT, UR11, UR6, !UP2 ;  /* 0x000000060b00728c */ /* 0x000fe4000d746670 */
[----:B------:R-:W-:-:S07]  /*ea00*/  UIMAD UR14, UR14, UR8, UR13 ;  /* 0x000000080e0e72a4 */ /* 0x000fce000f8e020d */
[----:B-1----:R-:W-:Y:S05]  /*ea10*/  BRA.U UP2, `(.L_x_261) ;  /* 0x0000002902187547 */ /* 0x002fea000b800000 */
[----:B------:R-:W2:Y:S01]  /*ea20*/  LDCU UR6, c[0x0][0x38c] ;  /* 0x00007180ff0677ac */ /* 0x000ea20008000800 */
[----:B------:R-:W-:Y:S01]  /*ea30*/  BSSY.RECONVERGENT B0, `(.L_x_262) ;  /* 0x0000028000007945 */ /* 0x000fe20003800200 */
[----:B------:R-:W3:Y:S01]  /*ea40*/  LDCU.64 UR8, c[0x0][0x910] ;  /* 0x00012200ff0877ac */ /* 0x000ee20008000a00 */
[----:B------:R-:W4:Y:S01]  /*ea50*/  LDCU UR10, c[0x0][0x918] ;  /* 0x00012300ff0a77ac */ /* 0x000f220008000800 */
[----:B--2---:R-:W-:Y:S01]  /*ea60*/  IMAD.U32 R3, RZ, RZ, UR6 ;  /* 0x00000006ff037e24 */ /* 0x004fe2000f8e00ff */
[----:B---3--:R-:W-:-:S04]  /*ea70*/  UIMAD.WIDE.U32 UR16, UR12, UR9, URZ ;  /* 0x000000090c1072a5 */ /* 0x008fc8000f8e00ff */
[----:B------:R-:W-:Y:S01]  /*ea80*/  IABS R3, R3 ;  /* 0x0000000300037213 */ /* 0x000fe20000000000 */
[----:B------:R-:W-:-:S03]  /*ea90*/  UISETP.NE.AND UP2, UPT, UR8, 0x1, UPT ;  /* 0x000000010800788c */ /* 0x000fc6000bf45270 */
[----:B------:R-:W2:Y:S01]  /*eaa0*/  I2F.RP R0, R3 ;  /* 0x0000000300007306 */ /* 0x000ea20000209400 */
[----:B------:R-:W-:Y:S02]  /*eab0*/  UMOV UR9, UR17 ;  /* 0x0000001100097c82 */ /* 0x000fe40008000000 */
[----:B----4-:R-:W-:-:S04]  /*eac0*/  USHF.R.U32.HI UR9, URZ, UR10, UR9 ;  /* 0x0000000aff097299 */ /* 0x010fc80008011609 */
[----:B------:R-:W-:Y:S02]  /*ead0*/  USEL UR9, UR12, UR9, !UP2 ;  /* 0x000000090c097287 */ /* 0x000fe4000d000000 */
[----:B------:R-:W-:Y:S02]  /*eae0*/  UISETP.NE.AND UP2, UPT, UR6, URZ, UPT ;  /* 0x000000ff0600728c */ /* 0x000fe4000bf45270 */
[----:B------:R-:W-:Y:S01]  /*eaf0*/  UIADD3 UR9, UPT, UPT, -UR9, URZ, URZ ;  /* 0x000000ff09097290 */ /* 0x000fe2000fffe1ff */
[----:B--2---:R-:W2:Y:S03]  /*eb00*/  MUFU.RCP R6, R0 ;  /* 0x0000000000067308 */ /* 0x004ea60000001000 */
[----:B------:R-:W-:-:S04]  /*eb10*/  UIMAD UR12, UR8, UR9, UR12 ;  /* 0x00000009080c72a4 */ /* 0x000fc8000f8e020c */
[----:B------:R-:W-:-:S04]  /*eb20*/  ULOP3.LUT UR8, UR12, UR6, URZ, 0x3c, !UPT ;  /* 0x000000060c087292 */ /* 0x000fc8000f8e3cff */
[----:B------:R-:W-:Y:S01]  /*eb30*/  UISETP.GE.AND UP3, UPT, UR8, URZ, UPT ;  /* 0x000000ff0800728c */ /* 0x000fe2000bf66270 */
[----:B--2---:R-:W-:Y:S02]  /*eb40*/  IADD3 R6, PT, PT, R6, 0xffffffe, RZ ;  /* 0x0ffffffe06067810 */ /* 0x004fe40007ffe0ff */
[----:B------:R-:W-:Y:S02]  /*eb50*/  MOV R0, UR12 ;  /* 0x0000000c00007c02 */ /* 0x000fe40008000f00 */
[----:B------:R-:W2:Y:S02]  /*eb60*/  F2I.FTZ.U32.TRUNC.NTZ R7, R6 ;  /* 0x0000000600077305 */ /* 0x000ea4000021f000 */
[----:B------:R-:W-:Y:S01]  /*eb70*/  IABS R0, R0 ;  /* 0x0000000000007213 */ /* 0x000fe20000000000 */
[----:B--2---:R-:W-:Y:S02]  /*eb80*/  IMAD.MOV R2, RZ, RZ, -R7 ;  /* 0x000000ffff027224 */ /* 0x004fe400078e0a07 */
[----:B------:R-:W-:-:S02]  /*eb90*/  IMAD.MOV.U32 R6, RZ, RZ, RZ ;  /* 0x000000ffff067224 */ /* 0x000fc400078e00ff */
[----:B------:R-:W-:-:S04]  /*eba0*/  IMAD R2, R2, R3, RZ ;  /* 0x0000000302027224 */ /* 0x000fc800078e02ff */
[----:B------:R-:W-:-:S06]  /*ebb0*/  IMAD.HI.U32 R2, R7, R2, R6 ;  /* 0x0000000207027227 */ /* 0x000fcc00078e0006 */
[----:B------:R-:W-:-:S05]  /*ebc0*/  IMAD.HI.U32 R5, R2, R0, RZ ;  /* 0x0000000002057227 */ /* 0x000fca00078e00ff */
[----:B------:R-:W-:-:S05]  /*ebd0*/  IADD3 R2, PT, PT, -R5, RZ, RZ ;  /* 0x000000ff05027210 */ /* 0x000fca0007ffe1ff */
[----:B------:R-:W-:-:S05]  /*ebe0*/  IMAD R0, R3, R2, R0 ;  /* 0x0000000203007224 */ /* 0x000fca00078e0200 */
[----:B------:R-:W-:-:S13]  /*ebf0*/  ISETP.GT.U32.AND P1, PT, R3, R0, PT ;  /* 0x000000000300720c */ /* 0x000fda0003f24070 */
[----:B------:R-:W-:Y:S01]  /*ec00*/  @!P1 IMAD.IADD R0, R0, 0x1, -R3 ;  /* 0x0000000100009824 */ /* 0x000fe200078e0a03 */
[----:B------:R-:W-:-:S04]  /*ec10*/  @!P1 IADD3 R5, PT, PT, R5, 0x1, RZ ;  /* 0x0000000105059810 */ /* 0x000fc80007ffe0ff */
[----:B------:R-:W-:-:S13]  /*ec20*/  ISETP.GE.U32.AND P2, PT, R0, R3, PT ;  /* 0x000000030000720c */ /* 0x000fda0003f46070 */
[----:B------:R-:W-:-:S05]  /*ec30*/  @P2 VIADD R5, R5, 0x1 ;  /* 0x0000000105052836 */ /* 0x000fca0000000000 */
[----:B------:R-:W-:-:S13]  /*ec40*/  R2UR UR13, R5 ;  /* 0x00000000050d72ca */ /* 0x000fda00000e0000 */
[----:B------:R-:W-:Y:S02]  /*ec50*/  @!UP3 UIADD3 UR13, UPT, UPT, -UR13, URZ, URZ ;  /* 0x000000ff0d0db290 */ /* 0x000fe4000fffe1ff */
[----:B------:R-:W-:-:S04]  /*ec60*/  @!UP2 ULOP3.LUT UR13, URZ, UR6, URZ, 0x33, !UPT ;  /* 0x00000006ff0da292 */ /* 0x000fc8000f8e33ff */
[----:B------:R-:W-:-:S04]  /*ec70*/  UIADD3 UR8, UPT, UPT, -UR13, URZ, URZ ;  /* 0x000000ff0d087290 */ /* 0x000fc8000fffe1ff */
[----:B------:R-:W-:Y:S01]  /*ec80*/  UIMAD UR12, UR6, UR8, UR12 ;  /* 0x00000008060c72a4 */ /* 0x000fe2000f8e020c */
[----:B------:R-:W-:Y:S11]  /*ec90*/  @!P3 BRA `(.L_x_263) ;  /* 0x000000000004b947 */ /* 0x000ff60003800000 */
[----:B-1----:R-:W-:Y:S05]  /*eca0*/  BPT.TRAP 0x1 ;  /* 0x000000040000795c */ /* 0x002fea0000300000 */
.L_x_263:
[----:B-1----:R-:W-:Y:S05]  /*ecb0*/  BSYNC.RECONVERGENT B0 ;  /* 0x0000000000007941 */ /* 0x002fea0003800200 */
.L_x_262:
[----:B------:R-:W1:Y:S01]  /*ecc0*/  S2UR UR8, SR_CgaCtaId ;  /* 0x00000000000879c3 */ /* 0x000e620000008800 */
[----:B------:R-:W-:Y:S01]  /*ecd0*/  UMOV UR6, 0x400 ;  /* 0x0000040000067882 */ /* 0x000fe20000000000 */
[----:B------:R-:W-:Y:S02]  /*ece0*/  SHF.L.U32 R6, R4, 0x1f, RZ ;  /* 0x0000001f04067819 */ /* 0x000fe400000006ff */
[----:B------:R-:W-:Y:S01]  /*ecf0*/  @!P0 MOV R0, 0x1000 ;  /* 0x0000100000008802 */ /* 0x000fe20000000f00 */
[----:B-1----:R-:W-:-:S09]  /*ed00*/  ULEA UR8, UR8, UR6, 0x18 ;  /* 0x0000000608087291 */ /* 0x002fd2000f8ec0ff */
[----:B------:R-:W1:Y:S02]  /*ed10*/  SYNCS.PHASECHK.TRANS64.TRYWAIT P1, [UR8+0x5810], R6 ;  /* 0x00581006ff0075a7 */ /* 0x000e640008021108 */
[----:B-1----:R-:W-:Y:S05]  /*ed20*/  @!P1 BRA `(.L_x_264) ;  /* 0x0000003c00649947 */ /* 0x002fea0003800000 */
.L_x_427:
[----:B------:R2:W-:Y:S01]  /*ed30*/  @!P0 SYNCS.ARRIVE.TRANS64 RZ, [UR8+0x5800], R0 ;  /* 0x00580000ffff89a7 */ /* 0x0005e20008000008 */
[----:B------:R-:W-:Y:S04]  /*ed40*/  BSSY.RECONVERGENT B0, `(.L_x_265) ;  /* 0x0000003000007945 */ /* 0x000fe80003800200 */
[----:B------:R-:W-:Y:S05]  /*ed50*/  @!P5 BRA `(.L_x_266) ;  /* 0x000000000004d947 */ /* 0x000fea0003800000 */
[----:B------:R-:W-:Y:S05]  /*ed60*/  BPT.TRAP 0x1 ;  /* 0x000000040000795c */ /* 0x000fea0000300000 */
.L_x_266:
[----:B------:R-:W-:Y:S05]  /*ed70*/  BSYNC.RECONVERGENT B0 ;  /* 0x0000000000007941 */ /* 0x000fea0003800200 */
.L_x_265:
[----:B-1----:R-:W1:Y:S01]  /*ed80*/  S2R R3, SR_TID.X ;  /* 0x0000000000037919 */ /* 0x002e620000002100 */
[----:B------:R-:W-:Y:S01]  /*ed90*/  BSSY.RECONVERGENT B0, `(.L_x_267) ;  /* 0x0000005000007945 */ /* 0x000fe20003800200 */
[----:B-1----:R-:W-:-:S04]  /*eda0*/  LOP3.LUT P2, RZ, R3, 0x1f, RZ, 0xc0, !PT ;  /* 0x0000001f03ff7812 */ /* 0x002fc8000784c0ff */
[----:B------:R-:W-:-:S13]  /*edb0*/  PLOP3.LUT P2, PT, P2, P0, PT, 0x8f, 0xf8 ;  /* 0x0000000000f8781c */ /* 0x000fda0001741177 */
[----:B------:R-:W-:Y:S05]  /*edc0*/  @P2 BRA `(.L_x_268) ;  /* 0x0000000000042947 */ /* 0x000fea0003800000 */
[----:B------:R-:W-:Y:S05]  /*edd0*/  BPT.TRAP 0x1 ;  /* 0x000000040000795c */ /* 0x000fea0000300000 */
.L_x_268:
[----:B------:R-:W-:Y:S05]  /*ede0*/  BSYNC.RECONVERGENT B0 ;  /* 0x0000000000007941 */ /* 0x000fea0003800200 */
.L_x_267:
[----:B------:R-:W-:Y:S02]  /*edf0*/  UIADD3 UR18, UP2, UPT, UR4, 0x80, URZ ;  /* 0x0000008004127890 */ /* 0x000fe4000ff5e0ff */
[----:B------:R-:W-:Y:S02]  /*ee00*/  UIADD3 UR9, UPT, UPT, UR8, 0x5800, URZ ;  /* 0x0000580008097890 */ /* 0x000fe4000fffe0ff */
[----:B------:R-:W-:Y:S01]  /*ee10*/  UIADD3.X UR19, UPT, UPT, URZ, UR5, URZ, UP2, !UPT ;  /* 0x00000005ff137290 */ /* 0x000fe200097fe4ff */
[----:B------:R-:W-:Y:S01]  /*ee20*/  UMOV UR16, 0x0 ;  /* 0x0000000000107882 */ /* 0x000fe20000000000 */
[----:B------:R-:W-:Y:S01]  /*ee30*/  UMOV UR17, 0x10000000 ;  /* 0x1000000000117882 */ /* 0x000fe20000000000 */
[----:B------:R-:W-:-:S06]  /*ee40*/  UMOV UR10, URZ ;  /* 0x000000ff000a7c82 */ /* 0x000fcc0008000000 */
[----:B------:R1:W-:Y:S02]  /*ee50*/  UTMALDG.5D [UR8], [UR18], desc[UR16] ;  /* 0x00001008120075b4 */ /* 0x0003e40008021000 */
[----:B-1----:R-:W-:Y:S05]  /*ee60*/  BRA.U !UP0, `(.L_x_269) ;  /* 0x0000000108047547 */ /* 0x002fea000b800000 */
[----:B------:R-:W-:Y:S05]  /*ee70*/  BPT.TRAP 0x1 ;  /* 0x000000040000795c */ /* 0x000fea0000300000 */
.L_x_269:
[----:B------:R-:W-:Y:S01]  /*ee80*/  ULEA UR17, UR22, UR8, 0x3 ;  /* 0x0000000816117291 */ /* 0x000fe2000f8e18ff */
[----:B------:R-:W-:Y:S01]  /*ee90*/  IMAD.U32 R5, RZ, RZ, UR15 ;  /* 0x0000000fff057e24 */ /* 0x000fe2000f8e00ff */
[----:B------:R-:W-:-:S04]  /*eea0*/  @!P0 MOV R2, 0x800 ;  /* 0x0000080000028802 */ /* 0x000fc80000000f00 */
[----:B------:R-:W-:-:S04]  /*eeb0*/  SHF.L.U32 R5, R5, 0x1f, RZ ;  /* 0x0000001f05057819 */ /* 0x000fc800000006ff */
[----:B------:R-:W1:Y:S02]  /*eec0*/  SYNCS.PHASECHK.TRANS64.TRYWAIT P1, [UR17+0x5838], R5 ;  /* 0x00583805ff0075a7 */ /* 0x000e640008021111 */
[----:B-1----:R-:W-:Y:S05]  /*eed0*/  @!P1 BRA `(.L_x_270) ;  /* 0x0000003c00109947 */ /* 0x002fea0003800000 */
.L_x_429:
[----:B------:R3:W-:Y:S01]  /*eee0*/  @!P0 SYNCS.ARRIVE.TRANS64 RZ, [UR17+0x5820], R2 ;  /* 0x00582002ffff89a7 */ /* 0x0007e20008000011 */
[----:B------:R-:W-:Y:S05]  /*eef0*/  BRA.U !UP1, `(.L_x_271) ;  /* 0x0000000109047547 */ /* 0x000fea000b800000 */
[----:B------:R-:W-:Y:S05]  /*ef00*/  BPT.TRAP 0x1 ;  /* 0x000000040000795c */ /* 0x000fea0000300000 */
.L_x_271:
[----:B---3--:R-:W-:Y:S01]  /*ef10*/  LOP3.LUT P1, R2, R3, 0x1f, RZ, 0xc0, !PT ;  /* 0x0000001f03027812 */ /* 0x008fe2000782c0ff */
[----:B------:R-:W-:Y:S03]  /*ef20*/  BSSY.RECONVERGENT B0, `(.L_x_272) ;  /* 0x0000004000007945 */ /* 0x000fe60003800200 */
[----:B------:R-:W-:-:S13]  /*ef30*/  PLOP3.LUT P1, PT, P1, P0, PT, 0x8f, 0xf8 ;  /* 0x0000000000f8781c */ /* 0x000fda0000f21177 */
[----:B------:R-:W-:Y:S05]  /*ef40*/  @P1 BRA `(.L_x_273) ;  /* 0x0000000000041947 */ /* 0x000fea0003800000 */
[----:B------:R-:W-:Y:S05]  /*ef50*/  BPT.TRAP 0x1 ;  /* 0x000000040000795c */ /* 0x000fea0000300000 */
.L_x_273:
[----:B------:R-:W-:Y:S05]  /*ef60*/  BSYNC.RECONVERGENT B0 ;  /* 0x0000000000007941 */ /* 0x000fea0003800200 */
.L_x_272:
[----:B------:R-:W-:Y:S01]  /*ef70*/  ULEA UR16, UR22, UR8, 0xb ;  /* 0x0000000816107291 */ /* 0x000fe2000f8e58ff */
[----:B------:R-:W-:Y:S01]  /*ef80*/  BSSY.RECONVERGENT B0, `(.L_x_274) ;  /* 0x0000013000007945 */ /* 0x000fe20003800200 */
[----:B------:R-:W-:Y:S02]  /*ef90*/  UIADD3 UR26, UP2, UPT, UR4, 0x180, URZ ;  /* 0x00000180041a7890 */ /* 0x000fe4000ff5e0ff */
[----:B------:R-:W-:Y:S02]  /*efa0*/  UIADD3 UR6, UPT, UPT, UR22, 0x1, URZ ;  /* 0x0000000116067890 */ /* 0x000fe4000fffe0ff */
[----:B------:R-:W-:Y:S02]  /*efb0*/  UIADD3 UR17, UPT, UPT, UR17, 0x5820, URZ ;  /* 0x0000582011117890 */ /* 0x000fe4000fffe0ff */
[----:B------:R-:W-:Y:S02]  /*efc0*/  UIADD3 UR16, UPT, UPT, UR16, 0x2000, URZ ;  /* 0x0000200010107890 */ /* 0x000fe4000fffe0ff */
[----:B------:R-:W-:-:S02]  /*efd0*/  UIADD3.X UR27, UPT, UPT, URZ, UR5, URZ, UP2, !UPT ;  /* 0x00000005ff1b7290 */ /* 0x000fc400097fe4ff */
[----:B------:R-:W-:Y:S01]  /*efe0*/  UISETP.NE.AND UP2, UPT, UR6, 0x3, UPT ;  /* 0x000000030600788c */ /* 0x000fe2000bf45270 */
[----:B------:R-:W-:Y:S01]  /*eff0*/  UMOV UR24, 0x0 ;  /* 0x0000000000187882 */ /* 0x000fe20000000000 */
[----:B------:R-:W-:Y:S02]  /*f000*/  UMOV UR25, 0x10000000 ;  /* 0x1000000000197882 */ /* 0x000fe40000000000 */
[----:B------:R-:W-:Y:S01]  /*f010*/  USEL UR9, URZ, 0x1, UP2 ;  /* 0x00000001ff097887 */ /* 0x000fe20009000000 */
[----:B------:R-:W-:Y:S01]  /*f020*/  UMOV UR18, URZ ;  /* 0x000000ff00127c82 */ /* 0x000fe20008000000 */
[----:B------:R-:W-:Y:S01]  /*f030*/  UMOV UR19, URZ ;  /* 0x000000ff00137c82 */ /* 0x000fe20008000000 */
[----:B------:R-:W-:Y:S01]  /*f040*/  UMOV UR20, UR13 ;  /* 0x0000000d00147c82 */ /* 0x000fe20008000000 */
[----:B------:R-:W-:Y:S01]  /*f050*/  UMOV UR21, UR14 ;  /* 0x0000000e00157c82 */ /* 0x000fe20008000000 */
[----:B------:R-:W-:Y:S01]  /*f060*/  USEL UR6, UR6, URZ, UP2 ;  /* 0x000000ff06067287 */ /* 0x000fe20009000000 */
[----:B------:R3:W-:Y:S01]  /*f070*/  UTMALDG.4D [UR16], [UR26], desc[UR24] ;  /* 0x000018101a0075b4 */ /* 0x0007e20008019000 */
[----:B------:R-:W-:Y:S01]  /*f080*/  ULOP3.LUT UR15, UR15, UR9, URZ, 0x3c, !UPT ;  /* 0x000000090f0f7292 */ /* 0x000fe2000f8e3cff */
[----:B---3--:R-:W-:Y:S06]  /*f090*/  @!P3 BRA `(.L_x_275) ;  /* 0x000000000004b947 */ /* 0x008fec0003800000 */
[----:B------:R-:W-:Y:S05]  /*f0a0*/  BPT.TRAP 0x1 ;  /* 0x000000040000795c */ /* 0x000fea0000300000 */
.L_x_275:
[----:B------:R-:W-:Y:S05]  /*f0b0*/  BSYNC.RECONVERGENT B0 ;  /* 0x0000000000007941 */ /* 0x000fea0003800200 */
.L_x_274:
[----:B------:R-:W3:Y:S01]  /*f0c0*/  SYNCS.PHASECHK.TRANS64.TRYWAIT P1, [UR8+0x5818], R6 ;  /* 0x00581806ff0075a7 */ /* 0x000ee20008021108 */
[----:B-12---:R-:W-:Y:S01]  /*f0d0*/  @!P0 MOV R0, 0x1000 ;  /* 0x0000100000008802 */ /* 0x006fe20000000f00 */
[----:B---3--:R-:W-:Y:S06]  /*f0e0*/  @!P1 BRA `(.L_x_276) ;  /* 0x0000003800a49947 */ /* 0x008fec0003800000 */
.L_x_431:
[----:B------:R2:W-:Y:S01]  /*f0f0*/  @!P0 SYNCS.ARRIVE.TRANS64 RZ, [UR8+0x5808], R0 ;  /* 0x00580800ffff89a7 */ /* 0x0005e20008000008 */
[----:B------:R-:W-:Y:S04]  /*f100*/  BSSY.RECONVERGENT B0, `(.L_x_277) ;  /* 0x0000003000007945 */ /* 0x000fe80003800200 */
[----:B------:R-:W-:Y:S05]  /*f110*/  @!P5 BRA `(.L_x_278) ;  /* 0x000000000004d947 */ /* 0x000fea0003800000 */
[----:B------:R-:W-:Y:S05]  /*f120*/  BPT.TRAP 0x1 ;  /* 0x000000040000795c */ /* 0x000fea0000300000 */
.L_x_278:
[----:B------:R-:W-:Y:S05]  /*f130*/  BSYNC.RECONVERGENT B0 ;  /* 0x0000000000007941 */ /* 0x000fea0003800200 */
.L_x_277:
[----:B------:R-:W-:Y:S01]  /*f140*/  ISETP.EQ.OR P1, PT, R2, RZ, P0 ;  /* 0x000000ff0200720c */ /* 0x000fe20000722670 */
[----:B------:R-:W-:-:S12]  /*f150*/  BSSY.RECONVERGENT B0, `(.L_x_279) ;  /* 0x0000003000007945 */ /* 0x000fd80003800200 */
[----:B------:R-:W-:Y:S05]  /*f160*/  @P1 BRA `(.L_x_280) ;  /* 0x0000000000041947 */ /* 0x000fea0003800000 */
[----:B------:R-:W-:Y:S05]  /*f170*/  BPT.TRAP 0x1 ;  /* 0x000000040000795c */ /* 0x000fea0000300000 */
.L_x_280:
[----:B------:R-:W-:Y:S05]  /*f180*/  BSYNC.RECONVERGENT B0 ;  /* 0x0000000000007941 */ /* 0x000fea0003800200 */
.L_x_279:
[----:B------:R-:W-:Y:S02]  /*f190*/  UIADD3 UR10, UP2, UPT, UR4, 0x80, URZ ;  /* 0x00000080040a7890 */ /* 0x000fe4000ff5e0ff */
[----:B------:R-:W-:Y:S02]  /*f1a0*/  UIADD3 UR19, UPT, UPT, UR11, 0x80, URZ ;  /* 0x000000800b137890 */ /* 0x000fe4000fffe0ff */
[----:B------:R-:W-:Y:S02]  /*f1b0*/  UIADD3 UR16, UPT, UPT, UR8, 0x1000, URZ ;  /* 0x0000100008107890 */ /* 0x000fe4000fffe0ff */
[----:B------:R-:W-:Y:S02]  /*f1c0*/  UIADD3 UR17, UPT, UPT, UR8, 0x5808, URZ ;  /* 0x0000580808117890 */ /* 0x000fe4000fffe0ff */
[----:B------:R-:W-:Y:S01]  /*f1d0*/  UIADD3.X UR11, UPT, UPT, URZ, UR5, URZ, UP2, !UPT ;  /* 0x00000005ff0b7290 */ /* 0x000fe200097fe4ff */
[----:B------:R-:W-:Y:S01]  /*f1e0*/  UMOV UR24, 0x0 ;  /* 0x0000000000187882 */ /* 0x000fe20000000000 */
[----:B------:R-:W-:Y:S01]  /*f1f0*/  UMOV UR25, 0x10000000 ;  /* 0x1000000000197882 */ /* 0x000fe20000000000 */
[----:B------:R-:W-:Y:S01]  /*f200*/  UMOV UR18, URZ ;  /* 0x000000ff00127c82 */ /* 0x000fe20008000000 */
[----:B------:R-:W-:Y:S01]  /*f210*/  UMOV UR20, UR12 ;  /* 0x0000000c00147c82 */ /* 0x000fe20008000000 */
[----:B------:R-:W-:Y:S01]  /*f220*/  UMOV UR21, UR13 ;  /* 0x0000000d00157c82 */ /* 0x000fe20008000000 */
[----:B------:R-:W-:-:S03]  /*f230*/  UMOV UR22, UR14 ;  /* 0x0000000e00167c82 */ /* 0x000fc60008000000 */
[----:B------:R3:W-:Y:S02]  /*f240*/  UTMALDG.5D [UR16], [UR10], desc[UR24] ;  /* 0x000018100a0075b4 */ /* 0x0007e40008021000 */
[----:B---3--:R-:W-:Y:S05]  /*f250*/  BRA.U !UP0, `(.L_x_281) ;  /* 0x0000000108047547 */ /* 0x008fea000b800000 */
[----:B------:R-:W-:Y:S05]  /*f260*/  BPT.TRAP 0x1 ;  /* 0x000000040000795c */ /* 0x000fea0000300000 */
.L_x_281:
[----:B------:R-:W-:Y:S01]  /*f270*/  ULEA UR17, UR6, UR8, 0x3 ;  /* 0x0000000806117291 */ /* 0x000fe2000f8e18ff */
[----:B-1----:R-:W-:Y:S01]  /*f280*/  IMAD.U32 R3, RZ, RZ, UR15 ;  /* 0x0000000fff037e24 */ /* 0x002fe2000f8e00ff */
[----:B------:R-:W-:-:S04]  /*f290*/  @!P0 MOV R2, 0x800 ;  /* 0x0000080000028802 */ /* 0x000fc80000000f00 */
[----:B------:R-:W-:-:S04]  /*f2a0*/  SHF.L.U32 R3, R3, 0x1f, RZ ;  /* 0x0000001f03037819 */ /* 0x000fc800000006ff */
[----:B------:R-:W1:Y:S02]  /*f2b0*/  SYNCS.PHASECHK.TRANS64.TRYWAIT P1, [UR17+0x5838], R3 ;  /* 0x00583803ff0075a7 */ /* 0x000e640008021111 */
[----:B-1----:R-:W-:Y:S05]  /*f2c0*/  @!P1 BRA `(.L_x_282) ;  /* 0x0000003800449947 */ /* 0x002fea0003800000 */
.L_x_433:
[----:B------:R3:W-:Y:S01]  /*f2d0*/  @!P0 SYNCS.ARRIVE.TRANS64 RZ, [UR17+0x5820], R2 ;  /* 0x00582002ffff89a7 */ /* 0x0007e20008000011 */
[----:B------:R-:W-:Y:S05]  /*f2e0*/  BRA.U !UP1, `(.L_x_283) ;  /* 0x0000000109047547 */ /* 0x000fea000b800000 */
[----:B------:R-:W-:Y:S05]  /*f2f0*/  BPT.TRAP 0x1 ;  /* 0x000000040000795c */ /* 0x000fea0000300000 */
.L_x_283:
[----:B------:R-:W-:Y:S04]  /*f300*/  BSSY.RECONVERGENT B0, `(.L_x_284) ;  /* 0x0000003000007945 */ /* 0x000fe80003800200 */
[----:B------:R-:W-:Y:S05]  /*f310*/  @P2 BRA `(.L_x_285) ;  /* 0x0000000000042947 */ /* 0x000fea0003800000 */
[----:B------:R-:W-:Y:S05]  /*f320*/  BPT.TRAP 0x1 ;  /* 0x000000040000795c */ /* 0x000fea0000300000 */
.L_x_285:
[----:B------:R-:W-:Y:S05]  /*f330*/  BSYNC.RECONVERGENT B0 ;  /* 0x0000000000007941 */ /* 0x000fea0003800200 */
.L_x_284:
[----:B------:R-:W-:Y:S01]  /*f340*/  ULEA UR16, UR6, UR8, 0xb ;  /* 0x0000000806107291 */ /* 0x000fe2000f8e58ff */
[----:B------:R-:W-:Y:S01]  /*f350*/  LOP3.LUT R4, R4, 0x1, RZ, 0x3c, !PT ;  /* 0x0000000104047812 */ /* 0x000fe200078e3cff */
[----:B------:R-:W-:Y:S02]  /*f360*/  UIADD3 UR24, UP2, UPT, UR4, 0x280, URZ ;  /* 0x0000028004187890 */ /* 0x000fe4000ff5e0ff */
[----:B------:R-:W-:Y:S02]  /*f370*/  UIADD3 UR17, UPT, UPT, UR17, 0x5820, URZ ;  /* 0x0000582011117890 */ /* 0x000fe4000fffe0ff */
[----:B------:R-:W-:Y:S02]  /*f380*/  UIADD3 UR16, UPT, UPT, UR16, 0x2000, URZ ;  /* 0x0000200010107890 */ /* 0x000fe4000fffe0ff */
[----:B------:R-:W-:Y:S01]  /*f390*/  UIADD3.X UR25, UPT, UPT, URZ, UR5, URZ, UP2, !UPT ;  /* 0x00000005ff197290 */ /* 0x000fe200097fe4ff */
[----:B------:R-:W-:Y:S01]  /*f3a0*/  UMOV UR10, 0x0 ;  /* 0x00000000000a7882 */ /* 0x000fe20000000000 */
[----:B------:R-:W-:Y:S01]  /*f3b0*/  UMOV UR11, 0x10000000 ;  /* 0x10000000000b7882 */ /* 0x000fe20000000000 */
[----:B------:R-:W-:Y:S01]  /*f3c0*/  UMOV UR18, URZ ;  /* 0x000000ff00127c82 */ /* 0x000fe20008000000 */
[----:B------:R-:W-:Y:S01]  /*f3d0*/  UMOV UR19, URZ ;  /* 0x000000ff00137c82 */ /* 0x000fe20008000000 */
[----:B------:R-:W-:Y:S01]  /*f3e0*/  UMOV UR20, UR13 ;  /* 0x0000000d00147c82 */ /* 0x000fe20008000000 */
[----:B------:R-:W-:Y:S01]  /*f3f0*/  UMOV UR21, UR14 ;  /* 0x0000000e00157c82 */ /* 0x000fe20008000000 */
[----:B------:R-:W-:-:S02]  /*f400*/  UIADD3 UR6, UPT, UPT, UR6, 0x1, URZ ;  /* 0x0000000106067890 */ /* 0x000fc4000fffe0ff */
[----:B------:R4:W-:Y:S02]  /*f410*/  UTMALDG.4D [UR16], [UR24], desc[UR10] ;  /* 0x00000a10180075b4 */ /* 0x0009e40008019000 */
[----:B------:R-:W-:-:S04]  /*f420*/  UISETP.NE.AND UP2, UPT, UR6, 0x3, UPT ;  /* 0x000000030600788c */ /* 0x000fc8000bf45270 */
[----:B------:R-:W-:Y:S02]  /*f430*/  USEL UR9, URZ, 0x1, UP2 ;  /* 0x00000001ff097887 */ /* 0x000fe40009000000 */
[----:B------:R-:W-:Y:S02]  /*f440*/  USEL UR22, UR6, URZ, UP2 ;  /* 0x000000ff06167287 */ /* 0x000fe40009000000 */
[----:B------:R-:W-:Y:S02]  /*f450*/  UISETP.GE.AND UP2, UPT, UR7, 0x41, UPT ;  /* 0x000000410700788c */ /* 0x000fe4000bf46270 */
[----:B------:R-:W-:-:S07]  /*f460*/  ULOP3.LUT UR15, UR15, UR9, URZ, 0x3c, !UPT ;  /* 0x000000090f0f7292 */ /* 0x000fce000f8e3cff */
[----:B----4-:R-:W-:Y:S05]  /*f470*/  BRA.U !UP2, `(.L_x_261) ;  /* 0x0000001d0a807547 */ /* 0x010fea000b800000 */
[----:B------:R-:W-:Y:S01]  /*f480*/  UIADD3 UR7, UPT, UPT, UR7, 0x3f, URZ ;  /* 0x0000003f07077890 */ /* 0x000fe2000fffe0ff */
[----:B------:R-:W-:-:S03]  /*f490*/  UMOV UR10, 0x1 ;  /* 0x00000001000a7882 */ /* 0x000fc60000000000 */
[----:B------:R-:W-:-:S04]  /*f4a0*/  USHF.R.S32.HI UR6, URZ, 0x1f, UR7 ;  /* 0x0000001fff067899 */ /* 0x000fc80008011407 */
[----:B------:R-:W-:-:S04]  /*f4b0*/  ULEA.HI UR6, UR6, UR7, URZ, 0x6 ;  /* 0x0000000706067291 */ /* 0x000fc8000f8f30ff */
[----:B------:R-:W-:-:S04]  /*f4c0*/  USHF.R.S32.HI UR6, URZ, 0x6, UR6 ;  /* 0x00000006ff067899 */ /* 0x000fc80008011406 */
[----:B------:R-:W-:-:S04]  /*f4d0*/  UISETP.LT.AND UP2, UPT, UR6, 0x2, UPT ;  /* 0x000000020600788c */ /* 0x000fc8000bf41270 */
[----:B------:R-:W-:-:S04]  /*f4e0*/  USEL UR7, UR6, 0x2, UP2 ;  /* 0x0000000206077887 */ /* 0x000fc80009000000 */
[----:B------:R-:W-:-:S04]  /*f4f0*/  UIADD3 UR7, UPT, UPT, UR6, -UR7, URZ ;  /* 0x8000000706077290 */ /* 0x000fc8000fffe0ff */
[----:B------:R-:W-:Y:S02]  /*f500*/  UISETP.GE.U32.AND UP2, UPT, UR7, 0x3, UPT ;  /* 0x000000030700788c */ /* 0x000fe4000bf46070 */
[----:B------:R-:W-:-:S04]  /*f510*/  UIADD3 UR9, UPT, UPT, UR7, 0x1, URZ ;  /* 0x0000000107097890 */ /* 0x000fc8000fffe0ff */
[----:B------:R-:W-:-:S03]  /*f520*/  ULOP3.LUT UR6, UR9, 0x3, URZ, 0xc0, !UPT ;  /* 0x0000000309067892 */ /* 0x000fc6000f8ec0ff */
[----:B------:R-:W-:Y:S09]  /*f530*/  BRA.U !UP2, `(.L_x_286) ;  /* 0x000000110a347547 */ /* 0x000ff2000b800000 */
[----:B------:R-:W-:Y:S01]  /*f540*/  ULOP3.LUT UR9, UR9, 0xfffffffc, URZ, 0xc0, !UPT ;  /* 0xfffffffc09097892 */ /* 0x000fe2000f8ec0ff */
[----:B------:R-:W-:-:S11]  /*f550*/  UMOV UR7, 0x1 ;  /* 0x0000000100077882 */ /* 0x000fd60000000000 */
.L_x_327:
[----:B--2---:R-:W-:Y:S05]  /*f560*/  BRA.U !UP0, `(.L_x_287) ;  /* 0x0000000108047547 */ /* 0x004fea000b800000 */
[----:B------:R-:W-:Y:S05]  /*f570*/  BPT.TRAP 0x1 ;  /* 0x000000040000795c */ /* 0x000fea0000300000 */
.L_x_287:
[----:B------:R-:W4:Y:S01]  /*f580*/  S2UR UR8, SR_CgaCtaId ;  /* 0x00000000000879c3 */ /* 0x000f220000008800 */
[----:B------:R-:W-:Y:S01]  /*f590*/  UMOV UR10, 0x400 ;  /* 0x00000400000a7882 */ /* 0x000fe20000000000 */
[----:B-1----:R-:W-:Y:S01]  /*f5a0*/  IMAD.U32 R3, RZ, RZ, UR15 ;  /* 0x0000000fff037e24 */ /* 0x002fe2000f8e00ff */
[----:B---3--:R-:W-:-:S04]  /*f5b0*/  @!P0 MOV R2, 0x800 ;  /* 0x0000080000028802 */ /* 0x008fc80000000f00 */
[----:B------:R-:W-:Y:S01]  /*f5c0*/  SHF.L.U32 R3, R3, 0x1f, RZ ;  /* 0x0000001f03037819 */ /* 0x000fe200000006ff */
[----:B----4-:R-:W-:-:S04]  /*f5d0*/  ULEA UR8, UR8, UR10, 0x18 ;  /* 0x0000000a08087291 */ /* 0x010fc8000f8ec0ff */
[----:B------:R-:W-:-:S09]  /*f5e0*/  ULEA UR17, UR22, UR8, 0x3 ;  /* 0x0000000816117291 */ /* 0x000fd2000f8e18ff */
[----:B------:R-:W1:Y:S02]  /*f5f0*/  SYNCS.PHASECHK.TRANS64.TRYWAIT P1, [UR17+0x5838], R3 ;  /* 0x00583803ff0075a7 */ /* 0x000e640008021111 */
[----:B-1----:R-:W-:Y:S05]  /*f600*/  @!P1 BRA `(.L_x_288) ;  /* 0x00000034008c9947 */ /* 0x002fea0003800000 */
.L_x_435:
[----:B------:R3:W-:Y:S01]  /*f610*/  @!P0 SYNCS.ARRIVE.TRANS64 RZ, [UR17+0x5820], R2 ;  /* 0x00582002ffff89a7 */ /* 0x0007e20008000011 */
[----:B------:R-:W-:Y:S05]  /*f620*/  BRA.U !UP1, `(.L_x_289) ;  /* 0x0000000109047547 */ /* 0x000fea000b800000 */
[----:B------:R-:W-:Y:S05]  /*f630*/  BPT.TRAP 0x1 ;  /* 0x000000040000795c */ /* 0x000fea0000300000 */
.L_x_289:
[----:B-12---:R-:W1:Y:S01]  /*f640*/  S2R R0, SR_TID.X ;  /* 0x0000000000007919 */ /* 0x006e620000002100 */
[----:B------:R-:W-:Y:S01]  /*f650*/  BSSY.RECONVERGENT B0, `(.L_x_290) ;  /* 0x0000005000007945 */ /* 0x000fe20003800200 */
[----:B-1----:R-:W-:-:S04]  /*f660*/  LOP3.LUT P2, RZ, R0, 0x1f, RZ, 0xc0, !PT ;  /* 0x0000001f00ff7812 */ /* 0x002fc8000784c0ff */
[----:B------:R-:W-:-:S13]  /*f670*/  PLOP3.LUT P2, PT, P2, P0, PT, 0x8f, 0xf8 ;  /* 0x0000000000f8781c */ /* 0x000fda0001741177 */
[----:B------:R-:W-:Y:S05]  /*f680*/  @P2 BRA `(.L_x_291) ;  /* 0x0000000000042947 */ /* 0x000fea0003800000 */
[----:B------:R-:W-:Y:S05]  /*f690*/  BPT.TRAP 0x1 ;  /* 0x000000040000795c */ /* 0x000fea0000300000 */
.L_x_291:
[----:B------:R-:W-:Y:S05]  /*f6a0*/  BSYNC.RECONVERGENT B0 ;  /* 0x0000000000007941 */ /* 0x000fea0003800200 */
.L_x_290:
[----:B------:R-:W-:Y:S02]  /*f6b0*/  ULEA UR16, UR22, UR8, 0xb ;  /* 0x0000000816107291 */ /* 0x000fe4000f8e58ff */
[----:B------:R-:W-:Y:S02]  /*f6c0*/  UIADD3 UR24, UP2, UPT, UR4, 0x180, URZ ;  /* 0x0000018004187890 */ /* 0x000fe4000ff5e0ff */
[----:B------:R-:W-:Y:S02]  /*f6d0*/  USHF.L.U32 UR19, UR7, 0x6, URZ ;  /* 0x0000000607137899 */ /* 0x000fe400080006ff */
        /* <DEDUP_REMOVED lines=8> */
[----:B------:R-:W-:-:S03]  /*f760*/  UIADD3 UR22, UPT, UPT, UR22, 0x1, URZ ;  /* 0x0000000116167890 */ /* 0x000fc6000fffe0ff */
[----:B------:R1:W-:Y:S01]  /*f770*/  UTMALDG.4D [UR16], [UR24], desc[UR10] ;  /* 0x00000a10180075b4 */ /* 0x0003e20008019000 */
[----:B------:R-:W-:-:S04]  /*f780*/  UISETP.NE.AND UP2, UPT, UR22, 0x3, UPT ;  /* 0x000000031600788c */ /* 0x000fc8000bf45270 */
[----:B------:R-:W-:Y:S02]  /*f790*/  USEL UR12, URZ, 0x1, UP2 ;  /* 0x00000001ff0c7887 */ /* 0x000fe40009000000 */
[----:B------:R-:W-:Y:S02]  /*f7a0*/  USEL UR22, UR22, URZ, UP2 ;  /* 0x000000ff16167287 */ /* 0x000fe40009000000 */
[----:B------:R-:W-:Y:S01]  /*f7b0*/  ULOP3.LUT UR15, UR15, UR12, URZ, 0x3c, !UPT ;  /* 0x0000000c0f0f7292 */ /* 0x000fe2000f8e3cff */
[----:B-1----:R-:W-:Y:S11]  /*f7c0*/  BRA.U !UP0, `(.L_x_292) ;  /* 0x0000000108047547 */ /* 0x002ff6000b800000 */
[----:B------:R-:W-:Y:S05]  /*f7d0*/  BPT.TRAP 0x1 ;  /* 0x000000040000795c */ /* 0x000fea0000300000 */
.L_x_292:
[----:B------:R-:W-:Y:S01]  /*f7e0*/  ULEA UR17, UR22, UR8, 0x3 ;  /* 0x0000000816117291 */ /* 0x000fe2000f8e18ff */
[----:B------:R-:W-:Y:S01]  /*f7f0*/  IMAD.U32 R3, RZ, RZ, UR15 ;  /* 0x0000000fff037e24 */ /* 0x000fe2000f8e00ff */
[----:B---3--:R-:W-:-:S04]  /*f800*/  @!P0 MOV R2, 0x800 ;  /* 0x0000080000028802 */ /* 0x008fc80000000f00 */
[----:B------:R-:W-:-:S04]  /*f810*/  SHF.L.U32 R3, R3, 0x1f, RZ ;  /* 0x0000001f03037819 */ /* 0x000fc800000006ff */
[----:B------:R-:W1:Y:S02]  /*f820*/  SYNCS.PHASECHK.TRANS64.TRYWAIT P1, [UR17+0x5838], R3 ;  /* 0x00583803ff0075a7 */ /* 0x000e640008021111 */
[----:B-1----:R-:W-:Y:S05]  /*f830*/  @!P1 BRA `(.L_x_293) ;  /* 0x0000003400189947 */ /* 0x002fea0003800000 */
.L_x_437:
[----:B------:R2:W-:Y:S01]  /*f840*/  @!P0 SYNCS.ARRIVE.TRANS64 RZ, [UR17+0x5820], R2 ;  /* 0x00582002ffff89a7 */ /* 0x0005e20008000011 */
[----:B------:R-:W-:Y:S05]  /*f850*/  BRA.U !UP1, `(.L_x_294) ;  /* 0x0000000109047547 */ /* 0x000fea000b800000 */
[----:B------:R-:W-:Y:S05]  /*f860*/  BPT.TRAP 0x1 ;  /* 0x000000040000795c */ /* 0x000fea0000300000 */
.L_x_294:
[----:B------:R-:W-:Y:S04]  /*f870*/  BSSY.RECONVERGENT B0, `(.L_x_295) ;  /* 0x0000003000007945 */ /* 0x000fe80003800200 */
[----:B------:R-:W-:Y:S05]  /*f880*/  @P2 BRA `(.L_x_296) ;  /* 0x0000000000042947 */ /* 0x000fea0003800000 */
[----:B------:R-:W-:Y:S05]  /*f890*/  BPT.TRAP 0x1 ;  /* 0x000000040000795c */ /* 0x000fea0000300000 */
.L_x_296:
[----:B------:R-:W-:Y:S05]  /*f8a0*/  BSYNC.RECONVERGENT B0 ;  /* 0x0000000000007941 */ /* 0x000fea0003800200 */
.L_x_295:
        /* <DEDUP_REMOVED lines=17> */
[----:B---3--:R-:W-:Y:S11]  /*f9c0*/  BRA.U !UP0, `(.L_x_297) ;  /* 0x0000000108047547 */ /* 0x008ff6000b800000 */
[----:B------:R-:W-:Y:S05]  /*f9d0*/  BPT.TRAP 0x1 ;  /* 0x000000040000795c */ /* 0x000fea0000300000 */
.L_x_297:
[----:B------:R-:W-:Y:S01]  /*f9e0*/  ULEA UR17, UR22, UR8, 0x3 ;  /* 0x0000000816117291 */ /* 0x000fe2000f8e18ff */
[----:B-1----:R-:W-:Y:S01]  /*f9f0*/  IMAD.U32 R3, RZ, RZ, UR15 ;  /* 0x0000000fff037e24 */ /* 0x002fe2000f8e00ff */
[----:B--2---:R-:W-:-:S04]  /*fa00*/  @!P0 MOV R2, 0x800 ;  /* 0x0000080000028802 */ /* 0x004fc80000000f00 */
[----:B------:R-:W-:-:S04]  /*fa10*/  SHF.L.U32 R3, R3, 0x1f, RZ ;  /* 0x0000001f03037819 */ /* 0x000fc800000006ff */
[----:B------:R-:W1:Y:S02]  /*fa20*/  SYNCS.PHASECHK.TRANS64.TRYWAIT P1, [UR17+0x5838], R3 ;  /* 0x00583803ff0075a7 */ /* 0x000e640008021111 */
[----:B-1----:R-:W-:Y:S05]  /*fa30*/  @!P1 BRA `(.L_x_298) ;  /* 0x0000003000b09947 */ /* 0x002fea0003800000 */
.L_x_439:
[----:B------:R2:W-:Y:S01]  /*fa40*/  @!P0 SYNCS.ARRIVE.TRANS64 RZ, [UR17+0x5820], R2 ;  /* 0x00582002ffff89a7 */ /* 0x0005e20008000011 */
[----:B------:R-:W-:Y:S05]  /*fa50*/  BRA.U !UP1, `(.L_x_299) ;  /* 0x0000000109047547 */ /* 0x000fea000b800000 */
[----:B------:R-:W-:Y:S05]  /*fa60*/  BPT.TRAP 0x1 ;  /* 0x000000040000795c */ /* 0x000fea0000300000 */
.L_x_299:
[----:B------:R-:W-:Y:S04]  /*fa70*/  BSSY.RECONVERGENT B0, `(.L_x_300) ;  /* 0x0000003000007945 */ /* 0x000fe80003800200 */
[----:B------:R-:W-:Y:S05]  /*fa80*/  @P2 BRA `(.L_x_301) ;  /* 0x0000000000042947 */ /* 0x000fea0003800000 */
[----:B------:R-:W-:Y:S05]  /*fa90*/  BPT.TRAP 0x1 ;  /* 0x000000040000795c */ /* 0x000fea0000300000 */
.L_x_301:
[----:B------:R-:W-:Y:S05]  /*faa0*/  BSYNC.RECONVERGENT B0 ;  /* 0x0000000000007941 */ /* 0x000fea0003800200 */
.L_x_300:
[----:B------:R-:W-:Y:S02]  /*fab0*/  ULEA UR16, UR22, UR8, 0xb ;  /* 0x0000000816107291 */ /* 0x000fe4000f8e58ff */
[----:B------:R-:W-:Y:S02]  /*fac0*/  UIADD3 UR24, UP2, UPT, UR4, 0x180, URZ ;  /* 0x0000018004187890 */ /* 0x000fe4000ff5e0ff */
[----:B------:R-:W-:Y:S02]  /*fad0*/  ULEA UR19, UR7, 0x40, 0x6 ;  /* 0x0000004007137891 */ /* 0x000fe4000f8e30ff */
        /* <DEDUP_REMOVED lines=16> */
.L_x_302:
[----:B------:R-:W-:Y:S01]  /*fbe0*/  ULEA UR17, UR22, UR8, 0x3 ;  /* 0x0000000816117291 */ /* 0x000fe2000f8e18ff */
[----:B-1----:R-:W-:Y:S01]  /*fbf0*/  IMAD.U32 R3, RZ, RZ, UR15 ;  /* 0x0000000fff037e24 */ /* 0x002fe2000f8e00ff */
[----:B--2---:R-:W-:-:S04]  /*fc00*/  @!P0 MOV R2, 0x800 ;  /* 0x0000080000028802 */ /* 0x004fc80000000f00 */
[----:B------:R-:W-:-:S04]  /*fc10*/  SHF.L.U32 R3, R3, 0x1f, RZ ;  /* 0x0000001f03037819 */ /* 0x000fc800000006ff */
[----:B------:R-:W1:Y:S02]  /*fc20*/  SYNCS.PHASECHK.TRANS64.TRYWAIT P1, [UR17+0x5838], R3 ;  /* 0x00583803ff0075a7 */ /* 0x000e640008021111 */
[----:B-1----:R-:W-:Y:S05]  /*fc30*/  @!P1 BRA `(.L_x_303) ;  /* 0x0000003000489947 */ /* 0x002fea0003800000 */
.L_x_441:
[----:B------:R2:W-:Y:S01]  /*fc40*/  @!P0 SYNCS.ARRIVE.TRANS64 RZ, [UR17+0x5820], R2 ;  /* 0x00582002ffff89a7 */ /* 0x0005e20008000011 */
[----:B------:R-:W-:Y:S05]  /*fc50*/  BRA.U !UP1, `(.L_x_304) ;  /* 0x0000000109047547 */ /* 0x000fea000b800000 */
[----:B------:R-:W-:Y:S05]  /*fc60*/  BPT.TRAP 0x1 ;  /* 0x000000040000795c */ /* 0x000fea0000300000 */
.L_x_304:
[----:B------:R-:W-:Y:S04]  /*fc70*/  BSSY.RECONVERGENT B0, `(.L_x_305) ;  /* 0x0000003000007945 */ /* 0x000fe80003800200 */
[----:B------:R-:W-:Y:S05]  /*fc80*/  @P2 BRA `(.L_x_306) ;  /* 0x0000000000042947 */ /* 0x000fea0003800000 */
[----:B------:R-:W-:Y:S05]  /*fc90*/  BPT.TRAP 0x1 ;  /* 0x000000040000795c */ /* 0x000fea0000300000 */
.L_x_306:
[----:B------:R-:W-:Y:S05]  /*fca0*/  BSYNC.RECONVERGENT B0 ;  /* 0x0000000000007941 */ /* 0x000fea0003800200 */
.L_x_305:
        /* <DEDUP_REMOVED lines=19> */
.L_x_307:
[----:B------:R-:W-:Y:S01]  /*fde0*/  ULEA UR17, UR22, UR8, 0x3 ;  /* 0x0000000816117291 */ /* 0x000fe2000f8e18ff */
[----:B-1----:R-:W-:Y:S01]  /*fdf0*/  IMAD.U32 R3, RZ, RZ, UR15 ;  /* 0x0000000fff037e24 */ /* 0x002fe2000f8e00ff */
[----:B--2---:R-:W-:-:S04]  /*fe00*/  @!P0 MOV R2, 0x800 ;  /* 0x0000080000028802 */ /* 0x004fc80000000f00 */
[----:B------:R-:W-:-:S04]  /*fe10*/  SHF.L.U32 R3, R3, 0x1f, RZ ;  /* 0x0000001f03037819 */ /* 0x000fc800000006ff */
[----:B------:R-:W1:Y:S02]  /*fe20*/  SYNCS.PHASECHK.TRANS64.TRYWAIT P1, [UR17+0x5838], R3 ;  /* 0x00583803ff0075a7 */ /* 0x000e640008021111 */
[----:B-1----:R-:W-:Y:S05]  /*fe30*/  @!P1 BRA `(.L_x_308) ;  /* 0x0000002c00e09947 */ /* 0x002fea0003800000 */
.L_x_443:
[----:B------:R2:W-:Y:S01]  /*fe40*/  @!P0 SYNCS.ARRIVE.TRANS64 RZ, [UR17+0x5820], R2 ;  /* 0x00582002ffff89a7 */ /* 0x0005e20008000011 */
[----:B------:R-:W-:Y:S05]  /*fe50*/  BRA.U !UP1, `(.L_x_309) ;  /* 0x0000000109047547 */ /* 0x000fea000b800000 */
[----:B------:R-:W-:Y:S05]  /*fe60*/  BPT.TRAP 0x1 ;  /* 0x000000040000795c */ /* 0x000fea0000300000 */
.L_x_309:
[----:B------:R-:W-:Y:S04]  /*fe70*/  BSSY.RECONVERGENT B0, `(.L_x_310) ;  /* 0x0000003000007945 */ /* 0x000fe80003800200 */
[----:B------:R-:W-:Y:S05]  /*fe80*/  @P2 BRA `(.L_x_311) ;  /* 0x0000000000042947 */ /* 0x000fea0003800000 */
[----:B------:R-:W-:Y:S05]  /*fe90*/  BPT.TRAP 0x1 ;  /* 0x000000040000795c */ /* 0x000fea0000300000 */
.L_x_311:
[----:B------:R-:W-:Y:S05]  /*fea0*/  BSYNC.RECONVERGENT B0 ;  /* 0x0000000000007941 */ /* 0x000fea0003800200 */
.L_x_310:
        /* <DEDUP_REMOVED lines=19> */
.L_x_312:
[----:B------:R-:W-:Y:S01]  /*ffe0*/  ULEA UR17, UR22, UR8, 0x3 ;  /* 0x0000000816117291 */ /* 0x000fe2000f8e18ff */
[----:B-1----:R-:W-:Y:S01]  /*fff0*/  IMAD.U32 R3, RZ, RZ, UR15 ;  /* 0x0000000fff037e24 */ /* 0x002fe2000f8e00ff */
[----:B--2---:R-:W-:-:S04]  /*10000*/  @!P0 MOV R2, 0x800 ;  /* 0x0000080000028802 */ /* 0x004fc80000000f00 */
[----:B------:R-:W-:-:S04]  /*10010*/  SHF.L.U32 R3, R3, 0x1f, RZ ;  /* 0x0000001f03037819 */ /* 0x000fc800000006ff */
[----:B------:R-:W1:Y:S02]  /*10020*/  SYNCS.PHASECHK.TRANS64.TRYWAIT P1, [UR17+0x5838], R3 ;  /* 0x00583803ff0075a7 */ /* 0x000e640008021111 */
[----:B-1----:R-:W-:Y:S05]  /*10030*/  @!P1 BRA `(.L_x_313) ;  /* 0x0000002c00789947 */ /* 0x002fea0003800000 */
.L_x_445:
[----:B------:R2:W-:Y:S01]  /*10040*/  @!P0 SYNCS.ARRIVE.TRANS64 RZ, [UR17+0x5820], R2 ;  /* 0x00582002ffff89a7 */ /* 0x0005e20008000011 */
[----:B------:R-:W-:Y:S05]  /*10050*/  BRA.U !UP1, `(.L_x_314) ;  /* 0x0000000109047547 */ /* 0x000fea000b800000 */
[----:B------:R-:W-:Y:S05]  /*10060*/  BPT.TRAP 0x1 ;  /* 0x000000040000795c */ /* 0x000fea0000300000 */
.L_x_314:
[----:B------:R-:W-:Y:S04]  /*10070*/  BSSY.RECONVERGENT B0, `(.L_x_315) ;  /* 0x0000003000007945 */ /* 0x000fe80003800200 */
[----:B------:R-:W-:Y:S05]  /*10080*/  @P2 BRA `(.L_x_316) ;  /* 0x0000000000042947 */ /* 0x000fea0003800000 */
[----:B------:R-:W-:Y:S05]  /*10090*/  BPT.TRAP 0x1 ;  /* 0x000000040000795c */ /* 0x000fea0000300000 */
.L_x_316:
[----:B------:R-:W-:Y:S05]  /*100a0*/  BSYNC.RECONVERGENT B0 ;  /* 0x0000000000007941 */ /* 0x000fea0003800200 */
.L_x_315:
        /* <DEDUP_REMOVED lines=19> */
.L_x_317:
[----:B------:R-:W-:Y:S01]  /*101e0*/  ULEA UR17, UR22, UR8, 0x3 ;  /* 0x0000000816117291 */ /* 0x000fe2000f8e18ff */
[----:B-1----:R-:W-:Y:S01]  /*101f0*/  IMAD.U32 R3, RZ, RZ, UR15 ;  /* 0x0000000fff037e24 */ /* 0x002fe2000f8e00ff */
[----:B--2---:R-:W-:-:S04]  /*10200*/  @!P0 MOV R2, 0x800 ;  /* 0x0000080000028802 */ /* 0x004fc80000000f00 */
[----:B------:R-:W-:-:S04]  /*10210*/  SHF.L.U32 R3, R3, 0x1f, RZ ;  /* 0x0000001f03037819 */ /* 0x000fc800000006ff */
[----:B------:R-:W1:Y:S02]  /*10220*/  SYNCS.PHASECHK.TRANS64.TRYWAIT P1, [UR17+0x5838], R3 ;  /* 0x00583803ff0075a7 */ /* 0x000e640008021111 */
[----:B-1----:R-:W-:Y:S05]  /*10230*/  @!P1 BRA `(.L_x_318) ;  /* 0x0000002c00109947 */ /* 0x002fea0003800000 */
.L_x_447:
[----:B------:R2:W-:Y:S01]  /*10240*/  @!P0 SYNCS.ARRIVE.TRANS64 RZ, [UR17+0x5820], R2 ;  /* 0x00582002ffff89a7 */ /* 0x0005e20008000011 */
[----:B------:R-:W-:Y:S05]  /*10250*/  BRA.U !UP1, `(.L_x_319) ;  /* 0x0000000109047547 */ /* 0x000fea000b800000 */
[----:B------:R-:W-:Y:S05]  /*10260*/  BPT.TRAP 0x1 ;  /* 0x000000040000795c */ /* 0x000fea0000300000 */
.L_x_319:
[----:B------:R-:W-:Y:S04]  /*10270*/  BSSY.RECONVERGENT B0, `(.L_x_320) ;  /* 0x0000003000007945 */ /* 0x000fe80003800200 */
[----:B------:R-:W-:Y:S05]  /*10280*/  @P2 BRA `(.L_x_321) ;  /* 0x0000000000042947 */ /* 0x000fea0003800000 */
[----:B------:R-:W-:Y:S05]  /*10290*/  BPT.TRAP 0x1 ;  /* 0x000000040000795c */ /* 0x000fea0000300000 */
.L_x_321:
[----:B------:R-:W-:Y:S05]  /*102a0*/  BSYNC.RECONVERGENT B0 ;  /* 0x0000000000007941 */ /* 0x000fea0003800200 */
.L_x_320:
        /* <DEDUP_REMOVED lines=19> */
.L_x_322:
[----:B------:R-:W-:Y:S01]  /*103e0*/  ULEA UR17, UR22, UR8, 0x3 ;  /* 0x0000000816117291 */ /* 0x000fe2000f8e18ff */
[----:B-1----:R-:W-:Y:S01]  /*103f0*/  IMAD.U32 R3, RZ, RZ, UR15 ;  /* 0x0000000fff037e24 */ /* 0x002fe2000f8e00ff */
[----:B--2---:R-:W-:-:S04]  /*10400*/  @!P0 MOV R2, 0x800 ;  /* 0x0000080000028802 */ /* 0x004fc80000000f00 */
[----:B------:R-:W-:-:S04]  /*10410*/  SHF.L.U32 R3, R3, 0x1f, RZ ;  /* 0x0000001f03037819 */ /* 0x000fc800000006ff */
[----:B------:R-:W1:Y:S02]  /*10420*/  SYNCS.PHASECHK.TRANS64.TRYWAIT P1, [UR17+0x5838], R3 ;  /* 0x00583803ff0075a7 */ /* 0x000e640008021111 */
[----:B-1----:R-:W-:Y:S05]  /*10430*/  @!P1 BRA `(.L_x_323) ;  /* 0x0000002800a89947 */ /* 0x002fea0003800000 */
.L_x_449:
[----:B------:R2:W-:Y:S01]  /*10440*/  @!P0 SYNCS.ARRIVE.TRANS64 RZ, [UR17+0x5820], R2 ;  /* 0x00582002ffff89a7 */ /* 0x0005e20008000011 */
[----:B------:R-:W-:Y:S05]  /*10450*/  BRA.U !UP1, `(.L_x_324) ;  /* 0x0000000109047547 */ /* 0x000fea000b800000 */
[----:B------:R-:W-:Y:S05]  /*10460*/  BPT.TRAP 0x1 ;  /* 0x000000040000795c */ /* 0x000fea0000300000 */
.L_x_324:
[----:B------:R-:W-:Y:S04]  /*10470*/  BSSY.RECONVERGENT B0, `(.L_x_325) ;  /* 0x0000003000007945 */ /* 0x000fe80003800200 */
[----:B------:R-:W-:Y:S05]  /*10480*/  @P2 BRA `(.L_x_326) ;  /* 0x0000000000042947 */ /* 0x000fea0003800000 */
[----:B------:R-:W-:Y:S05]  /*10490*/  BPT.TRAP 0x1 ;  /* 0x000000040000795c */ /* 0x000fea0000300000 */
.L_x_326:
[----:B------:R-:W-:Y:S05]  /*104a0*/  BSYNC.RECONVERGENT B0 ;  /* 0x0000000000007941 */ /* 0x000fea0003800200 */
.L_x_325:
        /* <DEDUP_REMOVED lines=13> */
[----:B------:R-:W-:Y:S02]  /*10580*/  UIADD3 UR10, UPT, UPT, UR7, 0x4, URZ ;  /* 0x00000004070a7890 */ /* 0x000fe4000fffe0ff */
[----:B------:R-:W-:Y:S02]  /*10590*/  UISETP.NE.AND UP2, UPT, UR22, 0x3, UPT ;  /* 0x000000031600788c */ /* 0x000fe4000bf45270 */
[----:B------:R-:W-:Y:S02]  /*105a0*/  UIADD3 UR7, UPT, UPT, UR7, 0x3, URZ ;  /* 0x0000000307077890 */ /* 0x000fe4000fffe0ff */
[----:B------:R-:W-:Y:S02]  /*105b0*/  USEL UR11, URZ, 0x1, UP2 ;  /* 0x00000001ff0b7887 */ /* 0x000fe40009000000 */
[----:B------:R-:W-:Y:S02]  /*105c0*/  USEL UR22, UR22, URZ, UP2 ;  /* 0x000000ff16167287 */ /* 0x000fe40009000000 */
[----:B------:R-:W-:-:S02]  /*105d0*/  UISETP.NE.AND UP2, UPT, UR7, UR9, UPT ;  /* 0x000000090700728c */ /* 0x000fc4000bf45270 */
[----:B------:R-:W-:Y:S01]  /*105e0*/  ULOP3.LUT UR15, UR15, UR11, URZ, 0x3c, !UPT ;  /* 0x0000000b0f0f7292 */ /* 0x000fe2000f8e3cff */
[----:B------:R-:W-:-:S06]  /*105f0*/  UMOV UR7, UR10 ;  /* 0x0000000a00077c82 */ /* 0x000fcc0008000000 */
[----:B----4-:R-:W-:Y:S05]  /*10600*/  BRA.U UP2, `(.L_x_327) ;  /* 0xffffffed02d47547 */ /* 0x010fea000b83ffff */
.L_x_286:
[----:B------:R-:W-:-:S09]  /*10610*/  UISETP.NE.AND UP2, UPT, UR6, URZ, UPT ;  /* 0x000000ff0600728c */ /* 0x000fd2000bf45270 */
[----:B------:R-:W-:Y:S05]  /*10620*/  BRA.U !UP2, `(.L_x_261) ;  /* 0x0000000d0a147547 */ /* 0x000fea000b800000 */
[----:B------:R-:W-:Y:S05]  /*10630*/  BRA.U !UP0, `(.L_x_328) ;  /* 0x0000000108047547 */ /* 0x000fea000b800000 */
[----:B------:R-:W-:Y:S05]  /*10640*/  BPT.TRAP 0x1 ;  /* 0x000000040000795c */ /* 0x000fea0000300000 */
.L_x_328:
[----:B------:R-:W-:Y:S01]  /*10650*/  ULEA UR17, UR22, UR8, 0x3 ;  /* 0x0000000816117291 */ /* 0x000fe2000f8e18ff */
[----:B-1----:R-:W-:Y:S01]  /*10660*/  IMAD.U32 R3, RZ, RZ, UR15 ;  /* 0x0000000fff037e24 */ /* 0x002fe2000f8e00ff */
[----:B--23--:R-:W-:-:S04]  /*10670*/  @!P0 MOV R2, 0x800 ;  /* 0x0000080000028802 */ /* 0x00cfc80000000f00 */
[----:B------:R-:W-:-:S04]  /*10680*/  SHF.L.U32 R3, R3, 0x1f, RZ ;  /* 0x0000001f03037819 */ /* 0x000fc800000006ff */
[----:B------:R-:W1:Y:S02]  /*10690*/  SYNCS.PHASECHK.TRANS64.TRYWAIT P1, [UR17+0x5838], R3 ;  /* 0x00583803ff0075a7 */ /* 0x000e640008021111 */
[----:B-1----:R-:W-:Y:S05]  /*106a0*/  @!P1 BRA `(.L_x_329) ;  /* 0x0000002800249947 */ /* 0x002fea0003800000 */
.L_x_451:
[----:B------:R2:W-:Y:S01]  /*106b0*/  @!P0 SYNCS.ARRIVE.TRANS64 RZ, [UR17+0x5820], R2 ;  /* 0x00582002ffff89a7 */ /* 0x0005e20008000011 */
[----:B------:R-:W-:Y:S05]  /*106c0*/  BRA.U !UP1, `(.L_x_330) ;  /* 0x0000000109047547 */ /* 0x000fea000b800000 */
[----:B------:R-:W-:Y:S05]  /*106d0*/  BPT.TRAP 0x1 ;  /* 0x000000040000795c */ /* 0x000fea0000300000 */
.L_x_330:
[----:B------:R-:W-:Y:S04]  /*106e0*/  BSSY.RECONVERGENT B0, `(.L_x_331) ;  /* 0x0000003000007945 */ /* 0x000fe80003800200 */
[----:B------:R-:W-:Y:S05]  /*106f0*/  @P2 BRA `(.L_x_332) ;  /* 0x0000000000042947 */ /* 0x000fea0003800000 */
[----:B------:R-:W-:Y:S05]  /*10700*/  BPT.TRAP 0x1 ;  /* 0x000000040000795c */ /* 0x000fea0000300000 */
.L_x_332:
[----:B------:R-:W-:Y:S05]  /*10710*/  BSYNC.RECONVERGENT B0 ;  /* 0x0000000000007941 */ /* 0x000fea0003800200 */
.L_x_331:
        /* <DEDUP_REMOVED lines=19> */
.L_x_333:
[----:B------:R-:W-:Y:S01]  /*10850*/  ULEA UR17, UR22, UR8, 0x3 ;  /* 0x0000000816117291 */ /* 0x000fe2000f8e18ff */
[----:B-1----:R-:W-:Y:S01]  /*10860*/  IMAD.U32 R3, RZ, RZ, UR15 ;  /* 0x0000000fff037e24 */ /* 0x002fe2000f8e00ff */
[----:B--2---:R-:W-:-:S04]  /*10870*/  @!P0 MOV R2, 0x800 ;  /* 0x0000080000028802 */ /* 0x004fc80000000f00 */
[----:B------:R-:W-:-:S04]  /*10880*/  SHF.L.U32 R3, R3, 0x1f, RZ ;  /* 0x0000001f03037819 */ /* 0x000fc800000006ff */
[----:B------:R-:W1:Y:S02]  /*10890*/  SYNCS.PHASECHK.TRANS64.TRYWAIT P1, [UR17+0x5838], R3 ;  /* 0x00583803ff0075a7 */ /* 0x000e640008021111 */
[----:B-1----:R-:W-:Y:S05]  /*108a0*/  @!P1 BRA `(.L_x_334) ;  /* 0x0000002400bc9947 */ /* 0x002fea0003800000 */
.L_x_453:
[----:B------:R2:W-:Y:S01]  /*108b0*/  @!P0 SYNCS.ARRIVE.TRANS64 RZ, [UR17+0x5820], R2 ;  /* 0x00582002ffff89a7 */ /* 0x0005e20008000011 */
[----:B------:R-:W-:Y:S05]  /*108c0*/  BRA.U !UP1, `(.L_x_335) ;  /* 0x0000000109047547 */ /* 0x000fea000b800000 */
[----:B------:R-:W-:Y:S05]  /*108d0*/  BPT.TRAP 0x1 ;  /* 0x000000040000795c */ /* 0x000fea0000300000 */
.L_x_335:
[----:B------:R-:W-:Y:S04]  /*108e0*/  BSSY.RECONVERGENT B0, `(.L_x_336) ;  /* 0x0000003000007945 */ /* 0x000fe80003800200 */
[----:B------:R-:W-:Y:S05]  /*108f0*/  @P2 BRA `(.L_x_337) ;  /* 0x0000000000042947 */ /* 0x000fea0003800000 */
[----:B------:R-:W-:Y:S05]  /*10900*/  BPT.TRAP 0x1 ;  /* 0x000000040000795c */ /* 0x000fea0000300000 */
.L_x_337:
[----:B------:R-:W-:Y:S05]  /*10910*/  BSYNC.RECONVERGENT B0 ;  /* 0x0000000000007941 */ /* 0x000fea0003800200 */
.L_x_336:
        /* <DEDUP_REMOVED lines=16> */
[----:B------:R-:W-:Y:S02]  /*10a20*/  UISETP.NE.AND UP2, UPT, UR6, 0x1, UPT ;  /* 0x000000010600788c */ /* 0x000fe4000bf45270 */
[----:B------:R-:W-:-:S07]  /*10a30*/  ULOP3.LUT UR15, UR15, UR7, URZ, 0x3c, !UPT ;  /* 0x000000070f0f7292 */ /* 0x000fce000f8e3cff */
[----:B----4-:R-:W-:Y:S05]  /*10a40*/  BRA.U !UP2, `(.L_x_261) ;  /* 0x000000090a0c7547 */ /* 0x010fea000b800000 */
[----:B------:R-:W-:Y:S05]  /*10a50*/  BRA.U !UP0, `(.L_x_338) ;  /* 0x0000000108047547 */ /* 0x000fea000b800000 */
[----:B------:R-:W-:Y:S05]  /*10a60*/  BPT.TRAP 0x1 ;  /* 0x000000040000795c */ /* 0x000fea0000300000 */
.L_x_338:
[----:B------:R-:W-:Y:S01]  /*10a70*/  ULEA UR17, UR22, UR8, 0x3 ;  /* 0x0000000816117291 */ /* 0x000fe2000f8e18ff */
[----:B-1----:R-:W-:Y:S01]  /*10a80*/  IMAD.U32 R3, RZ, RZ, UR15 ;  /* 0x0000000fff037e24 */ /* 0x002fe2000f8e00ff */
[----:B--2---:R-:W-:-:S04]  /*10a90*/  @!P0 MOV R2, 0x800 ;  /* 0x0000080000028802 */ /* 0x004fc80000000f00 */
[----:B------:R-:W-:-:S04]  /*10aa0*/  SHF.L.U32 R3, R3, 0x1f, RZ ;  /* 0x0000001f03037819 */ /* 0x000fc800000006ff */
[----:B------:R-:W1:Y:S02]  /*10ab0*/  SYNCS.PHASECHK.TRANS64.TRYWAIT P1, [UR17+0x5838], R3 ;  /* 0x00583803ff0075a7 */ /* 0x000e640008021111 */
[----:B-1----:R-:W-:Y:S05]  /*10ac0*/  @!P1 BRA `(.L_x_339) ;  /* 0x00000024004c9947 */ /* 0x002fea0003800000 */
.L_x_455:
[----:B------:R2:W-:Y:S01]  /*10ad0*/  @!P0 SYNCS.ARRIVE.TRANS64 RZ, [UR17+0x5820], R2 ;  /* 0x00582002ffff89a7 */ /* 0x0005e20008000011 */
[----:B------:R-:W-:Y:S05]  /*10ae0*/  BRA.U !UP1, `(.L_x_340) ;  /* 0x0000000109047547 */ /* 0x000fea000b800000 */
[----:B------:R-:W-:Y:S05]  /*10af0*/  BPT.TRAP 0x1 ;  /* 0x000000040000795c */ /* 0x000fea0000300000 */
.L_x_340:
[----:B------:R-:W-:Y:S04]  /*10b00*/  BSSY.RECONVERGENT B0, `(.L_x_341) ;  /* 0x0000003000007945 */ /* 0x000fe80003800200 */
[----:B------:R-:W-:Y:S05]  /*10b10*/  @P2 BRA `(.L_x_342) ;  /* 0x0000000000042947 */ /* 0x000fea0003800000 */
[----:B------:R-:W-:Y:S05]  /*10b20*/  BPT.TRAP 0x1 ;  /* 0x000000040000795c */ /* 0x000fea0000300000 */
.L_x_342:
[----:B------:R-:W-:Y:S05]  /*10b30*/  BSYNC.RECONVERGENT B0 ;  /* 0x0000000000007941 */ /* 0x000fea0003800200 */
.L_x_341:
        /* <DEDUP_REMOVED lines=19> */
.L_x_343:
[----:B------:R-:W-:Y:S01]  /*10c70*/  ULEA UR17, UR22, UR8, 0x3 ;  /* 0x0000000816117291 */ /* 0x000fe2000f8e18ff */
[----:B-1----:R-:W-:Y:S01]  /*10c80*/  IMAD.U32 R3, RZ, RZ, UR15 ;  /* 0x0000000fff037e24 */ /* 0x002fe2000f8e00ff */
[----:B--2---:R-:W-:-:S04]  /*10c90*/  @!P0 MOV R2, 0x800 ;  /* 0x0000080000028802 */ /* 0x004fc80000000f00 */
[----:B------:R-:W-:-:S04]  /*10ca0*/  SHF.L.U32 R3, R3, 0x1f, RZ ;  /* 0x0000001f03037819 */ /* 0x000fc800000006ff */
[----:B------:R-:W1:Y:S02]  /*10cb0*/  SYNCS.PHASECHK.TRANS64.TRYWAIT P1, [UR17+0x5838], R3 ;  /* 0x00583803ff0075a7 */ /* 0x000e640008021111 */
[----:B-1----:R-:W-:Y:S05]  /*10cc0*/  @!P1 BRA `(.L_x_344) ;  /* 0x0000002000e49947 */ /* 0x002fea0003800000 */
.L_x_457:
[----:B------:R2:W-:Y:S01]  /*10cd0*/  @!P0 SYNCS.ARRIVE.TRANS64 RZ, [UR17+0x5820], R2 ;  /* 0x00582002ffff89a7 */ /* 0x0005e20008000011 */
[----:B------:R-:W-:Y:S05]  /*10ce0*/  BRA.U !UP1, `(.L_x_345) ;  /* 0x0000000109047547 */ /* 0x000fea000b800000 */
[----:B------:R-:W-:Y:S05]  /*10cf0*/  BPT.TRAP 0x1 ;  /* 0x000000040000795c */ /* 0x000fea0000300000 */
.L_x_345:
[----:B------:R-:W-:Y:S04]  /*10d00*/  BSSY.RECONVERGENT B0, `(.L_x_346) ;  /* 0x0000003000007945 */ /* 0x000fe80003800200 */
[----:B------:R-:W-:Y:S05]  /*10d10*/  @P2 BRA `(.L_x_347) ;  /* 0x0000000000042947 */ /* 0x000fea0003800000 */
[----:B------:R-:W-:Y:S05]  /*10d20*/  BPT.TRAP 0x1 ;  /* 0x000000040000795c */ /* 0x000fea0000300000 */
.L_x_347:
[----:B------:R-:W-:Y:S05]  /*10d30*/  BSYNC.RECONVERGENT B0 ;  /* 0x0000000000007941 */ /* 0x000fea0003800200 */
.L_x_346:
        /* <DEDUP_REMOVED lines=19> */
[----:B------:R-:W-:Y:S01]  /*10e70*/  UIADD3 UR10, UPT, UPT, UR10, 0x2, URZ ;  /* 0x000000020a0a7890 */ /* 0x000fe2000fffe0ff */
[----:B------:R-:W-:Y:S11]  /*10e80*/  BRA.U !UP0, `(.L_x_348) ;  /* 0x0000000108047547 */ /* 0x000ff6000b800000 */
[----:B------:R-:W-:Y:S05]  /*10e90*/  BPT.TRAP 0x1 ;  /* 0x000000040000795c */ /* 0x000fea0000300000 */
.L_x_348:
[----:B------:R-:W-:Y:S01]  /*10ea0*/  ULEA UR17, UR22, UR8, 0x3 ;  /* 0x0000000816117291 */ /* 0x000fe2000f8e18ff */
[----:B-1----:R-:W-:Y:S01]  /*10eb0*/  IMAD.U32 R3, RZ, RZ, UR15 ;  /* 0x0000000fff037e24 */ /* 0x002fe2000f8e00ff */
[----:B--2---:R-:W-:-:S04]  /*10ec0*/  @!P0 MOV R2, 0x800 ;  /* 0x0000080000028802 */ /* 0x004fc80000000f00 */
[----:B------:R-:W-:-:S04]  /*10ed0*/  SHF.L.U32 R3, R3, 0x1f, RZ ;  /* 0x0000001f03037819 */ /* 0x000fc800000006ff */
[----:B------:R-:W1:Y:S02]  /*10ee0*/  SYNCS.PHASECHK.TRANS64.TRYWAIT P1, [UR17+0x5838], R3 ;  /* 0x00583803ff0075a7 */ /* 0x000e640008021111 */
[----:B-1----:R-:W-:Y:S05]  /*10ef0*/  @!P1 BRA `(.L_x_349) ;  /* 0x0000002000709947 */ /* 0x002fea0003800000 */
.L_x_459:
[----:B------:R2:W-:Y:S01]  /*10f00*/  @!P0 SYNCS.ARRIVE.TRANS64 RZ, [UR17+0x5820], R2 ;  /* 0x00582002ffff89a7 */ /* 0x0005e20008000011 */
[----:B------:R-:W-:Y:S05]  /*10f10*/  BRA.U !UP1, `(.L_x_350) ;  /* 0x0000000109047547 */ /* 0x000fea000b800000 */
[----:B------:R-:W-:Y:S05]  /*10f20*/  BPT.TRAP 0x1 ;  /* 0x000000040000795c */ /* 0x000fea0000300000 */
.L_x_350:
[----:B------:R-:W-:Y:S04]  /*10f30*/  BSSY.RECONVERGENT B0, `(.L_x_351) ;  /* 0x0000003000007945 */ /* 0x000fe80003800200 */
[----:B------:R-:W-:Y:S05]  /*10f40*/  @P2 BRA `(.L_x_352) ;  /* 0x0000000000042947 */ /* 0x000fea0003800000 */
[----:B------:R-:W-:Y:S05]  /*10f50*/  BPT.TRAP 0x1 ;  /* 0x000000040000795c */ /* 0x000fea0000300000 */
.L_x_352:
[----:B------:R-:W-:Y:S05]  /*10f60*/  BSYNC.RECONVERGENT B0 ;  /* 0x0000000000007941 */ /* 0x000fea0003800200 */
.L_x_351:
        /* <DEDUP_REMOVED lines=19> */
.L_x_353:
[----:B------:R-:W-:Y:S01]  /*110a0*/  ULEA UR9, UR22, UR8, 0x3 ;  /* 0x0000000816097291 */ /* 0x000fe2000f8e18ff */
[----:B-1----:R-:W-:Y:S01]  /*110b0*/  IMAD.U32 R3, RZ, RZ, UR15 ;  /* 0x0000000fff037e24 */ /* 0x002fe2000f8e00ff */
[----:B--2---:R-:W-:-:S04]  /*110c0*/  @!P0 MOV R2, 0x800 ;  /* 0x0000080000028802 */ /* 0x004fc80000000f00 */
[----:B------:R-:W-:-:S04]  /*110d0*/  SHF.L.U32 R3, R3, 0x1f, RZ ;  /* 0x0000001f03037819 */ /* 0x000fc800000006ff */
[----:B------:R-:W1:Y:S02]  /*110e0*/  SYNCS.PHASECHK.TRANS64.TRYWAIT P1, [UR9+0x5838], R3 ;  /* 0x00583803ff0075a7 */ /* 0x000e640008021109 */
[----:B-1----:R-:W-:Y:S05]  /*110f0*/  @!P1 BRA `(.L_x_354) ;  /* 0x0000002000089947 */ /* 0x002fea0003800000 */
.L_x_461:
[----:B------:R2:W-:Y:S01]  /*11100*/  @!P0 SYNCS.ARRIVE.TRANS64 RZ, [UR9+0x5820], R2 ;  /* 0x00582002ffff89a7 */ /* 0x0005e20008000009 */
[----:B------:R-:W-:Y:S05]  /*11110*/  BRA.U !UP1, `(.L_x_355) ;  /* 0x0000000109047547 */ /* 0x000fea000b800000 */
[----:B------:R-:W-:Y:S05]  /*11120*/  BPT.TRAP 0x1 ;  /* 0x000000040000795c */ /* 0x000fea0000300000 */
.L_x_355:
[----:B------:R-:W-:Y:S04]  /*11130*/  BSSY.RECONVERGENT B0, `(.L_x_356) ;  /* 0x0000003000007945 */ /* 0x000fe80003800200 */
[----:B------:R-:W-:Y:S05]  /*11140*/  @P2 BRA `(.L_x_357) ;  /* 0x0000000000042947 */ /* 0x000fea0003800000 */
[----:B------:R-:W-:Y:S05]  /*11150*/  BPT.TRAP 0x1 ;  /* 0x000000040000795c */ /* 0x000fea0000300000 */
.L_x_357:
[----:B------:R-:W-:Y:S05]  /*11160*/  BSYNC.RECONVERGENT B0 ;  /* 0x0000000000007941 */ /* 0x000fea0003800200 */
.L_x_356:
[----:B------:R-:W-:Y:S02]  /*11170*/  ULEA UR8, UR22, UR8, 0xb ;  /* 0x0000000816087291 */ /* 0x000fe4000f8e58ff */
[----:B------:R-:W-:Y:S02]  /*11180*/  UIADD3 UR6, UP2, UPT, UR4, 0x280, URZ ;  /* 0x0000028004067890 */ /* 0x000fe4000ff5e0ff */
[----:B------:R-:W-:Y:S02]  /*11190*/  USHF.L.U32 UR11, UR10, 0x6, URZ ;  /* 0x000000060a0b7899 */ /* 0x000fe400080006ff */
[----:B------:R-:W-:Y:S02]  /*111a0*/  UIADD3 UR9, UPT, UPT, UR9, 0x5820, URZ ;  /* 0x0000582009097890 */ /* 0x000fe4000fffe0ff */
[----:B------:R-:W-:Y:S02]  /*111b0*/  UIADD3 UR8, UPT, UPT, UR8, 0x2000, URZ ;  /* 0x0000200008087890 */ /* 0x000fe4000fffe0ff */
[----:B------:R-:W-:Y:S01]  /*111c0*/  UIADD3.X UR7, UPT, UPT, URZ, UR5, URZ, UP2, !UPT ;  /* 0x00000005ff077290 */ /* 0x000fe200097fe4ff */
[----:B------:R-:W-:Y:S01]  /*111d0*/  UMOV UR12, UR13 ;  /* 0x0000000d000c7c82 */ /* 0x000fe20008000000 */
[----:B------:R-:W-:Y:S01]  /*111e0*/  UMOV UR16, 0x0 ;  /* 0x0000000000107882 */ /* 0x000fe20000000000 */
[----:B------:R-:W-:Y:S01]  /*111f0*/  UMOV UR17, 0x10000000 ;  /* 0x1000000000117882 */ /* 0x000fe20000000000 */
[----:B------:R-:W-:Y:S01]  /*11200*/  UMOV UR13, UR14 ;  /* 0x0000000e000d7c82 */ /* 0x000fe20008000000 */
[----:B------:R-:W-:Y:S01]  /*11210*/  UMOV UR10, URZ ;  /* 0x000000ff000a7c82 */ /* 0x000fe20008000000 */
[----:B------:R-:W-:-:S03]  /*11220*/  UIADD3 UR22, UPT, UPT, UR22, 0x1, URZ ;  /* 0x0000000116167890 */ /* 0x000fc6000fffe0ff */
[----:B------:R4:W-:Y:S01]  /*11230*/  UTMALDG.4D [UR8], [UR6], desc[UR16] ;  /* 0x00001008060075b4 */ /* 0x0009e20008019000 */
[----:B------:R-:W-:-:S04]  /*11240*/  UISETP.NE.AND UP2, UPT, UR22, 0x3, UPT ;  /* 0x000000031600788c */ /* 0x000fc8000bf45270 */
[----:B------:R-:W-:Y:S02]  /*11250*/  USEL UR14, URZ, 0x1, UP2 ;  /* 0x00000001ff0e7887 */ /* 0x000fe40009000000 */
[----:B------:R-:W-:Y:S02]  /*11260*/  USEL UR22, UR22, URZ, UP2 ;  /* 0x000000ff16167287 */ /* 0x000fe40009000000 */
[----:B----4-:R-:W-:-:S12]  /*11270*/  ULOP3.LUT UR15, UR15, UR14, URZ, 0x3c, !UPT ;  /* 0x0000000e0f0f7292 */ /* 0x010fd8000f8e3cff */
.L_x_261:
[----:B------:R-:W4:Y:S01]  /*11280*/  LDCU UR7, c[0x0][0x370] ;  /* 0x00006e00ff0777ac */ /* 0x000f220008000800 */
[----:B------:R-:W5:Y:S01]  /*11290*/  LDCU UR6, c[0x0][0x900] ;  /* 0x00012000ff0677ac */ /* 0x000f620008000800 */
[----:B----4-:R-:W-:-:S04]  /*112a0*/  UIADD3 UR36, UPT, UPT, UR7, UR36, URZ ;  /* 0x0000002407247290 */ /* 0x010fc8000fffe0ff */
[----:B-----5:R-:W-:-:S09]  /*112b0*/  UISETP.GE.AND UP2, UPT, UR36, UR6, UPT ;  /* 0x000000062400728c */ /* 0x020fd2000bf46270 */
[----:B------:R-:W-:Y:S05]  /*112c0*/  BRA.U !UP2, `(.L_x_358) ;  /* 0xffffffd50a7c7547 */ /* 0x000fea000b83ffff */
[----:B-1----:R-:W-:Y:S05]  /*112d0*/  EXIT ;  /* 0x000000000000794d */ /* 0x002fea0003800000 */
.L_x_480:
[----:B------:R-:W-:-:S08]  /*112e0*/  NOP ;  /* 0x0000000000007918 */ /* 0x000fd00000000000 */
[----:B------:R-:W1:-:S00]  /*112f0*/  USETMAXREG.DEALLOC.CTAPOOL 0x20 ;  /* 0x00000020000079c8 */ /* 0x000e4000080e0500 */
[----:B-1----:R-:W1:Y:S02]  /*11300*/  LDC R0, c[0x0][0x900] ;  /* 0x00024000ff007b82 */ /* 0x002e640000000800 */
[----:B-1----:R-:W-:-:S13]  /*11310*/  ISETP.LE.AND P0, PT, R0, UR36, PT ;  /* 0x0000002400007c0c */ /* 0x002fda000bf03270 */
[----:B------:R-:W-:Y:S05]  /*11320*/  @P0 EXIT ;  /* 0x000000000000094d */ /* 0x000fea0003800000 */
[----:B------:R-:W-:Y:S01]  /*11330*/  HFMA2 R4, -RZ, RZ, 0, 0 ;  /* 0x00000000ff047431 */ /* 0x000fe200000001ff */
[----:B------:R-:W-:Y:S01]  /*11340*/  PRMT R0, RZ, 0x7610, R0 ;  /* 0x00007610ff007816 */ /* 0x000fe20000000000 */
[----:B------:R-:W1:Y:S01]  /*11350*/  LDCU.64 UR26, c[0x0][0x348] ;  /* 0x00006900ff1a77ac */ /* 0x000e620008000a00 */
[----:B------:R-:W2:Y:S01]  /*11360*/  LDCU UR24, c[0x0][0x370] ;  /* 0x00006e00ff1877ac */ /* 0x000ea20008000800 */
[----:B------:R-:W3:Y:S01]  /*11370*/  LDCU UR16, c[0x0][0x900] ;  /* 0x00012000ff1077ac */ /* 0x000ee20008000800 */
[----:B------:R-:W4:Y:S01]  /*11380*/  LDCU UR22, c[0x0][0x904] ;  /* 0x00012080ff1677ac */ /* 0x000f220008000800 */
[----:B------:R-:W5:Y:S01]  /*11390*/  LDCU UR21, c[0x0][0x380] ;  /* 0x00007000ff1577ac */ /* 0x000f620008000800 */
[----:B------:R-:W1:Y:S01]  /*113a0*/  LDCU UR19, c[0x0][0x38c] ;  /* 0x00007180ff1377ac */ /* 0x000e620008000800 */
[----:B------:R-:W1:Y:S01]  /*113b0*/  LDCU UR23, c[0x0][0x91c] ;  /* 0x00012380ff1777ac */ /* 0x000e620008000800 */
[----:B------:R-:W1:Y:S01]  /*113c0*/  LDCU UR20, c[0x0][0x918] ;  /* 0x00012300ff1477ac */ /* 0x000e620008000800 */
[----:B------:R-:W1:Y:S01]  /*113d0*/  LDCU.64 UR14, c[0x0][0x908] ;  /* 0x00012100ff0e77ac */ /* 0x000e620008000a00 */
[----:B------:R-:W1:Y:S01]  /*113e0*/  LDCU.64 UR6, c[0x0][0x920] ;  /* 0x00012400ff0677ac */ /* 0x000e620008000a00 */
[----:B------:R-:W1:Y:S02]  /*113f0*/  LDCU.64 UR4, c[0x0][0x910] ;  /* 0x00012200ff0477ac */ /* 0x000e640008000a00 */
.L_x_366:
[----:B-1----:R-:W-:Y:S02]  /*11400*/  UIMAD.WIDE.U32 UR8, UR36, UR14, URZ ;  /* 0x0000000e240872a5 */ /* 0x002fe4000f8e00ff */
[----:B----4-:R-:W-:Y:S02]  /*11410*/  UISETP.NE.AND UP0, UPT, UR22, 0x1, UPT ;  /* 0x000000011600788c */ /* 0x010fe4000bf05270 */
[----:B------:R-:W-:-:S04]  /*11420*/  USHF.R.U32.HI UR8, URZ, UR15, UR9 ;  /* 0x0000000fff087299 */ /* 0x000fc80008011609 */
[----:B------:R-:W-:Y:S02]  /*11430*/  USEL UR8, UR36, UR8, !UP0 ;  /* 0x0000000824087287 */ /* 0x000fe4000c000000 */
[----:B------:R-:W-:Y:S02]  /*11440*/  UISETP.NE.AND UP0, UPT, UR23, 0x1, UPT ;  /* 0x000000011700788c */ /* 0x000fe4000bf05270 */
[----:B------:R-:W-:Y:S02]  /*11450*/  UIMAD.WIDE.U32 UR10, UR8, UR6, URZ ;  /* 0x00000006080a72a5 */ /* 0x000fe4000f8e00ff */
[----:B------:R-:W-:Y:S02]  /*11460*/  UIADD3 UR10, UPT, UPT, -UR8, URZ, URZ ;  /* 0x000000ff080a7290 */ /* 0x000fe4000fffe1ff */
[----:B------:R-:W-:Y:S02]  /*11470*/  USHF.R.U32.HI UR11, URZ, UR7, UR11 ;  /* 0x00000007ff0b7299 */ /* 0x000fe4000801160b */
[----:B------:R-:W-:-:S02]  /*11480*/  UIMAD UR10, UR22, UR10, UR36 ;  /* 0x0000000a160a72a4 */ /* 0x000fc4000f8e0224 */
[----:B------:R-:W-:Y:S02]  /*11490*/  USEL UR11, UR8, UR11, !UP0 ;  /* 0x0000000b080b7287 */ /* 0x000fe4000c000000 */
[----:B------:R-:W-:Y:S02]  /*114a0*/  USHF.L.U32 UR10, UR10, 0x8, URZ ;  /* 0x000000080a0a7899 */ /* 0x000fe400080006ff */
[----:B------:R-:W-:Y:S02]  /*114b0*/  UIADD3 UR13, UPT, UPT, -UR11, URZ, URZ ;  /* 0x000000ff0b0d7290 */ /* 0x000fe4000fffe1ff */
[----:B-----5:R-:W-:Y:S02]  /*114c0*/  UISETP.GE.AND UP0, UPT, UR10, UR21, UPT ;  /* 0x000000150a00728c */ /* 0x020fe4000bf06270 */
[----:B------:R-:W-:-:S07]  /*114d0*/  UIMAD UR13, UR23, UR13, UR8 ;  /* 0x0000000d170d72a4 */ /* 0x000fce000f8e0208 */
[----:B------:R-:W-:Y:S05]  /*114e0*/  BRA.U UP0, `(.L_x_359) ;  /* 0x0000000500287547 */ /* 0x000fea000b800000 */
[----:B------:R-:W-:Y:S01]  /*114f0*/  IMAD.U32 R3, RZ, RZ, UR19 ;  /* 0x00000013ff037e24 */ /* 0x000fe2000f8e00ff */
[----:B------:R-:W-:Y:S02]  /*11500*/  UIMAD.WIDE.U32 UR8, UR11, UR5, URZ ;  /* 0x000000050b0872a5 */ /* 0x000fe4000f8e00ff */
[----:B------:R-:W-:Y:S02]  /*11510*/  UISETP.NE.AND UP0, UPT, UR4, 0x1, UPT ;  /* 0x000000010400788c */ /* 0x000fe4000bf05270 */
[----:B------:R-:W-:Y:S01]  /*11520*/  IABS R3, R3 ;  /* 0x0000000300037213 */ /* 0x000fe20000000000 */
[----:B------:R-:W-:-:S03]  /*11530*/  USHF.R.U32.HI UR8, URZ, UR20, UR9 ;  /* 0x00000014ff087299 */ /* 0x000fc60008011609 */
[----:B------:R-:W1:Y:S01]  /*11540*/  I2F.RP R0, R3 ;  /* 0x0000000300007306 */ /* 0x000e620000209400 */
[----:B------:R-:W-:Y:S02]  /*11550*/  USEL UR8, UR11, UR8, !UP0 ;  /* 0x000000080b087287 */ /* 0x000fe4000c000000 */
[----:B------:R-:W-:Y:S02]  /*11560*/  UISETP.NE.AND UP0, UPT, UR19, URZ, UPT ;  /* 0x000000ff1300728c */ /* 0x000fe4000bf05270 */
[----:B------:R-:W-:-:S04]  /*11570*/  UIADD3 UR8, UPT, UPT, -UR8, URZ, URZ ;  /* 0x000000ff08087290 */ /* 0x000fc8000fffe1ff */
[----:B------:R-:W-:-:S04]  /*11580*/  UIMAD UR11, UR4, UR8, UR11 ;  /* 0x00000008040b72a4 */ /* 0x000fc8000f8e020b */
[----:B------:R-:W-:Y:S01]  /*11590*/  ULOP3.LUT UR8, UR11, UR19, URZ, 0x3c, !UPT ;  /* 0x000000130b087292 */ /* 0x000fe2000f8e3cff */
[----:B-1----:R-:W1:Y:S03]  /*115a0*/  MUFU.RCP R6, R0 ;  /* 0x0000000000067308 */ /* 0x002e660000001000 */
[----:B------:R-:W-:Y:S01]  /*115b0*/  UISETP.GE.AND UP1, UPT, UR8, URZ, UPT ;  /* 0x000000ff0800728c */ /* 0x000fe2000bf26270 */
[----:B-1----:R-:W-:Y:S02]  /*115c0*/  IADD3 R6, PT, PT, R6, 0xffffffe, RZ ;  /* 0x0ffffffe06067810 */ /* 0x002fe40007ffe0ff */
[----:B------:R-:W-:Y:S02]  /*115d0*/  MOV R0, UR11 ;  /* 0x0000000b00007c02 */ /* 0x000fe40008000f00 */
[----:B------:R-:W1:Y:S02]  /*115e0*/  F2I.FTZ.U32.TRUNC.NTZ R7, R6 ;  /* 0x0000000600077305 */ /* 0x000e64000021f000 */
[----:B------:R-:W-:Y:S01]  /*115f0*/  IABS R0, R0 ;  /* 0x0000000000007213 */ /* 0x000fe20000000000 */
[----:B-1----:R-:W-:-:S02]  /*11600*/  IMAD.MOV R2, RZ, RZ, -R7 ;  /* 0x000000ffff027224 */ /* 0x002fc400078e0a07 */
[----:B------:R-:W-:Y:S02]  /*11610*/  IMAD.MOV.U32 R6, RZ, RZ, RZ ;  /* 0x000000ffff067224 */ /* 0x000fe400078e00ff */
[----:B------:R-:W-:-:S04]  /*11620*/  IMAD R2, R2, R3, RZ ;  /* 0x0000000302027224 */ /* 0x000fc800078e02ff */
[----:B------:R-:W-:-:S06]  /*11630*/  IMAD.HI.U32 R2, R7, R2, R6 ;  /* 0x0000000207027227 */ /* 0x000fcc00078e0006 */
[----:B------:R-:W-:-:S05]  /*11640*/  IMAD.HI.U32 R5, R2, R0, RZ ;  /* 0x0000000002057227 */ /* 0x000fca00078e00ff */
[----:B------:R-:W-:-:S05]  /*11650*/  IADD3 R2, PT, PT, -R5, RZ, RZ ;  /* 0x000000ff05027210 */ /* 0x000fca0007ffe1ff */
[----:B------:R-:W-:-:S05]  /*11660*/  IMAD R0, R3, R2, R0 ;  /* 0x0000000203007224 */ /* 0x000fca00078e0200 */
[----:B------:R-:W-:-:S13]  /*11670*/  ISETP.GT.U32.AND P0, PT, R3, R0, PT ;  /* 0x000000000300720c */ /* 0x000fda0003f04070 */
[----:B------:R-:W-:Y:S01]  /*11680*/  @!P0 IMAD.IADD R0, R0, 0x1, -R3 ;  /* 0x0000000100008824 */ /* 0x000fe200078e0a03 */
[----:B------:R-:W-:Y:S02]  /*11690*/  @!P0 IADD3 R5, PT, PT, R5, 0x1, RZ ;  /* 0x0000000105058810 */ /* 0x000fe40007ffe0ff */
[----:B------:R-:W-:Y:S02]  /*116a0*/  ELECT P0, URZ, PT ;  /* 0x0000000000ff782f */ /* 0x000fe40003800000 */
[----:B------:R-:W-:-:S13]  /*116b0*/  ISETP.GE.U32.AND P1, PT, R0, R3, PT ;  /* 0x000000030000720c */ /* 0x000fda0003f26070 */
[----:B------:R-:W-:-:S05]  /*116c0*/  @P1 VIADD R5, R5, 0x1 ;  /* 0x0000000105051836 */ /* 0x000fca0000000000 */
[----:B------:R-:W-:-:S13]  /*116d0*/  R2UR UR12, R5 ;  /* 0x00000000050c72ca */ /* 0x000fda00000e0000 */
[----:B------:R-:W-:Y:S02]  /*116e0*/  @!UP1 UIADD3 UR12, UPT, UPT, -UR12, URZ, URZ ;  /* 0x000000ff0c0c9290 */ /* 0x000fe4000fffe1ff */
[----:B------:R-:W-:-:S04]  /*116f0*/  @!UP0 ULOP3.LUT UR12, URZ, UR19, URZ, 0x33, !UPT ;  /* 0x00000013ff0c8292 */ /* 0x000fc8000f8e33ff */
[----:B------:R-:W-:-:S04]  /*11700*/  UIADD3 UR8, UPT, UPT, -UR12, URZ, URZ ;  /* 0x000000ff0c087290 */ /* 0x000fc8000fffe1ff */
[----:B------:R-:W-:Y:S01]  /*11710*/  UIMAD UR11, UR19, UR8, UR11 ;  /* 0x00000008130b72a4 */ /* 0x000fe2000f8e020b */
[----:B------:R-:W-:Y:S11]  /*11720*/  BRA.U UP6, `(.L_x_360) ;  /* 0x0000000106047547 */ /* 0x000ff6000b800000 */
[----:B--23--:R-:W-:Y:S05]  /*11730*/  BPT.TRAP 0x1 ;  /* 0x000000040000795c */ /* 0x00cfea0000300000 */
.L_x_360:
[----:B------:R-:W1:Y:S01]  /*11740*/  S2UR UR18, SR_CgaCtaId ;  /* 0x00000000001279c3 */ /* 0x000e620000008800 */
[----:B------:R-:W-:Y:S01]  /*11750*/  UMOV UR17, 0x400 ;  /* 0x0000040000117882 */ /* 0x000fe20000000000 */
[----:B------:R-:W-:Y:S01]  /*11760*/  SHF.L.U32 R3, R4, 0x1f, RZ ;  /* 0x0000001f04037819 */ /* 0x000fe200000006ff */
[----:B-1----:R-:W-:-:S09]  /*11770*/  ULEA UR17, UR18, UR17, 0x18 ;  /* 0x0000001112117291 */ /* 0x002fd2000f8ec0ff */
[----:B------:R-:W1:Y:S02]  /*11780*/  SYNCS.PHASECHK.TRANS64.TRYWAIT P0, [UR17+0x58b0], R3 ;  /* 0x0058b003ff0075a7 */ /* 0x000e640008001111 */
[----:B-1----:R-:W-:Y:S05]  /*11790*/  @!P0 BRA `(.L_x_361) ;  /* 0x0000001800788947 */ /* 0x002fea0003800000 */
.L_x_463:
[----:B------:R-:W-:Y:S02]  /*117a0*/  UIADD3 UR28, UP0, UPT, UR26, 0x400, URZ ;  /* 0x000004001a1c7890 */ /* 0x000fe4000ff1e0ff */
[----:B------:R-:W-:Y:S02]  /*117b0*/  UIADD3 UR8, UPT, UPT, UR17, 0x3800, URZ ;  /* 0x0000380011087890 */ /* 0x000fe4000fffe0ff */
[----:B------:R-:W-:Y:S01]  /*117c0*/  UIADD3.X UR29, UPT, UPT, URZ, UR27, URZ, UP0, !UPT ;  /* 0x0000001bff1d7290 */ /* 0x000fe200087fe4ff */
[----:B------:R-:W-:-:S08]  /*117d0*/  UMOV UR9, URZ ;  /* 0x000000ff00097c82 */ /* 0x000fd00008000000 */
[----:B------:R4:W-:Y:S01]  /*117e0*/  UTMASTG.5D [UR8], [UR28] ;  /* 0x000000081c0073b5 */ /* 0x0009e20008020000 */
[----:B------:R0:W-:Y:S01]  /*117f0*/  UTMACMDFLUSH ;  /* 0x00000000000079b7 */ /* 0x0001e20000000000 */
[----:B----4-:R-:W-:Y:S05]  /*11800*/  BRA.U UP6, `(.L_x_362) ;  /* 0x0000000106047547 */ /* 0x010fea000b800000 */
[----:B--23--:R-:W-:Y:S05]  /*11810*/  BPT.TRAP 0x1 ;  /* 0x000000040000795c */ /* 0x00cfea0000300000 */
.L_x_362:
[----:B------:R-:W4:Y:S02]  /*11820*/  SYNCS.PHASECHK.TRANS64.TRYWAIT P0, [UR17+0x58b8], R3 ;  /* 0x0058b803ff0075a7 */ /* 0x000f240008001111 */
[----:B----4-:R-:W-:Y:S05]  /*11830*/  @!P0 BRA `(.L_x_363) ;  /* 0x0000001800688947 */ /* 0x010fea0003800000 */
.L_x_465:
[----:B------:R-:W-:Y:S02]  /*11840*/  UIADD3 UR28, UP0, UPT, UR26, 0x400, URZ ;  /* 0x000004001a1c7890 */ /* 0x000fe4000ff1e0ff */
[----:B------:R-:W-:Y:S02]  /*11850*/  UIADD3 UR10, UPT, UPT, UR10, 0x80, URZ ;  /* 0x000000800a0a7890 */ /* 0x000fe4000fffe0ff */
[----:B------:R-:W-:Y:S02]  /*11860*/  UIADD3 UR8, UPT, UPT, UR17, 0x4800, URZ ;  /* 0x0000480011087890 */ /* 0x000fe4000fffe0ff */
[----:B------:R-:W-:Y:S01]  /*11870*/  UIADD3.X UR29, UPT, UPT, URZ, UR27, URZ, UP0, !UPT ;  /* 0x0000001bff1d7290 */ /* 0x000fe200087fe4ff */
[----:B------:R-:W-:-:S08]  /*11880*/  UMOV UR9, URZ ;  /* 0x000000ff00097c82 */ /* 0x000fd00008000000 */
[----:B------:R4:W-:Y:S01]  /*11890*/  UTMASTG.5D [UR8], [UR28] ;  /* 0x000000081c0073b5 */ /* 0x0009e20008020000 */
[----:B------:R0:W-:Y:S01]  /*118a0*/  UTMACMDFLUSH ;  /* 0x00000000000079b7 */ /* 0x0001e20000000000 */
[----:B------:R-:W-:-:S04]  /*118b0*/  DEPBAR.LE SB0, 0x1 ;  /* 0x000080400000791a */ /* 0x000fc80000000000 */
[----:B----4-:R-:W-:Y:S05]  /*118c0*/  BRA.U UP6, `(.L_x_364) ;  /* 0x0000000106047547 */ /* 0x010fea000b800000 */
[----:B--23--:R-:W-:Y:S05]  /*118d0*/  BPT.TRAP 0x1 ;  /* 0x000000040000795c */ /* 0x00cfea0000300000 */
.L_x_364:
[----:B------:R-:W-:-:S04]  /*118e0*/  UIADD3 UR8, UPT, UPT, UR17, 0x58c0, URZ ;  /* 0x000058c011087890 */ /* 0x000fc8000fffe0ff */
[----:B------:R-:W-:-:S09]  /*118f0*/  UPRMT UR8, UR18, 0x654, UR8 ;  /* 0x0000065412087896 */ /* 0x000fd20008000008 */
[----:B------:R-:W-:Y:S01]  /*11900*/  SYNCS.ARRIVE.TRANS64.RED.A1T0 RZ, [UR8], RZ ;  /* 0x000000ffffff79a7 */ /* 0x000fe20008100408 */
[----:B------:R-:W-:-:S04]  /*11910*/  DEPBAR.LE SB0, 0x0 ;  /* 0x000080000000791a */ /* 0x000fc80000000000 */
[----:B------:R-:W-:Y:S05]  /*11920*/  BRA.U UP6, `(.L_x_365) ;  /* 0x0000000106047547 */ /* 0x000fea000b800000 */
[----:B--23--:R-:W-:Y:S05]  /*11930*/  BPT.TRAP 0x1 ;  /* 0x000000040000795c */ /* 0x00cfea0000300000 */
.L_x_365:
[----:B------:R-:W-:Y:S01]  /*11940*/  UIADD3 UR17, UPT, UPT, UR17, 0x58c8, URZ ;  /* 0x000058c811117890 */ /* 0x000fe2000fffe0ff */
[----:B-1----:R-:W-:Y:S01]  /*11950*/  HFMA2 R0, -RZ, RZ, 0, 5.9604644775390625e-08 ;  /* 0x00000001ff007431 */ /* 0x002fe200000001ff */
[----:B------:R-:W-:Y:S02]  /*11960*/  LOP3.LUT R4, R4, 0x1, RZ, 0x3c, !PT ;  /* 0x0000000104047812 */ /* 0x000fe400078e3cff */
[----:B------:R-:W-:-:S09]  /*11970*/  UPRMT UR17, UR18, 0x654, UR17 ;  /* 0x0000065412117896 */ /* 0x000fd20008000011 */
[----:B------:R-:W-:Y:S03]  /*11980*/  SYNCS.ARRIVE.TRANS64.RED.A1T0 RZ, [UR17], RZ ;  /* 0x000000ffffff79a7 */ /* 0x000fe60008100411 */
.L_x_359:
[----:B--2---:R-:W-:-:S04]  /*11990*/  UIADD3 UR36, UPT, UPT, UR24, UR36, URZ ;  /* 0x0000002418247290 */ /* 0x004fc8000fffe0ff */
[----:B---3--:R-:W-:-:S09]  /*119a0*/  UISETP.GE.AND UP0, UPT, UR36, UR16, UPT ;  /* 0x000000102400728c */ /* 0x008fd2000bf06270 */
[----:B------:R-:W-:Y:S05]  /*119b0*/  BRA.U !UP0, `(.L_x_366) ;  /* 0xfffffff908907547 */ /* 0x000fea000b83ffff */
[----:B------:R-:W-:-:S13]  /*119c0*/  LOP3.LUT P0, RZ, R0, 0xff, RZ, 0xc0, !PT ;  /* 0x000000ff00ff7812 */ /* 0x000fda000780c0ff */
[----:B------:R-:W-:Y:S05]  /*119d0*/  @!P0 EXIT ;  /* 0x000000000000894d */ /* 0x000fea0003800000 */
[----:B------:R-:W1:Y:S01]  /*119e0*/  S2UR UR4, SR_CgaCtaId ;  /* 0x00000000000479c3 */ /* 0x000e620000008800 */
[----:B------:R-:W-:Y:S01]  /*119f0*/  UMOV UR5, 0x400 ;  /* 0x0000040000057882 */ /* 0x000fe20000000000 */
[----:B------:R-:W-:Y:S01]  /*11a00*/  UMOV UR6, 0x40 ;  /* 0x0000004000067882 */ /* 0x000fe20000000000 */
[----:B------:R-:W-:Y:S02]  /*11a10*/  IMAD.MOV.U32 R2, RZ, RZ, 0xffff ;  /* 0x0000ffffff027424 */ /* 0x000fe400078e00ff */
[----:B------:R-:W-:Y:S01]  /*11a20*/  IMAD.MOV.U32 R0, RZ, RZ, 0x1 ;  /* 0x00000001ff007424 */ /* 0x000fe200078e00ff */
[----:B-1----:R-:W-:Y:S02]  /*11a30*/  ULEA UR5, UR4, UR5, 0x18 ;  /* 0x0000000504057291 */ /* 0x002fe4000f8ec0ff */
[----:B------:R-:W-:-:S07]  /*11a40*/  ULEA UR6, UR4, UR6, 0x18 ;  /* 0x0000000604067291 */ /* 0x000fce000f8ec0ff */
[----:B------:R-:W1:Y:S01]  /*11a50*/  LDS R3, [UR5+0x58e0] ;  /* 0x0058e005ff037984 */ /* 0x000e620008000800 */
[----:B------:R-:W-:-:S03]  /*11a60*/  NOP ;  /* 0x0000000000007918 */ /* 0x000fc60000000000 */
[----:B------:R-:W2:Y:S01]  /*11a70*/  LDS R5, [UR6+0x14] ;  /* 0x00001406ff057984 */ /* 0x000ea20008000800 */
[----:B-1----:R-:W-:-:S04]  /*11a80*/  LOP3.LUT R3, R3, 0xffff, RZ, 0xc0, !PT ;  /* 0x0000ffff03037812 */ /* 0x002fc800078ec0ff */
[----:B------:R-:W-:-:S04]  /*11a90*/  SHF.R.U32.HI R3, RZ, 0x5, R3 ;  /* 0x00000005ff037819 */ /* 0x000fc80000011603 */
[-C--:B------:R-:W-:Y:S02]  /*11aa0*/  SHF.L.U32 R2, R2, R3.reuse, RZ ;  /* 0x0000000302027219 */ /* 0x080fe400000006ff */
[----:B------:R-:W-:Y:S02]  /*11ab0*/  SHF.L.U32 R0, R0, R3, RZ ;  /* 0x0000000300007219 */ /* 0x000fe400000006ff */
[----:B--2---:R-:W-:-:S04]  /*11ac0*/  LOP3.LUT R5, R5, R2, RZ, 0xc0, !PT ;  /* 0x0000000205057212 */ /* 0x004fc800078ec0ff */
[----:B------:R-:W-:-:S13]  /*11ad0*/  ISETP.NE.AND P0, PT, R5, R2, PT ;  /* 0x000000020500720c */ /* 0x000fda0003f05270 */
[----:B------:R-:W-:Y:S05]  /*11ae0*/  @P0 BRA `(.L_x_367) ;  /* 0x00000000005c0947 */ /* 0x000fea0003800000 */
[----:B------:R-:W1:Y:S02]  /*11af0*/  LDS R3, [UR6+0x18] ;  /* 0x00001806ff037984 */ /* 0x000e640008000800 */
[----:B-1----:R-:W-:-:S04]  /*11b00*/  LOP3.LUT R3, R3, R0, RZ, 0xc0, !PT ;  /* 0x0000000003037212 */ /* 0x002fc800078ec0ff */
[----:B------:R-:W-:-:S13]  /*11b10*/  ISETP.NE.AND P0, PT, R3, R0, PT ;  /* 0x000000000300720c */ /* 0x000fda0003f05270 */
[----:B------:R-:W-:Y:S05]  /*11b20*/  @P0 BRA `(.L_x_368) ;  /* 0x0000000000400947 */ /* 0x000fea0003800000 */
[----:B------:R-:W-:Y:S01]  /*11b30*/  R2UR UR8, R2 ;  /* 0x00000000020872ca */ /* 0x000fe200000e0000 */
[----:B------:R-:W1:Y:S01]  /*11b40*/  S2R R3, SR_LANEID ;  /* 0x0000000000037919 */ /* 0x000e620000000000 */
[----:B------:R-:W-:Y:S01]  /*11b50*/  LOP3.LUT R4, RZ, R0, RZ, 0x33, !PT ;  /* 0x00000000ff047212 */ /* 0x000fe200078e33ff */
[----:B------:R-:W-:Y:S02]  /*11b60*/  VOTEU.ANY UR7, UPT, PT ;  /* 0x0000000000077886 */ /* 0x000fe400038e0100 */
[----:B------:R-:W-:Y:S01]  /*11b70*/  UFLO.U32 UR7, UR7 ;  /* 0x00000007000772bd */ /* 0x000fe200080e0000 */
[----:B------:R-:W2:Y:S07]  /*11b80*/  REDUX UR4, R4 ;  /* 0x00000000040473c4 */ /* 0x000eae0000000000 */
[----:B------:R-:W-:-:S06]  /*11b90*/  ULOP3.LUT UR8, URZ, UR8, URZ, 0x33, !UPT ;  /* 0x00000008ff087292 */ /* 0x000fcc000f8e33ff */
[----:B------:R-:W-:-:S04]  /*11ba0*/  IMAD.U32 R2, RZ, RZ, UR8 ;  /* 0x00000008ff027e24 */ /* 0x000fc8000f8e00ff */
[----:B------:R-:W3:Y:S02]  /*11bb0*/  REDUX UR5, R2 ;  /* 0x00000000020573c4 */ /* 0x000ee40000000000 */
[----:B------:R4:W-:Y:S01]  /*11bc0*/  UTCATOMSWS.AND URZ, UR8 ;  /* 0x0000000800ff79e3 */ /* 0x0009e20008000000 */
[----:B--2---:R-:W-:Y:S01]  /*11bd0*/  IMAD.U32 R0, RZ, RZ, UR4 ;  /* 0x00000004ff007e24 */ /* 0x004fe2000f8e00ff */
[----:B-1----:R-:W-:Y:S01]  /*11be0*/  ISETP.EQ.U32.AND P0, PT, R3, UR7, PT ;  /* 0x0000000703007c0c */ /* 0x002fe2000bf02070 */
[----:B---3--:R-:W-:-:S12]  /*11bf0*/  IMAD.U32 R3, RZ, RZ, UR5 ;  /* 0x00000005ff037e24 */ /* 0x008fd8000f8e00ff */
[----:B------:R4:W-:Y:S04]  /*11c00*/  @P0 ATOMS.AND RZ, [UR6+0x14], R3 ;  /* 0x00001403ffff098c */ /* 0x0009e8000a800006 */
[----:B------:R4:W-:Y:S01]  /*11c10*/  @P0 ATOMS.AND RZ, [UR6+0x18], R0 ;  /* 0x00001800ffff098c */ /* 0x0009e2000a800006 */
[----:B------:R-:W-:Y:S05]  /*11c20*/  BRA `(.L_x_369) ;  /* 0x0000000000147947 */ /* 0x000fea0003800000 */
.L_x_368:
[----:B------:R-:W-:Y:S02]  /*11c30*/  MOV R2, 0x11c50 ;  /* 0x00011c5000027802 */ /* 0x000fe40000000f00 */
[----:B------:R-:W-:Y:S05]  /*11c40*/  CALL.REL.NOINC `($__internal_0_$__cuda_sm10x_tcgen05_guardrail_trap_col_being_dealloced_not_returned_by_alloc) ;  /* 0x00000014007c7944 */ /* 0x000fea0003c00000 */
[----:B------:R-:W-:Y:S05]  /*11c50*/  BRA `(.L_x_369) ;  /* 0x0000000000087947 */ /* 0x000fea0003800000 */
.L_x_367:
[----:B------:R-:W-:Y:S02]  /*11c60*/  MOV R2, 0x11c80 ;  /* 0x00011c8000027802 */ /* 0x000fe40000000f00 */
[----:B------:R-:W-:Y:S05]  /*11c70*/  CALL.REL.NOINC `($__internal_2_$__cuda_sm10x_tcgen05_guardrail_trap_unallocated_columns_being_dealloced) ;  /* 0x0000001400887944 */ /* 0x000fea0003c00000 */
.L_x_369:
[----:B------:R-:W-:Y:S01]  /*11c80*/  NOP ;  /* 0x0000000000007918 */ /* 0x000fe20000000000 */
[----:B----4-:R-:W-:Y:S05]  /*11c90*/  EXIT ;  /* 0x000000000000794d */ /* 0x010fea0003800000 */
.L_x_37:
[----:B-1----:R-:W-:-:S07]  /*11ca0*/  MOV R3, UR22 ;  /* 0x0000001600037c02 */ /* 0x002fce0008000f00 */
.L_x_370:
[----:B-1----:R1:W2:Y:S02]  /*11cb0*/  SYNCS.PHASECHK.TRANS64.TRYWAIT P0, [R3+URZ+0x5800], R4 ;  /* 0x00580004030075a7 */ /* 0x0022a400080011ff */
[----:B--2---:R-:W-:Y:S05]  /*11cc0*/  @!P0 NANOSLEEP.SYNCS 0x989680 ;  /* 0x009896800000895d */ /* 0x004fea0003900000 */
[----:B------:R-:W2:Y:S02]  /*11cd0*/  @!P0 SYNCS.PHASECHK.TRANS64 P0, [R3+URZ+0x5800], R4 ;  /* 0x00580004030085a7 */ /* 0x000ea400080010ff */
[----:B--2---:R-:W-:Y:S05]  /*11ce0*/  @!P0 BRA `(.L_x_370) ;  /* 0xfffffffc00f08947 */ /* 0x004fea000383ffff */
[----:B------:R-:W-:Y:S05]  /*11cf0*/  BRA `(.L_x_371) ;  /* 0xffffff0000087947 */ /* 0x000fea000383ffff */
.L_x_39:
[----:B------:R-:W-:-:S07]  /*11d00*/  MOV R0, UR15 ;  /* 0x0000000f00007c02 */ /* 0x000fce0008000f00 */
.L_x_372:
[----:B-1----:R1:W2:Y:S02]  /*11d10*/  SYNCS.PHASECHK.TRANS64.TRYWAIT P0, [R0+URZ+0x5820], R3 ;  /* 0x00582003000075a7 */ /* 0x0022a400080011ff */
[----:B--2---:R-:W-:Y:S05]  /*11d20*/  @!P0 NANOSLEEP.SYNCS 0x989680 ;  /* 0x009896800000895d */ /* 0x004fea0003900000 */
[----:B------:R-:W2:Y:S02]  /*11d30*/  @!P0 SYNCS.PHASECHK.TRANS64 P0, [R0+URZ+0x5820], R3 ;  /* 0x00582003000085a7 */ /* 0x000ea400080010ff */
[----:B--2---:R-:W-:Y:S05]  /*11d40*/  @!P0 BRA `(.L_x_372) ;  /* 0xfffffffc00f08947 */ /* 0x004fea000383ffff */
[----:B------:R-:W-:Y:S05]  /*11d50*/  BRA `(.L_x_373) ;  /* 0xffffff0000107947 */ /* 0x000fea000383ffff */
.L_x_41:
[----:B------:R-:W-:-:S07]  /*11d60*/  MOV R2, UR22 ;  /* 0x0000001600027c02 */ /* 0x000fce0008000f00 */
.L_x_374:
[----:B-1----:R1:W2:Y:S02]  /*11d70*/  SYNCS.PHASECHK.TRANS64.TRYWAIT P0, [R2+URZ+0x5858], R3 ;  /* 0x00585803020075a7 */ /* 0x0022a400080011ff */
[----:B--2---:R-:W-:Y:S05]  /*11d80*/  @!P0 NANOSLEEP.SYNCS 0x989680 ;  /* 0x009896800000895d */ /* 0x004fea0003900000 */
[----:B------:R-:W2:Y:S02]  /*11d90*/  @!P0 SYNCS.PHASECHK.TRANS64 P0, [R2+URZ+0x5858], R3 ;  /* 0x00585803020085a7 */ /* 0x000ea400080010ff */
[----:B--2---:R-:W-:Y:S05]  /*11da0*/  @!P0 BRA `(.L_x_374) ;  /* 0xfffffffc00f08947 */ /* 0x004fea000383ffff */
[----:B------:R-:W-:Y:S05]  /*11db0*/  BRA `(.L_x_375) ;  /* 0xffffff0000287947 */ /* 0x000fea000383ffff */
.L_x_45:
[----:B-1----:R-:W-:-:S07]  /*11dc0*/  MOV R3, UR22 ;  /* 0x0000001600037c02 */ /* 0x002fce0008000f00 */
.L_x_376:
[----:B-1----:R1:W2:Y:S02]  /*11dd0*/  SYNCS.PHASECHK.TRANS64.TRYWAIT P0, [R3+URZ+0x5808], R4 ;  /* 0x00580804030075a7 */ /* 0x0022a400080011ff */
[----:B--2---:R-:W-:Y:S05]  /*11de0*/  @!P0 NANOSLEEP.SYNCS 0x989680 ;  /* 0x009896800000895d */ /* 0x004fea0003900000 */
[----:B------:R-:W2:Y:S02]  /*11df0*/  @!P0 SYNCS.PHASECHK.TRANS64 P0, [R3+URZ+0x5808], R4 ;  /* 0x00580804030085a7 */ /* 0x000ea400080010ff */
[----:B--2---:R-:W-:Y:S05]  /*11e00*/  @!P0 BRA `(.L_x_376) ;  /* 0xfffffffc00f08947 */ /* 0x004fea000383ffff */
[----:B------:R-:W-:Y:S05]  /*11e10*/  BRA `(.L_x_377) ;  /* 0xffffff0000587947 */ /* 0x000fea000383ffff */
.L_x_47:
[----:B------:R-:W-:-:S07]  /*11e20*/  MOV R2, UR22 ;  /* 0x0000001600027c02 */ /* 0x000fce0008000f00 */
.L_x_378:
[----:B-1----:R1:W2:Y:S02]  /*11e30*/  SYNCS.PHASECHK.TRANS64.TRYWAIT P0, [R2+URZ+0x5868], R3 ;  /* 0x00586803020075a7 */ /* 0x0022a400080011ff */
[----:B--2---:R-:W-:Y:S05]  /*11e40*/  @!P0 NANOSLEEP.SYNCS 0x989680 ;  /* 0x009896800000895d */ /* 0x004fea0003900000 */
[----:B------:R-:W2:Y:S02]  /*11e50*/  @!P0 SYNCS.PHASECHK.TRANS64 P0, [R2+URZ+0x5868], R3 ;  /* 0x00586803020085a7 */ /* 0x000ea400080010ff */
[----:B--2---:R-:W-:Y:S05]  /*11e60*/  @!P0 BRA `(.L_x_378) ;  /* 0xfffffffc00f08947 */ /* 0x004fea000383ffff */
[----:B------:R-:W-:Y:S05]  /*11e70*/  BRA `(.L_x_379) ;  /* 0xffffff00005c7947 */ /* 0x000fea000383ffff */
.L_x_51:
[----:B------:R-:W-:-:S07]  /*11e80*/  MOV R0, UR14 ;  /* 0x0000000e00007c02 */ /* 0x000fce0008000f00 */
.L_x_380:
[----:B-1----:R1:W2:Y:S02]  /*11e90*/  SYNCS.PHASECHK.TRANS64.TRYWAIT P0, [R0+URZ+0x5820], R3 ;  /* 0x00582003000075a7 */ /* 0x0022a400080011ff */
[----:B--2---:R-:W-:Y:S05]  /*11ea0*/  @!P0 NANOSLEEP.SYNCS 0x989680 ;  /* 0x009896800000895d */ /* 0x004fea0003900000 */
[----:B------:R-:W2:Y:S02]  /*11eb0*/  @!P0 SYNCS.PHASECHK.TRANS64 P0, [R0+URZ+0x5820], R3 ;  /* 0x00582003000085a7 */ /* 0x000ea400080010ff */
[----:B--2---:R-:W-:Y:S05]  /*11ec0*/  @!P0 BRA `(.L_x_380) ;  /* 0xfffffffc00f08947 */ /* 0x004fea000383ffff */
[----:B------:R-:W-:Y:S05]  /*11ed0*/  BRA `(.L_x_381) ;  /* 0xffffff00009c7947 */ /* 0x000fea000383ffff */
.L_x_53:
[----:B------:R-:W-:-:S07]  /*11ee0*/  MOV R0, UR22 ;  /* 0x0000001600007c02 */ /* 0x000fce0008000f00 */
.L_x_382:
[----:B-1----:R1:W2:Y:S02]  /*11ef0*/  SYNCS.PHASECHK.TRANS64.TRYWAIT P0, [R0+URZ+0x58a0], R3 ;  /* 0x0058a003000075a7 */ /* 0x0022a400080011ff */
[----:B--2---:R-:W-:Y:S05]  /*11f00*/  @!P0 NANOSLEEP.SYNCS 0x989680 ;  /* 0x009896800000895d */ /* 0x004fea0003900000 */
[----:B------:R-:W2:Y:S02]  /*11f10*/  @!P0 SYNCS.PHASECHK.TRANS64 P0, [R0+URZ+0x58a0], R3 ;  /* 0x0058a003000085a7 */ /* 0x000ea400080010ff */
[----:B--2---:R-:W-:Y:S05]  /*11f20*/  @!P0 BRA `(.L_x_382) ;  /* 0xfffffffc00f08947 */ /* 0x004fea000383ffff */
[----:B------:R-:W-:Y:S05]  /*11f30*/  BRA `(.L_x_383) ;  /* 0xffffff0000b07947 */ /* 0x000fea000383ffff */
.L_x_55:
[----:B------:R-:W-:-:S07]  /*11f40*/  MOV R4, UR22 ;  /* 0x0000001600047c02 */ /* 0x000fce0008000f00 */
.L_x_384:
[----:B-1----:R1:W2:Y:S02]  /*11f50*/  SYNCS.PHASECHK.TRANS64.TRYWAIT P0, [R4+URZ+0x5858], R5 ;  /* 0x00585805040075a7 */ /* 0x0022a400080011ff */
[----:B--2---:R-:W-:Y:S05]  /*11f60*/  @!P0 NANOSLEEP.SYNCS 0x989680 ;  /* 0x009896800000895d */ /* 0x004fea0003900000 */
[----:B------:R-:W2:Y:S02]  /*11f70*/  @!P0 SYNCS.PHASECHK.TRANS64 P0, [R4+URZ+0x5858], R5 ;  /* 0x00585805040085a7 */ /* 0x000ea400080010ff */
[----:B--2---:R-:W-:Y:S05]  /*11f80*/  @!P0 BRA `(.L_x_384) ;  /* 0xfffffffc00f08947 */ /* 0x004fea000383ffff */
[----:B------:R-:W-:Y:S05]  /*11f90*/  BRA `(.L_x_385) ;  /* 0xffffff0000bc7947 */ /* 0x000fea000383ffff */
.L_x_59:
[----:B------:R-:W-:Y:S07]  /*11fa0*/  MOV R2, UR4 ;  /* 0x0000000400027c02 */ /* 0x000fee0008000f00 */
.L_x_386:
[----:B--2---:R2:W3:Y:S02]  /*11fb0*/  SYNCS.PHASECHK.TRANS64.TRYWAIT P0, [R2+URZ+0x5820], R3 ;  /* 0x00582003020075a7 */ /* 0x0044e400080011ff */
[----:B---3--:R-:W-:Y:S05]  /*11fc0*/  @!P0 NANOSLEEP.SYNCS 0x989680 ;  /* 0x009896800000895d */ /* 0x008fea0003900000 */
[----:B------:R-:W3:Y:S02]  /*11fd0*/  @!P0 SYNCS.PHASECHK.TRANS64 P0, [R2+URZ+0x5820], R3 ;  /* 0x00582003020085a7 */ /* 0x000ee400080010ff */
[----:B---3--:R-:W-:Y:S05]  /*11fe0*/  @!P0 BRA `(.L_x_386) ;  /* 0xfffffffc00f08947 */ /* 0x008fea000383ffff */
[----:B------:R-:W-:Y:S05]  /*11ff0*/  BRA `(.L_x_387) ;  /* 0xffffff0400b87947 */ /* 0x000fea000383ffff */
.L_x_62:
[----:B------:R-:W-:Y:S07]  /*12000*/  MOV R0, UR22 ;  /* 0x0000001600007c02 */ /* 0x000fee0008000f00 */
.L_x_388:
[----:B--2---:R2:W3:Y:S02]  /*12010*/  SYNCS.PHASECHK.TRANS64.TRYWAIT P0, [R0+URZ+0x58a8], R3 ;  /* 0x0058a803000075a7 */ /* 0x0044e400080011ff */
[----:B---3--:R-:W-:Y:S05]  /*12020*/  @!P0 NANOSLEEP.SYNCS 0x989680 ;  /* 0x009896800000895d */ /* 0x008fea0003900000 */
[----:B------:R-:W3:Y:S02]  /*12030*/  @!P0 SYNCS.PHASECHK.TRANS64 P0, [R0+URZ+0x58a8], R3 ;  /* 0x0058a803000085a7 */ /* 0x000ee400080010ff */
[----:B---3--:R-:W-:Y:S05]  /*12040*/  @!P0 BRA `(.L_x_388) ;  /* 0xfffffffc00f08947 */ /* 0x008fea000383ffff */
[----:B------:R-:W-:Y:S05]  /*12050*/  BRA `(.L_x_389) ;  /* 0xffffff0400fc7947 */ /* 0x000fea000383ffff */
.L_x_64:
[----:B------:R-:W-:Y:S07]  /*12060*/  MOV R4, UR22 ;  /* 0x0000001600047c02 */ /* 0x000fee0008000f00 */
.L_x_390:
[----:B--2---:R2:W3:Y:S02]  /*12070*/  SYNCS.PHASECHK.TRANS64.TRYWAIT P0, [R4+URZ+0x5868], R5 ;  /* 0x00586805040075a7 */ /* 0x0044e400080011ff */
[----:B---3--:R-:W-:Y:S05]  /*12080*/  @!P0 NANOSLEEP.SYNCS 0x989680 ;  /* 0x009896800000895d */ /* 0x008fea0003900000 */
[----:B------:R-:W3:Y:S02]  /*12090*/  @!P0 SYNCS.PHASECHK.TRANS64 P0, [R4+URZ+0x5868], R5 ;  /* 0x00586805040085a7 */ /* 0x000ee400080010ff */
[----:B---3--:R-:W-:Y:S05]  /*120a0*/  @!P0 BRA `(.L_x_390) ;  /* 0xfffffffc00f08947 */ /* 0x008fea000383ffff */
[----:B------:R-:W-:Y:S05]  /*120b0*/  BRA `(.L_x_391) ;  /* 0xffffff0800087947 */ /* 0x000fea000383ffff */
.L_x_70:
[----:B------:R-:W-:Y:S07]  /*120c0*/  MOV R0, UR4 ;  /* 0x0000000400007c02 */ /* 0x000fee0008000f00 */
.L_x_392:
[----:B-1----:R1:W2:Y:S02]  /*120d0*/  SYNCS.PHASECHK.TRANS64.TRYWAIT P0, [R0+URZ+0x5820], R3 ;  /* 0x00582003000075a7 */ /* 0x0022a400080011ff */
[----:B--2---:R-:W-:Y:S05]  /*120e0*/  @!P0 NANOSLEEP.SYNCS 0x989680 ;  /* 0x009896800000895d */ /* 0x004fea0003900000 */
[----:B------:R-:W2:Y:S02]  /*120f0*/  @!P0 SYNCS.PHASECHK.TRANS64 P0, [R0+URZ+0x5820], R3 ;  /* 0x00582003000085a7 */ /* 0x000ea400080010ff */
[----:B--2---:R-:W-:Y:S05]  /*12100*/  @!P0 BRA `(.L_x_392) ;  /* 0xfffffffc00f08947 */ /* 0x004fea000383ffff */
[----:B------:R-:W-:Y:S05]  /*12110*/  BRA `(.L_x_393) ;  /* 0xffffff0c00187947 */ /* 0x000fea000383ffff */
.L_x_72:
[----:B------:R-:W-:Y:S07]  /*12120*/  MOV R0, UR22 ;  /* 0x0000001600007c02 */ /* 0x000fee0008000f00 */
.L_x_394:
[----:B-1----:R1:W2:Y:S02]  /*12130*/  SYNCS.PHASECHK.TRANS64.TRYWAIT P0, [R0+URZ+0x58a0], R3 ;  /* 0x0058a003000075a7 */ /* 0x0022a400080011ff */
[----:B--2---:R-:W-:Y:S05]  /*12140*/  @!P0 NANOSLEEP.SYNCS 0x989680 ;  /* 0x009896800000895d */ /* 0x004fea0003900000 */
[----:B------:R-:W2:Y:S02]  /*12150*/  @!P0 SYNCS.PHASECHK.TRANS64 P0, [R0+URZ+0x58a0], R3 ;  /* 0x0058a003000085a7 */ /* 0x000ea400080010ff */
[----:B--2---:R-:W-:Y:S05]  /*12160*/  @!P0 BRA `(.L_x_394) ;  /* 0xfffffffc00f08947 */ /* 0x004fea000383ffff */
[----:B------:R-:W-:Y:S05]  /*12170*/  BRA `(.L_x_395) ;  /* 0xffffff0c00247947 */ /* 0x000fea000383ffff */
.L_x_74:
[----:B------:R-:W-:Y:S07]  /*12180*/  MOV R4, UR22 ;  /* 0x0000001600047c02 */ /* 0x000fee0008000f00 */
.L_x_396:
[----:B-1----:R1:W2:Y:S02]  /*12190*/  SYNCS.PHASECHK.TRANS64.TRYWAIT P0, [R4+URZ+0x5858], R5 ;  /* 0x00585805040075a7 */ /* 0x0022a400080011ff */
[----:B--2---:R-:W-:Y:S05]  /*121a0*/  @!P0 NANOSLEEP.SYNCS 0x989680 ;  /* 0x009896800000895d */ /* 0x004fea0003900000 */
[----:B------:R-:W2:Y:S02]  /*121b0*/  @!P0 SYNCS.PHASECHK.TRANS64 P0, [R4+URZ+0x5858], R5 ;  /* 0x00585805040085a7 */ /* 0x000ea400080010ff */
[----:B--2---:R-:W-:Y:S05]  /*121c0*/  @!P0 BRA `(.L_x_396) ;  /* 0xfffffffc00f08947 */ /* 0x004fea000383ffff */
[----:B------:R-:W-:Y:S05]  /*121d0*/  BRA `(.L_x_397) ;  /* 0xffffff0c00347947 */ /* 0x000fea000383ffff */
.L_x_82:
[----:B------:R-:W-:-:S07]  /*121e0*/  MOV R0, UR22 ;  /* 0x0000001600007c02 */ /* 0x000fce0008000f00 */
.L_x_398:
[----:B--2---:R2:W3:Y:S02]  /*121f0*/  SYNCS.PHASECHK.TRANS64.TRYWAIT P0, [R0+URZ+0x58a8], R3 ;  /* 0x0058a803000075a7 */ /* 0x0044e400080011ff */
[----:B---3--:R-:W-:Y:S05]  /*12200*/  @!P0 NANOSLEEP.SYNCS 0x989680 ;  /* 0x009896800000895d */ /* 0x008fea0003900000 */
[----:B------:R-:W3:Y:S02]  /*12210*/  @!P0 SYNCS.PHASECHK.TRANS64 P0, [R0+URZ+0x58a8], R3 ;  /* 0x0058a803000085a7 */ /* 0x000ee400080010ff */
[----:B---3--:R-:W-:Y:S05]  /*12220*/  @!P0 BRA `(.L_x_398) ;  /* 0xfffffffc00f08947 */ /* 0x008fea000383ffff */
[----:B------:R-:W-:Y:S05]  /*12230*/  BRA `(.L_x_399) ;  /* 0xffffff1000147947 */ /* 0x000fea000383ffff */
.L_x_84:
[----:B------:R-:W-:-:S07]  /*12240*/  MOV R4, UR22 ;  /* 0x0000001600047c02 */ /* 0x000fce0008000f00 */
.L_x_400:
[----:B--2---:R2:W3:Y:S02]  /*12250*/  SYNCS.PHASECHK.TRANS64.TRYWAIT P0, [R4+URZ+0x5868], R5 ;  /* 0x00586805040075a7 */ /* 0x0044e400080011ff */
[----:B---3--:R-:W-:Y:S05]  /*12260*/  @!P0 NANOSLEEP.SYNCS 0x989680 ;  /* 0x009896800000895d */ /* 0x008fea0003900000 */
[----:B------:R-:W3:Y:S02]  /*12270*/  @!P0 SYNCS.PHASECHK.TRANS64 P0, [R4+URZ+0x5868], R5 ;  /* 0x00586805040085a7 */ /* 0x000ee400080010ff */
[----:B---3--:R-:W-:Y:S05]  /*12280*/  @!P0 BRA `(.L_x_400) ;  /* 0xfffffffc00f08947 */ /* 0x008fea000383ffff */
[----:B------:R-:W-:Y:S05]  /*12290*/  BRA `(.L_x_401) ;  /* 0xffffff1000207947 */ /* 0x000fea000383ffff */
.L_x_96:
[----:B-1----:R1:W2:Y:S02]  /*122a0*/  SYNCS.PHASECHK.TRANS64.TRYWAIT P0, [R16+URZ+0x58c0], R3 ;  /* 0x0058c003100075a7 */ /* 0x0022a400080011ff */
[----:B--2---:R-:W-:Y:S05]  /*122b0*/  @!P0 NANOSLEEP.SYNCS 0x989680 ;  /* 0x009896800000895d */ /* 0x004fea0003900000 */
[----:B------:R-:W2:Y:S02]  /*122c0*/  @!P0 SYNCS.PHASECHK.TRANS64 P0, [R16+URZ+0x58c0], R3 ;  /* 0x0058c003100085a7 */ /* 0x000ea400080010ff */
[----:B--2---:R-:W-:Y:S05]  /*122d0*/  @!P0 BRA `(.L_x_96) ;  /* 0xfffffffc00f08947 */ /* 0x004fea000383ffff */
[----:B------:R-:W-:Y:S05]  /*122e0*/  BRA `(.L_x_402) ;  /* 0xffffff1800087947 */ /* 0x000fea000383ffff */
.L_x_163:
[----:B-1----:R1:W2:Y:S02]  /*122f0*/  SYNCS.PHASECHK.TRANS64.TRYWAIT P0, [R16+URZ+0x58c8], R3 ;  /* 0x0058c803100075a7 */ /* 0x0022a400080011ff */
[----:B--2---:R-:W-:Y:S05]  /*12300*/  @!P0 NANOSLEEP.SYNCS 0x989680 ;  /* 0x009896800000895d */ /* 0x004fea0003900000 */
[----:B------:R-:W2:Y:S02]  /*12310*/  @!P0 SYNCS.PHASECHK.TRANS64 P0, [R16+URZ+0x58c8], R3 ;  /* 0x0058c803100085a7 */ /* 0x000ea400080010ff */
[----:B--2---:R-:W-:Y:S05]  /*12320*/  @!P0 BRA `(.L_x_163) ;  /* 0xfffffffc00f08947 */ /* 0x004fea000383ffff */
[----:B------:R-:W-:Y:S05]  /*12330*/  BRA `(.L_x_403) ;  /* 0xffffff44003c7947 */ /* 0x000fea000383ffff */
.L_x_169:
[----:B-1----:R1:W2:Y:S02]  /*12340*/  SYNCS.PHASECHK.TRANS64.TRYWAIT P0, [R0+URZ+0x5870], R5 ;  /* 0x00587005000075a7 */ /* 0x0022a400080011ff */
[----:B--2---:R-:W-:Y:S05]  /*12350*/  @!P0 NANOSLEEP.SYNCS 0x989680 ;  /* 0x009896800000895d */ /* 0x004fea0003900000 */
[----:B------:R-:W2:Y:S02]  /*12360*/  @!P0 SYNCS.PHASECHK.TRANS64 P0, [R0+URZ+0x5870], R5 ;  /* 0x00587005000085a7 */ /* 0x000ea400080010ff */
[----:B--2---:R-:W-:Y:S05]  /*12370*/  @!P0 BRA `(.L_x_169) ;  /* 0xfffffffc00f08947 */ /* 0x004fea000383ffff */
[----:B------:R-:W-:Y:S05]  /*12380*/  BRA `(.L_x_404) ;  /* 0xffffff4800547947 */ /* 0x000fea000383ffff */
.L_x_172:
[----:B-1----:R1:W3:Y:S02]  /*12390*/  SYNCS.PHASECHK.TRANS64.TRYWAIT P1, [R0+URZ+0x5880], R5 ;  /* 0x00588005000075a7 */ /* 0x0022e400080211ff */
[----:B---3--:R-:W-:Y:S05]  /*123a0*/  @!P1 NANOSLEEP.SYNCS 0x989680 ;  /* 0x009896800000995d */ /* 0x008fea0003900000 */
[----:B------:R-:W3:Y:S02]  /*123b0*/  @!P1 SYNCS.PHASECHK.TRANS64 P1, [R0+URZ+0x5880], R5 ;  /* 0x00588005000095a7 */ /* 0x000ee400080210ff */
[----:B---3--:R-:W-:Y:S05]  /*123c0*/  @!P1 BRA `(.L_x_172) ;  /* 0xfffffffc00f09947 */ /* 0x008fea000383ffff */
[----:B------:R-:W-:Y:S05]  /*123d0*/  BRA `(.L_x_405) ;  /* 0xffffff48007c7947 */ /* 0x000fea000383ffff */
.L_x_175:
[----:B--2---:R2:W3:Y:S02]  /*123e0*/  SYNCS.PHASECHK.TRANS64.TRYWAIT P0, [R0+URZ+0x5870], R3 ;  /* 0x00587003000075a7 */ /* 0x0044e400080011ff */
[----:B---3--:R-:W-:Y:S05]  /*123f0*/  @!P0 NANOSLEEP.SYNCS 0x989680 ;  /* 0x009896800000895d */ /* 0x008fea0003900000 */
[----:B------:R-:W3:Y:S02]  /*12400*/  @!P0 SYNCS.PHASECHK.TRANS64 P0, [R0+URZ+0x5870], R3 ;  /* 0x00587003000085a7 */ /* 0x000ee400080010ff */
[----:B---3--:R-:W-:Y:S05]  /*12410*/  @!P0 BRA `(.L_x_175) ;  /* 0xfffffffc00f08947 */ /* 0x008fea000383ffff */
[----:B------:R-:W-:Y:S05]  /*12420*/  BRA `(.L_x_406) ;  /* 0xffffff4800c07947 */ /* 0x000fea000383ffff */
.L_x_177:
[----:B--2---:R2:W3:Y:S02]  /*12430*/  SYNCS.PHASECHK.TRANS64.TRYWAIT P0, [R0+URZ+0x5890], R23 ;  /* 0x00589017000075a7 */ /* 0x0044e400080011ff */
[----:B---3--:R-:W-:Y:S05]  /*12440*/  @!P0 NANOSLEEP.SYNCS 0x989680 ;  /* 0x009896800000895d */ /* 0x008fea0003900000 */
[----:B------:R-:W3:Y:S02]  /*12450*/  @!P0 SYNCS.PHASECHK.TRANS64 P0, [R0+URZ+0x5890], R23 ;  /* 0x00589017000085a7 */ /* 0x000ee400080010ff */
[----:B---3--:R-:W-:Y:S05]  /*12460*/  @!P0 BRA `(.L_x_177) ;  /* 0xfffffffc00f08947 */ /* 0x008fea000383ffff */
[----:B------:R-:W-:Y:S05]  /*12470*/  BRA `(.L_x_407) ;  /* 0xffffff4c00087947 */ /* 0x000fea000383ffff */
.L_x_182:
[----:B----4-:R4:W5:Y:S02]  /*12480*/  SYNCS.PHASECHK.TRANS64.TRYWAIT P0, [R0+URZ+0x5880], R3 ;  /* 0x00588003000075a7 */ /* 0x01096400080011ff */
[----:B-----5:R-:W-:Y:S05]  /*12490*/  @!P0 NANOSLEEP.SYNCS 0x989680 ;  /* 0x009896800000895d */ /* 0x020fea0003900000 */
[----:B------:R-:W5:Y:S02]  /*124a0*/  @!P0 SYNCS.PHASECHK.TRANS64 P0, [R0+URZ+0x5880], R3 ;  /* 0x00588003000085a7 */ /* 0x000f6400080010ff */
[----:B-----5:R-:W-:Y:S05]  /*124b0*/  @!P0 BRA `(.L_x_182) ;  /* 0xfffffffc00f08947 */ /* 0x020fea000383ffff */
[----:B------:R-:W-:Y:S05]  /*124c0*/  BRA `(.L_x_408) ;  /* 0xffffff4c00887947 */ /* 0x000fea000383ffff */
.L_x_184:
[----:B---3--:R3:W4:Y:S02]  /*124d0*/  SYNCS.PHASECHK.TRANS64.TRYWAIT P0, [R0+URZ+0x5898], R23 ;  /* 0x00589817000075a7 */ /* 0x00872400080011ff */
[----:B----4-:R-:W-:Y:S05]  /*124e0*/  @!P0 NANOSLEEP.SYNCS 0x989680 ;  /* 0x009896800000895d */ /* 0x010fea0003900000 */
[----:B------:R-:W4:Y:S02]  /*124f0*/  @!P0 SYNCS.PHASECHK.TRANS64 P0, [R0+URZ+0x5898], R23 ;  /* 0x00589817000085a7 */ /* 0x000f2400080010ff */
[----:B----4-:R-:W-:Y:S05]  /*12500*/  @!P0 BRA `(.L_x_184) ;  /* 0xfffffffc00f08947 */ /* 0x010fea000383ffff */
[----:B------:R-:W-:Y:S05]  /*12510*/  BRA `(.L_x_409) ;  /* 0xffffff4c00c47947 */ /* 0x000fea000383ffff */
.L_x_191:
[----:B-----5:R5:W1:Y:S02]  /*12520*/  SYNCS.PHASECHK.TRANS64.TRYWAIT P0, [R0+URZ+0x5870], R3 ;  /* 0x00587003000075a7 */ /* 0x020a6400080011ff */
[----:B-1----:R-:W-:Y:S05]  /*12530*/  @!P0 NANOSLEEP.SYNCS 0x989680 ;  /* 0x009896800000895d */ /* 0x002fea0003900000 */
[----:B------:R-:W1:Y:S02]  /*12540*/  @!P0 SYNCS.PHASECHK.TRANS64 P0, [R0+URZ+0x5870], R3 ;  /* 0x00587003000085a7 */ /* 0x000e6400080010ff */
[----:B-1----:R-:W-:Y:S05]  /*12550*/  @!P0 BRA `(.L_x_191) ;  /* 0xfffffffc00f08947 */ /* 0x002fea000383ffff */
[----:B------:R-:W-:Y:S05]  /*12560*/  BRA `(.L_x_410) ;  /* 0xffffff5000607947 */ /* 0x000fea000383ffff */
.L_x_194:
[----:B-1----:R1:W2:Y:S02]  /*12570*/  SYNCS.PHASECHK.TRANS64.TRYWAIT P0, [R0+URZ+0x5890], R5 ;  /* 0x00589005000075a7 */ /* 0x0022a400080011ff */
[----:B--2---:R-:W-:Y:S05]  /*12580*/  @!P0 NANOSLEEP.SYNCS 0x989680 ;  /* 0x009896800000895d */ /* 0x004fea0003900000 */
[----:B------:R-:W2:Y:S02]  /*12590*/  @!P0 SYNCS.PHASECHK.TRANS64 P0, [R0+URZ+0x5890], R5 ;  /* 0x00589005000085a7 */ /* 0x000ea400080010ff */
[----:B--2---:R-:W-:Y:S05]  /*125a0*/  @!P0 BRA `(.L_x_194) ;  /* 0xfffffffc00f08947 */ /* 0x004fea000383ffff */
[----:B------:R-:W-:Y:S05]  /*125b0*/  BRA `(.L_x_411) ;  /* 0xffffff5000847947 */ /* 0x000fea000383ffff */
.L_x_196:
[----:B-1----:R1:W2:Y:S02]  /*125c0*/  SYNCS.PHASECHK.TRANS64.TRYWAIT P0, [R0+URZ+0x58c0], R5 ;  /* 0x0058c005000075a7 */ /* 0x0022a400080011ff */
[----:B--2---:R-:W-:Y:S05]  /*125d0*/  @!P0 NANOSLEEP.SYNCS 0x989680 ;  /* 0x009896800000895d */ /* 0x004fea0003900000 */
[----:B------:R-:W2:Y:S02]  /*125e0*/  @!P0 SYNCS.PHASECHK.TRANS64 P0, [R0+URZ+0x58c0], R5 ;  /* 0x0058c005000085a7 */ /* 0x000ea400080010ff */
[----:B--2---:R-:W-:Y:S05]  /*125f0*/  @!P0 BRA `(.L_x_196) ;  /* 0xfffffffc00f08947 */ /* 0x004fea000383ffff */
[----:B------:R-:W-:Y:S05]  /*12600*/  BRA `(.L_x_412) ;  /* 0xffffff5000b87947 */ /* 0x000fea000383ffff */
.L_x_204:
[----:B-1----:R1:W5:Y:S02]  /*12610*/  SYNCS.PHASECHK.TRANS64.TRYWAIT P0, [R0+URZ+0x5880], R3 ;  /* 0x00588003000075a7 */ /* 0x00236400080011ff */
[----:B-----5:R-:W-:Y:S05]  /*12620*/  @!P0 NANOSLEEP.SYNCS 0x989680 ;  /* 0x009896800000895d */ /* 0x020fea0003900000 */
[----:B------:R-:W5:Y:S02]  /*12630*/  @!P0 SYNCS.PHASECHK.TRANS64 P0, [R0+URZ+0x5880], R3 ;  /* 0x00588003000085a7 */ /* 0x000f6400080010ff */
[----:B-----5:R-:W-:Y:S05]  /*12640*/  @!P0 BRA `(.L_x_204) ;  /* 0xfffffffc00f08947 */ /* 0x020fea000383ffff */
[----:B------:R-:W-:Y:S05]  /*12650*/  BRA `(.L_x_413) ;  /* 0xffffff5800f47947 */ /* 0x000fea000383ffff */
.L_x_207:
[----:B--2---:R2:W5:Y:S02]  /*12660*/  SYNCS.PHASECHK.TRANS64.TRYWAIT P0, [R0+URZ+0x5898], R5 ;  /* 0x00589805000075a7 */ /* 0x00456400080011ff */
[----:B-----5:R-:W-:Y:S05]  /*12670*/  @!P0 NANOSLEEP.SYNCS 0x989680 ;  /* 0x009896800000895d */ /* 0x020fea0003900000 */
[----:B------:R-:W5:Y:S02]  /*12680*/  @!P0 SYNCS.PHASECHK.TRANS64 P0, [R0+URZ+0x5898], R5 ;  /* 0x00589805000085a7 */ /* 0x000f6400080010ff */
[----:B-----5:R-:W-:Y:S05]  /*12690*/  @!P0 BRA `(.L_x_207) ;  /* 0xfffffffc00f08947 */ /* 0x020fea000383ffff */
[----:B------:R-:W-:Y:S05]  /*126a0*/  BRA `(.L_x_414) ;  /* 0xffffff5c00187947 */ /* 0x000fea000383ffff */
.L_x_209:
[----:B--2---:R2:W5:Y:S02]  /*126b0*/  SYNCS.PHASECHK.TRANS64.TRYWAIT P0, [R0+URZ+0x58c8], R7 ;  /* 0x0058c807000075a7 */ /* 0x00456400080011ff */
[----:B-----5:R-:W-:Y:S05]  /*126c0*/  @!P0 NANOSLEEP.SYNCS 0x989680 ;  /* 0x009896800000895d */ /* 0x020fea0003900000 */
[----:B------:R-:W5:Y:S02]  /*126d0*/  @!P0 SYNCS.PHASECHK.TRANS64 P0, [R0+URZ+0x58c8], R7 ;  /* 0x0058c807000085a7 */ /* 0x000f6400080010ff */
[----:B-----5:R-:W-:Y:S05]  /*126e0*/  @!P0 BRA `(.L_x_209) ;  /* 0xfffffffc00f08947 */ /* 0x020fea000383ffff */
[----:B------:R-:W-:Y:S05]  /*126f0*/  BRA `(.L_x_415) ;  /* 0xffffff5c00247947 */ /* 0x000fea000383ffff */
.L_x_219:
[----:B-1----:R-:W-:-:S04]  /*12700*/  MOV R0, UR47 ;  /* 0x0000002f00007c02 */ /* 0x002fc80008000f00 */
[----:B------:R1:W2:Y:S03]  /*12710*/  SYNCS.PHASECHK.TRANS64.TRYWAIT P0, [R0+URZ], R3 ;  /* 0x00000003000075a7 */ /* 0x0002a600080011ff */
[----:B--2---:R-:W-:Y:S05]  /*12720*/  @!P0 NANOSLEEP.SYNCS 0x989680 ;  /* 0x009896800000895d */ /* 0x004fea0003900000 */
[----:B------:R-:W2:Y:S02]  /*12730*/  @!P0 SYNCS.PHASECHK.TRANS64 P0, [R0+URZ], R3 ;  /* 0x00000003000085a7 */ /* 0x000ea400080010ff */
[----:B--2---:R-:W-:Y:S05]  /*12740*/  @!P0 BRA `(.L_x_219) ;  /* 0xfffffffc00ec8947 */ /* 0x004fea000383ffff */
[----:B------:R-:W-:Y:S05]  /*12750*/  BRA `(.L_x_416) ;  /* 0xffffff6800887947 */ /* 0x000fea000383ffff */
.L_x_222:
[----:B-1----:R-:W-:-:S04]  /*12760*/  MOV R0, UR44 ;  /* 0x0000002c00007c02 */ /* 0x002fc80008000f00 */
[----:B------:R1:W3:Y:S03]  /*12770*/  SYNCS.PHASECHK.TRANS64.TRYWAIT P1, [R0+URZ], R3 ;  /* 0x00000003000075a7 */ /* 0x0002e600080211ff */
[----:B---3--:R-:W-:Y:S05]  /*12780*/  @!P1 NANOSLEEP.SYNCS 0x989680 ;  /* 0x009896800000995d */ /* 0x008fea0003900000 */
[----:B------:R-:W3:Y:S02]  /*12790*/  @!P1 SYNCS.PHASECHK.TRANS64 P1, [R0+URZ], R3 ;  /* 0x00000003000095a7 */ /* 0x000ee400080210ff */
[----:B---3--:R-:W-:Y:S05]  /*127a0*/  @!P1 BRA `(.L_x_222) ;  /* 0xfffffffc00ec9947 */ /* 0x008fea000383ffff */
[----:B------:R-:W-:Y:S05]  /*127b0*/  BRA `(.L_x_417) ;  /* 0xffffff6800cc7947 */ /* 0x000fea000383ffff */
.L_x_227:
[----:B-1----:R-:W-:-:S04]  /*127c0*/  MOV R4, UR42 ;  /* 0x0000002a00047c02 */ /* 0x002fc80008000f00 */
[----:B------:R1:W2:Y:S03]  /*127d0*/  SYNCS.PHASECHK.TRANS64.TRYWAIT P2, [R4+URZ], R3 ;  /* 0x00000003040075a7 */ /* 0x0002a600080411ff */
[----:B--2---:R-:W-:Y:S05]  /*127e0*/  @!P2 NANOSLEEP.SYNCS 0x989680 ;  /* 0x009896800000a95d */ /* 0x004fea0003900000 */
[----:B------:R-:W2:Y:S02]  /*127f0*/  @!P2 SYNCS.PHASECHK.TRANS64 P2, [R4+URZ], R3 ;  /* 0x000000030400a5a7 */ /* 0x000ea400080410ff */
[----:B--2---:R-:W-:Y:S05]  /*12800*/  @!P2 BRA `(.L_x_227) ;  /* 0xfffffffc00eca947 */ /* 0x004fea000383ffff */
[----:B------:R-:W-:Y:S05]  /*12810*/  BRA `(.L_x_418) ;  /* 0xffffff7000b47947 */ /* 0x000fea000383ffff */
.L_x_231:
[----:B--2---:R-:W-:-:S04]  /*12820*/  MOV R3, UR47 ;  /* 0x0000002f00037c02 */ /* 0x004fc80008000f00 */
[----:B------:R2:W3:Y:S03]  /*12830*/  SYNCS.PHASECHK.TRANS64.TRYWAIT P2, [R3+URZ], R0 ;  /* 0x00000000030075a7 */ /* 0x0004e600080411ff */
[----:B---3--:R-:W-:Y:S05]  /*12840*/  @!P2 NANOSLEEP.SYNCS 0x989680 ;  /* 0x009896800000a95d */ /* 0x008fea0003900000 */
[----:B------:R-:W3:Y:S02]  /*12850*/  @!P2 SYNCS.PHASECHK.TRANS64 P2, [R3+URZ], R0 ;  /* 0x000000000300a5a7 */ /* 0x000ee400080410ff */
[----:B---3--:R-:W-:Y:S05]  /*12860*/  @!P2 BRA `(.L_x_231) ;  /* 0xfffffffc00eca947 */ /* 0x008fea000383ffff */
[----:B------:R-:W-:Y:S05]  /*12870*/  BRA `(.L_x_419) ;  /* 0xffffff8800307947 */ /* 0x000fea000383ffff */
.L_x_236:
[----:B--2---:R-:W-:-:S04]  /*12880*/  MOV R0, UR44 ;  /* 0x0000002c00007c02 */ /* 0x004fc80008000f00 */
[----:B------:R2:W3:Y:S03]  /*12890*/  SYNCS.PHASECHK.TRANS64.TRYWAIT P1, [R0+URZ], R3 ;  /* 0x00000003000075a7 */ /* 0x0004e600080211ff */
[----:B---3--:R-:W-:Y:S05]  /*128a0*/  @!P1 NANOSLEEP.SYNCS 0x989680 ;  /* 0x009896800000995d */ /* 0x008fea0003900000 */
[----:B------:R-:W3:Y:S02]  /*128b0*/  @!P1 SYNCS.PHASECHK.TRANS64 P1, [R0+URZ], R3 ;  /* 0x00000003000095a7 */ /* 0x000ee400080210ff */
[----:B---3--:R-:W-:Y:S05]  /*128c0*/  @!P1 BRA `(.L_x_236) ;  /* 0xfffffffc00ec9947 */ /* 0x008fea000383ffff */
[----:B------:R-:W-:Y:S05]  /*128d0*/  BRA `(.L_x_420) ;  /* 0xffffff8800dc7947 */ /* 0x000fea000383ffff */
.L_x_241:
[----:B-1----:R-:W-:-:S04]  /*128e0*/  MOV R0, UR44 ;  /* 0x0000002c00007c02 */ /* 0x002fc80008000f00 */
[----:B------:R1:W2:Y:S03]  /*128f0*/  SYNCS.PHASECHK.TRANS64.TRYWAIT P1, [R0+URZ], R3 ;  /* 0x00000003000075a7 */ /* 0x0002a600080211ff */
[----:B--2---:R-:W-:Y:S05]  /*12900*/  @!P1 NANOSLEEP.SYNCS 0x989680 ;  /* 0x009896800000995d */ /* 0x004fea0003900000 */
[----:B------:R-:W2:Y:S02]  /*12910*/  @!P1 SYNCS.PHASECHK.TRANS64 P1, [R0+URZ], R3 ;  /* 0x00000003000095a7 */ /* 0x000ea400080210ff */
[----:B--2---:R-:W-:Y:S05]  /*12920*/  @!P1 BRA `(.L_x_241) ;  /* 0xfffffffc00ec9947 */ /* 0x004fea000383ffff */
[----:B------:R-:W-:Y:S05]  /*12930*/  BRA `(.L_x_421) ;  /* 0xffffff8c00647947 */ /* 0x000fea000383ffff */
.L_x_246:
[----:B-1----:R-:W-:-:S04]  /*12940*/  MOV R4, UR42 ;  /* 0x0000002a00047c02 */ /* 0x002fc80008000f00 */
[----:B------:R1:W2:Y:S03]  /*12950*/  SYNCS.PHASECHK.TRANS64.TRYWAIT P2, [R4+URZ], R3 ;  /* 0x00000003040075a7 */ /* 0x0002a600080411ff */
[----:B--2---:R-:W-:Y:S05]  /*12960*/  @!P2 NANOSLEEP.SYNCS 0x989680 ;  /* 0x009896800000a95d */ /* 0x004fea0003900000 */
[----:B------:R-:W2:Y:S02]  /*12970*/  @!P2 SYNCS.PHASECHK.TRANS64 P2, [R4+URZ], R3 ;  /* 0x000000030400a5a7 */ /* 0x000ea400080410ff */
[----:B--2---:R-:W-:Y:S05]  /*12980*/  @!P2 BRA `(.L_x_246) ;  /* 0xfffffffc00eca947 */ /* 0x004fea000383ffff */
[----:B------:R-:W-:Y:S05]  /*12990*/  BRA `(.L_x_422) ;  /* 0xffffffa0005c7947 */ /* 0x000fea000383ffff */
.L_x_250:
[----:B--2---:R-:W-:-:S04]  /*129a0*/  MOV R3, UR47 ;  /* 0x0000002f00037c02 */ /* 0x004fc80008000f00 */
[----:B------:R2:W3:Y:S03]  /*129b0*/  SYNCS.PHASECHK.TRANS64.TRYWAIT P2, [R3+URZ], R0 ;  /* 0x00000000030075a7 */ /* 0x0004e600080411ff */
[----:B---3--:R-:W-:Y:S05]  /*129c0*/  @!P2 NANOSLEEP.SYNCS 0x989680 ;  /* 0x009896800000a95d */ /* 0x008fea0003900000 */
[----:B------:R-:W3:Y:S02]  /*129d0*/  @!P2 SYNCS.PHASECHK.TRANS64 P2, [R3+URZ], R0 ;  /* 0x000000000300a5a7 */ /* 0x000ee400080410ff */
[----:B---3--:R-:W-:Y:S05]  /*129e0*/  @!P2 BRA `(.L_x_250) ;  /* 0xfffffffc00eca947 */ /* 0x008fea000383ffff */
[----:B------:R-:W-:Y:S05]  /*129f0*/  BRA `(.L_x_423) ;  /* 0xffffffb400bc7947 */ /* 0x000fea000383ffff */
.L_x_254:
[----:B--2---:R-:W-:-:S04]  /*12a00*/  MOV R0, UR44 ;  /* 0x0000002c00007c02 */ /* 0x004fc80008000f00 */
[----:B------:R2:W3:Y:S03]  /*12a10*/  SYNCS.PHASECHK.TRANS64.TRYWAIT P1, [R0+URZ], R3 ;  /* 0x00000003000075a7 */ /* 0x0004e600080211ff */
[----:B---3--:R-:W-:Y:S05]  /*12a20*/  @!P1 NANOSLEEP.SYNCS 0x989680 ;  /* 0x009896800000995d */ /* 0x008fea0003900000 */
[----:B------:R-:W3:Y:S02]  /*12a30*/  @!P1 SYNCS.PHASECHK.TRANS64 P1, [R0+URZ], R3 ;  /* 0x00000003000095a7 */ /* 0x000ee400080210ff */
[----:B---3--:R-:W-:Y:S05]  /*12a40*/  @!P1 BRA `(.L_x_254) ;  /* 0xfffffffc00ec9947 */ /* 0x008fea000383ffff */
[----:B------:R-:W-:Y:S05]  /*12a50*/  BRA `(.L_x_424) ;  /* 0xffffffb800647947 */ /* 0x000fea000383ffff */
.L_x_258:
[----:B-1----:R-:W-:-:S04]  /*12a60*/  MOV R0, UR47 ;  /* 0x0000002f00007c02 */ /* 0x002fc80008000f00 */
[----:B------:R1:W2:Y:S03]  /*12a70*/  SYNCS.PHASECHK.TRANS64.TRYWAIT P0, [R0+URZ], R3 ;  /* 0x00000003000075a7 */ /* 0x0002a600080011ff */
[----:B--2---:R-:W-:Y:S05]  /*12a80*/  @!P0 NANOSLEEP.SYNCS 0x989680 ;  /* 0x009896800000895d */ /* 0x004fea0003900000 */
[----:B------:R-:W2:Y:S02]  /*12a90*/  @!P0 SYNCS.PHASECHK.TRANS64 P0, [R0+URZ], R3 ;  /* 0x00000003000085a7 */ /* 0x000ea400080010ff */
[----:B--2---:R-:W-:Y:S05]  /*12aa0*/  @!P0 BRA `(.L_x_258) ;  /* 0xfffffffc00ec8947 */ /* 0x004fea000383ffff */
[----:B------:R-:W-:Y:S05]  /*12ab0*/  BRA `(.L_x_425) ;  /* 0xffffffb800ec7947 */ /* 0x000fea000383ffff */
.L_x_264:
[----:B------:R-:W-:-:S07]  /*12ac0*/  MOV R3, UR8 ;  /* 0x0000000800037c02 */ /* 0x000fce0008000f00 */
.L_x_426:
[----:B-1----:R1:W2:Y:S02]  /*12ad0*/  SYNCS.PHASECHK.TRANS64.TRYWAIT P1, [R3+URZ+0x5810], R6 ;  /* 0x00581006030075a7 */ /* 0x0022a400080211ff */
[----:B--2---:R-:W-:Y:S05]  /*12ae0*/  @!P1 NANOSLEEP.SYNCS 0x989680 ;  /* 0x009896800000995d */ /* 0x004fea0003900000 */
[----:B------:R-:W2:Y:S02]  /*12af0*/  @!P1 SYNCS.PHASECHK.TRANS64 P1, [R3+URZ+0x5810], R6 ;  /* 0x00581006030095a7 */ /* 0x000ea400080210ff */
[----:B--2---:R-:W-:Y:S05]  /*12b00*/  @!P1 BRA `(.L_x_426) ;  /* 0xfffffffc00f09947 */ /* 0x004fea000383ffff */
[----:B------:R-:W-:Y:S05]  /*12b10*/  BRA `(.L_x_427) ;  /* 0xffffffc000847947 */ /* 0x000fea000383ffff */
.L_x_270:
[----:B--2---:R-:W-:-:S07]  /*12b20*/  MOV R0, UR17 ;  /* 0x0000001100007c02 */ /* 0x004fce0008000f00 */
.L_x_428:
[----:B-1----:R1:W2:Y:S02]  /*12b30*/  SYNCS.PHASECHK.TRANS64.TRYWAIT P1, [R0+URZ+0x5838], R5 ;  /* 0x00583805000075a7 */ /* 0x0022a400080211ff */
[----:B--2---:R-:W-:Y:S05]  /*12b40*/  @!P1 NANOSLEEP.SYNCS 0x989680 ;  /* 0x009896800000995d */ /* 0x004fea0003900000 */
[----:B------:R-:W2:Y:S02]  /*12b50*/  @!P1 SYNCS.PHASECHK.TRANS64 P1, [R0+URZ+0x5838], R5 ;  /* 0x00583805000095a7 */ /* 0x000ea400080210ff */
[----:B--2---:R-:W-:Y:S05]  /*12b60*/  @!P1 BRA `(.L_x_428) ;  /* 0xfffffffc00f09947 */ /* 0x004fea000383ffff */
[----:B------:R-:W-:Y:S05]  /*12b70*/  BRA `(.L_x_429) ;  /* 0xffffffc000d87947 */ /* 0x000fea000383ffff */
.L_x_276:
[----:B------:R-:W-:-:S07]  /*12b80*/  MOV R3, UR8 ;  /* 0x0000000800037c02 */ /* 0x000fce0008000f00 */
.L_x_430:
[----:B-1----:R1:W2:Y:S02]  /*12b90*/  SYNCS.PHASECHK.TRANS64.TRYWAIT P1, [R3+URZ+0x5818], R6 ;  /* 0x00581806030075a7 */ /* 0x0022a400080211ff */
[----:B--2---:R-:W-:Y:S05]  /*12ba0*/  @!P1 NANOSLEEP.SYNCS 0x989680 ;  /* 0x009896800000995d */ /* 0x004fea0003900000 */
[----:B------:R-:W2:Y:S02]  /*12bb0*/  @!P1 SYNCS.PHASECHK.TRANS64 P1, [R3+URZ+0x5818], R6 ;  /* 0x00581806030095a7 */ /* 0x000ea400080210ff */
[----:B--2---:R-:W-:Y:S05]  /*12bc0*/  @!P1 BRA `(.L_x_430) ;  /* 0xfffffffc00f09947 */ /* 0x004fea000383ffff */
[----:B------:R-:W-:Y:S05]  /*12bd0*/  BRA `(.L_x_431) ;  /* 0xffffffc400447947 */ /* 0x000fea000383ffff */
.L_x_282:
[----:B--2---:R-:W-:-:S07]  /*12be0*/  MOV R0, UR17 ;  /* 0x0000001100007c02 */ /* 0x004fce0008000f00 */
.L_x_432:
[----:B-1----:R1:W2:Y:S02]  /*12bf0*/  SYNCS.PHASECHK.TRANS64.TRYWAIT P1, [R0+URZ+0x5838], R3 ;  /* 0x00583803000075a7 */ /* 0x0022a400080211ff */
[----:B--2---:R-:W-:Y:S05]  /*12c00*/  @!P1 NANOSLEEP.SYNCS 0x989680 ;  /* 0x009896800000995d */ /* 0x004fea0003900000 */
[----:B------:R-:W2:Y:S02]  /*12c10*/  @!P1 SYNCS.PHASECHK.TRANS64 P1, [R0+URZ+0x5838], R3 ;  /* 0x00583803000095a7 */ /* 0x000ea400080210ff */
[----:B--2---:R-:W-:Y:S05]  /*12c20*/  @!P1 BRA `(.L_x_432) ;  /* 0xfffffffc00f09947 */ /* 0x004fea000383ffff */
[----:B------:R-:W-:Y:S05]  /*12c30*/  BRA `(.L_x_433) ;  /* 0xffffffc400a47947 */ /* 0x000fea000383ffff */
.L_x_288:
[----:B--2---:R-:W-:-:S07]  /*12c40*/  MOV R0, UR17 ;  /* 0x0000001100007c02 */ /* 0x004fce0008000f00 */
.L_x_434:
[----:B-1----:R1:W2:Y:S02]  /*12c50*/  SYNCS.PHASECHK.TRANS64.TRYWAIT P1, [R0+URZ+0x5838], R3 ;  /* 0x00583803000075a7 */ /* 0x0022a400080211ff */
[----:B--2---:R-:W-:Y:S05]  /*12c60*/  @!P1 NANOSLEEP.SYNCS 0x989680 ;  /* 0x009896800000995d */ /* 0x004fea0003900000 */
[----:B------:R-:W2:Y:S02]  /*12c70*/  @!P1 SYNCS.PHASECHK.TRANS64 P1, [R0+URZ+0x5838], R3 ;  /* 0x00583803000095a7 */ /* 0x000ea400080210ff */
[----:B--2---:R-:W-:Y:S05]  /*12c80*/  @!P1 BRA `(.L_x_434) ;  /* 0xfffffffc00f09947 */ /* 0x004fea000383ffff */
[----:B------:R-:W-:Y:S05]  /*12c90*/  BRA `(.L_x_435) ;  /* 0xffffffc8005c7947 */ /* 0x000fea000383ffff */
.L_x_293:
[----:B------:R-:W-:-:S07]  /*12ca0*/  MOV R0, UR17 ;  /* 0x0000001100007c02 */ /* 0x000fce0008000f00 */
.L_x_436:
[----:B-1----:R1:W2:Y:S02]  /*12cb0*/  SYNCS.PHASECHK.TRANS64.TRYWAIT P1, [R0+URZ+0x5838], R3 ;  /* 0x00583803000075a7 */ /* 0x0022a400080211ff */
[----:B--2---:R-:W-:Y:S05]  /*12cc0*/  @!P1 NANOSLEEP.SYNCS 0x989680 ;  /* 0x009896800000995d */ /* 0x004fea0003900000 */
[----:B------:R-:W2:Y:S02]  /*12cd0*/  @!P1 SYNCS.PHASECHK.TRANS64 P1, [R0+URZ+0x5838], R3 ;  /* 0x00583803000095a7 */ /* 0x000ea400080210ff */
[----:B--2---:R-:W-:Y:S05]  /*12ce0*/  @!P1 BRA `(.L_x_436) ;  /* 0xfffffffc00f09947 */ /* 0x004fea000383ffff */
[----:B------:R-:W-:Y:S05]  /*12cf0*/  BRA `(.L_x_437) ;  /* 0xffffffc800d07947 */ /* 0x000fea000383ffff */
.L_x_298:
[----:B------:R-:W-:-:S07]  /*12d00*/  MOV R0, UR17 ;  /* 0x0000001100007c02 */ /* 0x000fce0008000f00 */
.L_x_438:
[----:B-1----:R1:W2:Y:S02]  /*12d10*/  SYNCS.PHASECHK.TRANS64.TRYWAIT P1, [R0+URZ+0x5838], R3 ;  /* 0x00583803000075a7 */ /* 0x0022a400080211ff */
[----:B--2---:R-:W-:Y:S05]  /*12d20*/  @!P1 NANOSLEEP.SYNCS 0x989680 ;  /* 0x009896800000995d */ /* 0x004fea0003900000 */
[----:B------:R-:W2:Y:S02]  /*12d30*/  @!P1 SYNCS.PHASECHK.TRANS64 P1, [R0+URZ+0x5838], R3 ;  /* 0x00583803000095a7 */ /* 0x000ea400080210ff */
[----:B--2---:R-:W-:Y:S05]  /*12d40*/  @!P1 BRA `(.L_x_438) ;  /* 0xfffffffc00f09947 */ /* 0x004fea000383ffff */
[----:B------:R-:W-:Y:S05]  /*12d50*/  BRA `(.L_x_439) ;  /* 0xffffffcc00387947 */ /* 0x000fea000383ffff */
.L_x_303:
[----:B------:R-:W-:-:S07]  /*12d60*/  MOV R0, UR17 ;  /* 0x0000001100007c02 */ /* 0x000fce0008000f00 */
.L_x_440:
[----:B-1----:R1:W2:Y:S02]  /*12d70*/  SYNCS.PHASECHK.TRANS64.TRYWAIT P1, [R0+URZ+0x5838], R3 ;  /* 0x00583803000075a7 */ /* 0x0022a400080211ff */
[----:B--2---:R-:W-:Y:S05]  /*12d80*/  @!P1 NANOSLEEP.SYNCS 0x989680 ;  /* 0x009896800000995d */ /* 0x004fea0003900000 */
[----:B------:R-:W2:Y:S02]  /*12d90*/  @!P1 SYNCS.PHASECHK.TRANS64 P1, [R0+URZ+0x5838], R3 ;  /* 0x00583803000095a7 */ /* 0x000ea400080210ff */
[----:B--2---:R-:W-:Y:S05]  /*12da0*/  @!P1 BRA `(.L_x_440) ;  /* 0xfffffffc00f09947 */ /* 0x004fea000383ffff */
[----:B------:R-:W-:Y:S05]  /*12db0*/  BRA `(.L_x_441) ;  /* 0xffffffcc00a07947 */ /* 0x000fea000383ffff */
.L_x_308:
[----:B------:R-:W-:-:S07]  /*12dc0*/  MOV R0, UR17 ;  /* 0x0000001100007c02 */ /* 0x000fce0008000f00 */
.L_x_442:
[----:B-1----:R1:W2:Y:S02]  /*12dd0*/  SYNCS.PHASECHK.TRANS64.TRYWAIT P1, [R0+URZ+0x5838], R3 ;  /* 0x00583803000075a7 */ /* 0x0022a400080211ff */
[----:B--2---:R-:W-:Y:S05]  /*12de0*/  @!P1 NANOSLEEP.SYNCS 0x989680 ;  /* 0x009896800000995d */ /* 0x004fea0003900000 */
[----:B------:R-:W2:Y:S02]  /*12df0*/  @!P1 SYNCS.PHASECHK.TRANS64 P1, [R0+URZ+0x5838], R3 ;  /* 0x00583803000095a7 */ /* 0x000ea400080210ff */
[----:B--2---:R-:W-:Y:S05]  /*12e00*/  @!P1 BRA `(.L_x_442) ;  /* 0xfffffffc00f09947 */ /* 0x004fea000383ffff */
[----:B------:R-:W-:Y:S05]  /*12e10*/  BRA `(.L_x_443) ;  /* 0xffffffd000087947 */ /* 0x000fea000383ffff */
.L_x_313:
[----:B------:R-:W-:-:S07]  /*12e20*/  MOV R0, UR17 ;  /* 0x0000001100007c02 */ /* 0x000fce0008000f00 */
.L_x_444:
[----:B-1----:R1:W2:Y:S02]  /*12e30*/  SYNCS.PHASECHK.TRANS64.TRYWAIT P1, [R0+URZ+0x5838], R3 ;  /* 0x00583803000075a7 */ /* 0x0022a400080211ff */
[----:B--2---:R-:W-:Y:S05]  /*12e40*/  @!P1 NANOSLEEP.SYNCS 0x989680 ;  /* 0x009896800000995d */ /* 0x004fea0003900000 */
[----:B------:R-:W2:Y:S02]  /*12e50*/  @!P1 SYNCS.PHASECHK.TRANS64 P1, [R0+URZ+0x5838], R3 ;  /* 0x00583803000095a7 */ /* 0x000ea400080210ff */
[----:B--2---:R-:W-:Y:S05]  /*12e60*/  @!P1 BRA `(.L_x_444) ;  /* 0xfffffffc00f09947 */ /* 0x004fea000383ffff */
[----:B------:R-:W-:Y:S05]  /*12e70*/  BRA `(.L_x_445) ;  /* 0xffffffd000707947 */ /* 0x000fea000383ffff */
.L_x_318:
[----:B------:R-:W-:-:S07]  /*12e80*/  MOV R0, UR17 ;  /* 0x0000001100007c02 */ /* 0x000fce0008000f00 */
.L_x_446:
[----:B-1----:R1:W2:Y:S02]  /*12e90*/  SYNCS.PHASECHK.TRANS64.TRYWAIT P1, [R0+URZ+0x5838], R3 ;  /* 0x00583803000075a7 */ /* 0x0022a400080211ff */
[----:B--2---:R-:W-:Y:S05]  /*12ea0*/  @!P1 NANOSLEEP.SYNCS 0x989680 ;  /* 0x009896800000995d */ /* 0x004fea0003900000 */
[----:B------:R-:W2:Y:S02]  /*12eb0*/  @!P1 SYNCS.PHASECHK.TRANS64 P1, [R0+URZ+0x5838], R3 ;  /* 0x00583803000095a7 */ /* 0x000ea400080210ff */
[----:B--2---:R-:W-:Y:S05]  /*12ec0*/  @!P1 BRA `(.L_x_446) ;  /* 0xfffffffc00f09947 */ /* 0x004fea000383ffff */
[----:B------:R-:W-:Y:S05]  /*12ed0*/  BRA `(.L_x_447) ;  /* 0xffffffd000d87947 */ /* 0x000fea000383ffff */
.L_x_323:
[----:B------:R-:W-:-:S07]  /*12ee0*/  MOV R0, UR17 ;  /* 0x0000001100007c02 */ /* 0x000fce0008000f00 */
.L_x_448:
[----:B-1----:R1:W2:Y:S02]  /*12ef0*/  SYNCS.PHASECHK.TRANS64.TRYWAIT P1, [R0+URZ+0x5838], R3 ;  /* 0x00583803000075a7 */ /* 0x0022a400080211ff */
[----:B--2---:R-:W-:Y:S05]  /*12f00*/  @!P1 NANOSLEEP.SYNCS 0x989680 ;  /* 0x009896800000995d */ /* 0x004fea0003900000 */
[----:B------:R-:W2:Y:S02]  /*12f10*/  @!P1 SYNCS.PHASECHK.TRANS64 P1, [R0+URZ+0x5838], R3 ;  /* 0x00583803000095a7 */ /* 0x000ea400080210ff */
[----:B--2---:R-:W-:Y:S05]  /*12f20*/  @!P1 BRA `(.L_x_448) ;  /* 0xfffffffc00f09947 */ /* 0x004fea000383ffff */
[----:B------:R-:W-:Y:S05]  /*12f30*/  BRA `(.L_x_449) ;  /* 0xffffffd400407947 */ /* 0x000fea000383ffff */
.L_x_329:
[----:B------:R-:W-:-:S07]  /*12f40*/  MOV R0, UR17 ;  /* 0x0000001100007c02 */ /* 0x000fce0008000f00 */
.L_x_450:
[----:B-1----:R1:W2:Y:S02]  /*12f50*/  SYNCS.PHASECHK.TRANS64.TRYWAIT P1, [R0+URZ+0x5838], R3 ;  /* 0x00583803000075a7 */ /* 0x0022a400080211ff */
[----:B--2---:R-:W-:Y:S05]  /*12f60*/  @!P1 NANOSLEEP.SYNCS 0x989680 ;  /* 0x009896800000995d */ /* 0x004fea0003900000 */
[----:B------:R-:W2:Y:S02]  /*12f70*/  @!P1 SYNCS.PHASECHK.TRANS64 P1, [R0+URZ+0x5838], R3 ;  /* 0x00583803000095a7 */ /* 0x000ea400080210ff */
[----:B--2---:R-:W-:Y:S05]  /*12f80*/  @!P1 BRA `(.L_x_450) ;  /* 0xfffffffc00f09947 */ /* 0x004fea000383ffff */
[----:B------:R-:W-:Y:S05]  /*12f90*/  BRA `(.L_x_451) ;  /* 0xffffffd400c47947 */ /* 0x000fea000383ffff */
.L_x_334:
[----:B------:R-:W-:-:S07]  /*12fa0*/  MOV R0, UR17 ;  /* 0x0000001100007c02 */ /* 0x000fce0008000f00 */
.L_x_452:
[----:B-1----:R1:W2:Y:S02]  /*12fb0*/  SYNCS.PHASECHK.TRANS64.TRYWAIT P1, [R0+URZ+0x5838], R3 ;  /* 0x00583803000075a7 */ /* 0x0022a400080211ff */
[----:B--2---:R-:W-:Y:S05]  /*12fc0*/  @!P1 NANOSLEEP.SYNCS 0x989680 ;  /* 0x009896800000995d */ /* 0x004fea0003900000 */
[----:B------:R-:W2:Y:S02]  /*12fd0*/  @!P1 SYNCS.PHASECHK.TRANS64 P1, [R0+URZ+0x5838], R3 ;  /* 0x00583803000095a7 */ /* 0x000ea400080210ff */
[----:B--2---:R-:W-:Y:S05]  /*12fe0*/  @!P1 BRA `(.L_x_452) ;  /* 0xfffffffc00f09947 */ /* 0x004fea000383ffff */
[----:B------:R-:W-:Y:S05]  /*12ff0*/  BRA `(.L_x_453) ;  /* 0xffffffd8002c7947 */ /* 0x000fea000383ffff */
.L_x_339:
[----:B------:R-:W-:-:S07]  /*13000*/  MOV R0, UR17 ;  /* 0x0000001100007c02 */ /* 0x000fce0008000f00 */
.L_x_454:
[----:B-1----:R1:W2:Y:S02]  /*13010*/  SYNCS.PHASECHK.TRANS64.TRYWAIT P1, [R0+URZ+0x5838], R3 ;  /* 0x00583803000075a7 */ /* 0x0022a400080211ff */
[----:B--2---:R-:W-:Y:S05]  /*13020*/  @!P1 NANOSLEEP.SYNCS 0x989680 ;  /* 0x009896800000995d */ /* 0x004fea0003900000 */
[----:B------:R-:W2:Y:S02]  /*13030*/  @!P1 SYNCS.PHASECHK.TRANS64 P1, [R0+URZ+0x5838], R3 ;  /* 0x00583803000095a7 */ /* 0x000ea400080210ff */
[----:B--2---:R-:W-:Y:S05]  /*13040*/  @!P1 BRA `(.L_x_454) ;  /* 0xfffffffc00f09947 */ /* 0x004fea000383ffff */
[----:B------:R-:W-:Y:S05]  /*13050*/  BRA `(.L_x_455) ;  /* 0xffffffd8009c7947 */ /* 0x000fea000383ffff */
.L_x_344:
[----:B------:R-:W-:-:S07]  /*13060*/  MOV R0, UR17 ;  /* 0x0000001100007c02 */ /* 0x000fce0008000f00 */
.L_x_456:
[----:B-1----:R1:W2:Y:S02]  /*13070*/  SYNCS.PHASECHK.TRANS64.TRYWAIT P1, [R0+URZ+0x5838], R3 ;  /* 0x00583803000075a7 */ /* 0x0022a400080211ff */
[----:B--2---:R-:W-:Y:S05]  /*13080*/  @!P1 NANOSLEEP.SYNCS 0x989680 ;  /* 0x009896800000995d */ /* 0x004fea0003900000 */
[----:B------:R-:W2:Y:S02]  /*13090*/  @!P1 SYNCS.PHASECHK.TRANS64 P1, [R0+URZ+0x5838], R3 ;  /* 0x00583803000095a7 */ /* 0x000ea400080210ff */
[----:B--2---:R-:W-:Y:S05]  /*130a0*/  @!P1 BRA `(.L_x_456) ;  /* 0xfffffffc00f09947 */ /* 0x004fea000383ffff */
[----:B------:R-:W-:Y:S05]  /*130b0*/  BRA `(.L_x_457) ;  /* 0xffffffdc00047947 */ /* 0x000fea000383ffff */
.L_x_349:
[----:B------:R-:W-:-:S07]  /*130c0*/  MOV R0, UR17 ;  /* 0x0000001100007c02 */ /* 0x000fce0008000f00 */
.L_x_458:
[----:B-1----:R1:W2:Y:S02]  /*130d0*/  SYNCS.PHASECHK.TRANS64.TRYWAIT P1, [R0+URZ+0x5838], R3 ;  /* 0x00583803000075a7 */ /* 0x0022a400080211ff */
[----:B--2---:R-:W-:Y:S05]  /*130e0*/  @!P1 NANOSLEEP.SYNCS 0x989680 ;  /* 0x009896800000995d */ /* 0x004fea0003900000 */
[----:B------:R-:W2:Y:S02]  /*130f0*/  @!P1 SYNCS.PHASECHK.TRANS64 P1, [R0+URZ+0x5838], R3 ;  /* 0x00583803000095a7 */ /* 0x000ea400080210ff */
[----:B--2---:R-:W-:Y:S05]  /*13100*/  @!P1 BRA `(.L_x_458) ;  /* 0xfffffffc00f09947 */ /* 0x004fea000383ffff */
[----:B------:R-:W-:Y:S05]  /*13110*/  BRA `(.L_x_459) ;  /* 0xffffffdc00787947 */ /* 0x000fea000383ffff */
.L_x_354:
[----:B------:R-:W-:-:S07]  /*13120*/  MOV R0, UR9 ;  /* 0x0000000900007c02 */ /* 0x000fce0008000f00 */
.L_x_460:
[----:B-1----:R1:W2:Y:S02]  /*13130*/  SYNCS.PHASECHK.TRANS64.TRYWAIT P1, [R0+URZ+0x5838], R3 ;  /* 0x00583803000075a7 */ /* 0x0022a400080211ff */
[----:B--2---:R-:W-:Y:S05]  /*13140*/  @!P1 NANOSLEEP.SYNCS 0x989680 ;  /* 0x009896800000995d */ /* 0x004fea0003900000 */
[----:B------:R-:W2:Y:S02]  /*13150*/  @!P1 SYNCS.PHASECHK.TRANS64 P1, [R0+URZ+0x5838], R3 ;  /* 0x00583803000095a7 */ /* 0x000ea400080210ff */
[----:B--2---:R-:W-:Y:S05]  /*13160*/  @!P1 BRA `(.L_x_460) ;  /* 0xfffffffc00f09947 */ /* 0x004fea000383ffff */
[----:B------:R-:W-:Y:S05]  /*13170*/  BRA `(.L_x_461) ;  /* 0xffffffdc00e07947 */ /* 0x000fea000383ffff */
.L_x_361:
[----:B------:R-:W-:-:S07]  /*13180*/  MOV R0, UR17 ;  /* 0x0000001100007c02 */ /* 0x000fce0008000f00 */
.L_x_462:
[----:B-1----:R1:W4:Y:S02]  /*13190*/  SYNCS.PHASECHK.TRANS64.TRYWAIT P0, [R0+URZ+0x58b0], R3 ;  /* 0x0058b003000075a7 */ /* 0x00232400080011ff */
[----:B----4-:R-:W-:Y:S05]  /*131a0*/  @!P0 NANOSLEEP.SYNCS 0x989680 ;  /* 0x009896800000895d */ /* 0x010fea0003900000 */
[----:B------:R-:W4:Y:S02]  /*131b0*/  @!P0 SYNCS.PHASECHK.TRANS64 P0, [R0+URZ+0x58b0], R3 ;  /* 0x0058b003000085a7 */ /* 0x000f2400080010ff */
[----:B----4-:R-:W-:Y:S05]  /*131c0*/  @!P0 BRA `(.L_x_462) ;  /* 0xfffffffc00f08947 */ /* 0x010fea000383ffff */
[----:B------:R-:W-:Y:S05]  /*131d0*/  BRA `(.L_x_463) ;  /* 0xffffffe400707947 */ /* 0x000fea000383ffff */
.L_x_363:
[----:B-1----:R-:W-:-:S07]  /*131e0*/  MOV R0, UR17 ;  /* 0x0000001100007c02 */ /* 0x002fce0008000f00 */
.L_x_464:
[----:B-1----:R1:W4:Y:S02]  /*131f0*/  SYNCS.PHASECHK.TRANS64.TRYWAIT P0, [R0+URZ+0x58b8], R3 ;  /* 0x0058b803000075a7 */ /* 0x00232400080011ff */
[----:B----4-:R-:W-:Y:S05]  /*13200*/  @!P0 NANOSLEEP.SYNCS 0x989680 ;  /* 0x009896800000895d */ /* 0x010fea0003900000 */
[----:B------:R-:W4:Y:S02]  /*13210*/  @!P0 SYNCS.PHASECHK.TRANS64 P0, [R0+URZ+0x58b8], R3 ;  /* 0x0058b803000085a7 */ /* 0x000f2400080010ff */
[----:B----4-:R-:W-:Y:S05]  /*13220*/  @!P0 BRA `(.L_x_464) ;  /* 0xfffffffc00f08947 */ /* 0x010fea000383ffff */
[----:B------:R-:W-:Y:S05]  /*13230*/  BRA `(.L_x_465) ;  /* 0xffffffe400807947 */ /* 0x000fea000383ffff */
        .weak           $__internal_0_$__cuda_sm10x_tcgen05_guardrail_trap_col_being_dealloced_not_returned_by_alloc
        .type           $__internal_0_$__cuda_sm10x_tcgen05_guardrail_trap_col_being_dealloced_not_returned_by_alloc,@function
        .size           $__internal_0_$__cuda_sm10x_tcgen05_guardrail_trap_col_being_dealloced_not_returned_by_alloc,($__internal_1_$__cuda_sm10x_tcgen05_guardrail_trap_phase_invalid_during_alloc - $__internal_0_$__cuda_sm10x_tcgen05_guardrail_trap_col_being_dealloced_not_returned_by_alloc)
$__internal_0_$__cuda_sm10x_tcgen05_guardrail_trap_col_being_dealloced_not_returned_by_alloc:
[----:B------:R-:W-:Y:S05]  /*13240*/  BPT.TRAP 0x1 ;  /* 0x000000040000795c */ /* 0x000fea0000300000 */
[----:B------:R-:W-:-:S04]  /*13250*/  MOV R3, 0x0 ;  /* 0x0000000000037802 */ /* 0x000fc80000000f00 */
[----:B------:R-:W-:Y:S05]  /*13260*/  RET.REL.NODEC R2 `(_ZN7cutlass13device_kernelINS_4fmha6kernel36Sm100FmhaFwdKernelTmaWarpspecializedIN4cute5tupleIJiiiNS5_IJNS5_IJiiEEEiEEEEEENS1_10collective38Sm100FmhaFwdMainloopTmaWarpspecializedINS_10bfloat16_tEffNS5_IJNS4_1CILi256EEENSC_ILi64EEENSC_ILi16EEEEEENS5_IJiNSC_ILi1EEES7_EEENS5_IJiSH_NS5_IJNS5_IJNSC_ILi0EEEiEEEiEEEEEESM_NS9_12ResidualMaskENS5_IJNSC_ILi2EEESH_SH_EEENSC_ILb0EEEEENS9_38Sm100FmhaFwdEpilogueTmaWarpspecializedINS_6half_tEfNS5_IJNSC_ILi128EEESF_SE_EEESI_NS5_IJSH_S7_EEESQ_EENS2_23PersistentTileSchedulerENS2_41Sm100FmhaCtxKernelWarpspecializedScheduleEEEEEvNT_6ParamsE) ;  /* 0xfffffecc02647950 */ /* 0x000fea0003c3ffff */
        .weak           $__internal_1_$__cuda_sm10x_tcgen05_guardrail_trap_phase_invalid_during_alloc
        .type           $__internal_1_$__cuda_sm10x_tcgen05_guardrail_trap_phase_invalid_during_alloc,@function
        .size           $__internal_1_$__cuda_sm10x_tcgen05_guardrail_trap_phase_invalid_during_alloc,($__internal_2_$__cuda_sm10x_tcgen05_guardrail_trap_unallocated_columns_being_dealloced - $__internal_1_$__cuda_sm10x_tcgen05_guardrail_trap_phase_invalid_during_alloc)
$__internal_1_$__cuda_sm10x_tcgen05_guardrail_trap_phase_invalid_during_alloc:
[----:B------:R-:W-:Y:S05]  /*13270*/  BPT.TRAP 0x1 ;  /* 0x000000040000795c */ /* 0x000fea0000300000 */
[----:B------:R-:W-:-:S04]  /*13280*/  HFMA2 R3, -RZ, RZ, 0, 0 ;  /* 0x00000000ff037431 */ /* 0x000fc800000001ff */
[----:B------:R-:W-:Y:S05]  /*13290*/  RET.REL.NODEC R2 `(_ZN7cutlass13device_kernelINS_4fmha6kernel36Sm100FmhaFwdKernelTmaWarpspecializedIN4cute5tupleIJiiiNS5_IJNS5_IJiiEEEiEEEEEENS1_10collective38Sm100FmhaFwdMainloopTmaWarpspecializedINS_10bfloat16_tEffNS5_IJNS4_1CILi256EEENSC_ILi64EEENSC_ILi16EEEEEENS5_IJiNSC_ILi1EEES7_EEENS5_IJiSH_NS5_IJNS5_IJNSC_ILi0EEEiEEEiEEEEEESM_NS9_12ResidualMaskENS5_IJNSC_ILi2EEESH_SH_EEENSC_ILb0EEEEENS9_38Sm100FmhaFwdEpilogueTmaWarpspecializedINS_6half_tEfNS5_IJNSC_ILi128EEESF_SE_EEESI_NS5_IJSH_S7_EEESQ_EENS2_23PersistentTileSchedulerENS2_41Sm100FmhaCtxKernelWarpspecializedScheduleEEEEEvNT_6ParamsE) ;  /* 0xfffffecc02587950 */ /* 0x000fea0003c3ffff */
        .weak           $__internal_2_$__cuda_sm10x_tcgen05_guardrail_trap_unallocated_columns_being_dealloced
        .type           $__internal_2_$__cuda_sm10x_tcgen05_guardrail_trap_unallocated_columns_being_dealloced,@function
        .size           $__internal_2_$__cuda_sm10x_tcgen05_guardrail_trap_unallocated_columns_being_dealloced,($__internal_3_$__cuda_sm3x_div_rn_noftz_f32_slowpath - $__internal_2_$__cuda_sm10x_tcgen05_guardrail_trap_unallocated_columns_being_dealloced)
$__internal_2_$__cuda_sm10x_tcgen05_guardrail_trap_unallocated_columns_being_dealloced:
[----:B------:R-:W-:Y:S05]  /*132a0*/  BPT.TRAP 0x1 ;  /* 0x000000040000795c */ /* 0x000fea0000300000 */
[----:B------:R-:W-:-:S04]  /*132b0*/  MOV R3, 0x0 ;  /* 0x0000000000037802 */ /* 0x000fc80000000f00 */
[----:B------:R-:W-:Y:S05]  /*132c0*/  RET.REL.NODEC R2 `(_ZN7cutlass13device_kernelINS_4fmha6kernel36Sm100FmhaFwdKernelTmaWarpspecializedIN4cute5tupleIJiiiNS5_IJNS5_IJiiEEEiEEEEEENS1_10collective38Sm100FmhaFwdMainloopTmaWarpspecializedINS_10bfloat16_tEffNS5_IJNS4_1CILi256EEENSC_ILi64EEENSC_ILi16EEEEEENS5_IJiNSC_ILi1EEES7_EEENS5_IJiSH_NS5_IJNS5_IJNSC_ILi0EEEiEEEiEEEEEESM_NS9_12ResidualMaskENS5_IJNSC_ILi2EEESH_SH_EEENSC_ILb0EEEEENS9_38Sm100FmhaFwdEpilogueTmaWarpspecializedINS_6half_tEfNS5_IJNSC_ILi128EEESF_SE_EEESI_NS5_IJSH_S7_EEESQ_EENS2_23PersistentTileSchedulerENS2_41Sm100FmhaCtxKernelWarpspecializedScheduleEEEEEvNT_6ParamsE) ;  /* 0xfffffecc024c7950 */ /* 0x000fea0003c3ffff */
        .weak           $__internal_3_$__cuda_sm3x_div_rn_noftz_f32_slowpath
        .type           $__internal_3_$__cuda_sm3x_div_rn_noftz_f32_slowpath,@function
        .size           $__internal_3_$__cuda_sm3x_div_rn_noftz_f32_slowpath,(.L_x_482 - $__internal_3_$__cuda_sm3x_div_rn_noftz_f32_slowpath)
$__internal_3_$__cuda_sm3x_div_rn_noftz_f32_slowpath:
[----:B------:R-:W-:Y:S01]  /*132d0*/  SHF.R.U32.HI R21, RZ, 0x17, R2 ;  /* 0x00000017ff157819 */ /* 0x000fe20000011602 */
[----:B------:R-:W-:Y:S01]  /*132e0*/  BSSY.RECONVERGENT B1, `(.L_x_466) ;  /* 0x0000065000017945 */ /* 0x000fe20003800200 */
[--C-:B------:R-:W-:Y:S01]  /*132f0*/  SHF.R.U32.HI R44, RZ, 0x17, R34.reuse ;  /* 0x00000017ff2c7819 */ /* 0x100fe20000011622 */
[----:B------:R-:W-:Y:S01]  /*13300*/  IMAD.MOV.U32 R43, RZ, RZ, R34 ;  /* 0x000000ffff2b7224 */ /* 0x000fe200078e0022 */
[----:B------:R-:W-:Y:S01]  /*13310*/  LOP3.LUT R21, R21, 0xff, RZ, 0xc0, !PT ;  /* 0x000000ff15157812 */ /* 0x000fe200078ec0ff */
[----:B------:R-:W-:Y:S01]  /*13320*/  IMAD.MOV.U32 R42, RZ, RZ, R2 ;  /* 0x000000ffff2a7224 */ /* 0x000fe200078e0002 */
[----:B------:R-:W-:-:S03]  /*13330*/  LOP3.LUT R44, R44, 0xff, RZ, 0xc0, !PT ;  /* 0x000000ff2c2c7812 */ /* 0x000fc600078ec0ff */
[----:B------:R-:W-:Y:S02]  /*13340*/  VIADD R20, R21, 0xffffffff ;  /* 0xffffffff15147836 */ /* 0x000fe40000000000 */
[----:B------:R-:W-:-:S03]  /*13350*/  VIADD R23, R44, 0xffffffff ;  /* 0xffffffff2c177836 */ /* 0x000fc60000000000 */
[----:B------:R-:W-:-:S04]  /*13360*/  ISETP.GT.U32.AND P0, PT, R20, 0xfd, PT ;  /* 0x000000fd1400780c */ /* 0x000fc80003f04070 */
[----:B------:R-:W-:-:S13]  /*13370*/  ISETP.GT.U32.OR P0, PT, R23, 0xfd, P0 ;  /* 0x000000fd1700780c */ /* 0x000fda0000704470 */
[----:B------:R-:W-:Y:S01]  /*13380*/  @!P0 IMAD.MOV.U32 R46, RZ, RZ, RZ ;  /* 0x000000ffff2e8224 */ /* 0x000fe200078e00ff */
[----:B------:R-:W-:Y:S06]  /*13390*/  @!P0 BRA `(.L_x_467) ;  /* 0x00000000005c8947 */ /* 0x000fec0003800000 */
[----:B------:R-:W-:Y:S02]  /*133a0*/  FSETP.GTU.FTZ.AND P1, PT, |R34|, +INF , PT ;  /* 0x7f8000002200780b */ /* 0x000fe40003f3c200 */
[----:B------:R-:W-:-:S04]  /*133b0*/  FSETP.GTU.FTZ.AND P0, PT, |R2|, +INF , PT ;  /* 0x7f8000000200780b */ /* 0x000fc80003f1c200 */
[----:B------:R-:W-:-:S13]  /*133c0*/  PLOP3.LUT P0, PT, P1, P0, PT, 0xf8, 0x8f ;  /* 0x00000000008f781c */ /* 0x000fda0000f01f70 */
[----:B------:R-:W-:Y:S05]  /*133d0*/  @P0 BRA `(.L_x_468) ;  /* 0x0000000400500947 */ /* 0x000fea0003800000 */
[----:B------:R-:W-:-:S13]  /*133e0*/  LOP3.LUT P0, RZ, R42, 0x7fffffff, R43, 0xc8, !PT ;  /* 0x7fffffff2aff7812 */ /* 0x000fda000780c82b */
[----:B------:R-:W-:Y:S05]  /*133f0*/  @!P0 BRA `(.L_x_469) ;  /* 0x0000000400408947 */ /* 0x000fea0003800000 */
[----:B------:R-:W-:Y:S02]  /*13400*/  FSETP.NEU.FTZ.AND P0, PT, |R34|, +INF , PT ;  /* 0x7f8000002200780b */ /* 0x000fe40003f1d200 */
[----:B------:R-:W-:Y:S02]  /*13410*/  FSETP.NEU.FTZ.AND P1, PT, |R2|, +INF , PT ;  /* 0x7f8000000200780b */ /* 0x000fe40003f3d200 */
[----:B------:R-:W-:-:S11]  /*13420*/  FSETP.NEU.FTZ.AND P2, PT, |R34|, +INF , PT ;  /* 0x7f8000002200780b */ /* 0x000fd60003f5d200 */
[----:B------:R-:W-:Y:S05]  /*13430*/  @!P1 BRA !P0, `(.L_x_469) ;  /* 0x0000000400309947 */ /* 0x000fea0004000000 */
[----:B------:R-:W-:-:S04]  /*13440*/  LOP3.LUT P0, RZ, R43, 0x7fffffff, RZ, 0xc0, !PT ;  /* 0x7fffffff2bff7812 */ /* 0x000fc8000780c0ff */
[----:B------:R-:W-:-:S13]  /*13450*/  PLOP3.LUT P0, PT, P1, P0, PT, 0x2f, 0xf2 ;  /* 0x0000000000f2781c */ /* 0x000fda0000f00577 */
[----:B------:R-:W-:Y:S05]  /*13460*/  @P0 BRA `(.L_x_470) ;  /* 0x00000004001c0947 */ /* 0x000fea0003800000 */
[----:B------:R-:W-:-:S04]  /*13470*/  LOP3.LUT P0, RZ, R42, 0x7fffffff, RZ, 0xc0, !PT ;  /* 0x7fffffff2aff7812 */ /* 0x000fc8000780c0ff */
[----:B------:R-:W-:-:S13]  /*13480*/  PLOP3.LUT P0, PT, P2, P0, PT, 0x2f, 0xf2 ;  /* 0x0000000000f2781c */ /* 0x000fda0001700577 */
[----:B------:R-:W-:Y:S05]  /*13490*/  @P0 BRA `(.L_x_471) ;  /* 0x0000000400040947 */ /* 0x000fea0003800000 */
[----:B------:R-:W-:Y:S02]  /*134a0*/  ISETP.GE.AND P1, PT, R23, RZ, PT ;  /* 0x000000ff1700720c */ /* 0x000fe40003f26270 */
[----:B------:R-:W-:-:S11]  /*134b0*/  ISETP.GE.AND P0, PT, R20, RZ, PT ;  /* 0x000000ff1400720c */ /* 0x000fd60003f06270 */
[----:B------:R-:W-:Y:S01]  /*134c0*/  @P1 MOV R46, RZ ;  /* 0x000000ff002e1202 */ /* 0x000fe20000000f00 */
[----:B------:R-:W-:Y:S01]  /*134d0*/  @!P1 FFMA R43, R34, 1.84467440737095516160e+19, RZ ;  /* 0x5f800000222b9823 */ /* 0x000fe200000000ff */
[----:B------:R-:W-:Y:S01]  /*134e0*/  @!P1 MOV R46, 0xffffffc0 ;  /* 0xffffffc0002e9802 */ /* 0x000fe20000000f00 */
[----:B------:R-:W-:-:S03]  /*134f0*/  @!P0 FFMA R42, R2, 1.84467440737095516160e+19, RZ ;  /* 0x5f800000022a8823 */ /* 0x000fc600000000ff */
[----:B------:R-:W-:-:S07]  /*13500*/  @!P0 IADD3 R46, PT, PT, R46, 0x40, RZ ;  /* 0x000000402e2e8810 */ /* 0x000fce0007ffe0ff */
.L_x_467:
[----:B------:R-:W-:Y:S01]  /*13510*/  LEA R47, R21, 0xc0800000, 0x17 ;  /* 0xc0800000152f7811 */ /* 0x000fe200078eb8ff */
[----:B------:R-:W-:Y:S01]  /*13520*/  BSSY.RECONVERGENT B0, `(.L_x_472) ;  /* 0x0000036000007945 */ /* 0x000fe20003800200 */
[----:B------:R-:W-:Y:S02]  /*13530*/  IADD3 R44, PT, PT, R44, -0x7f, RZ ;  /* 0xffffff812c2c7810 */ /* 0x000fe40007ffe0ff */
[----:B------:R-:W-:-:S03]  /*13540*/  IADD3 R47, PT, PT, -R47, R42, RZ ;  /* 0x0000002a2f2f7210 */ /* 0x000fc60007ffe1ff */
[----:B------:R-:W-:Y:S01]  /*13550*/  IMAD R45, R44, -0x800000, R43 ;  /* 0xff8000002c2d7824 */ /* 0x000fe200078e022b */
[----:B------:R-:W1:Y:S01]  /*13560*/  MUFU.RCP R23, R47 ;  /* 0x0000002f00177308 */ /* 0x000e620000001000 */
[----:B------:R-:W-:-:S04]  /*13570*/  FADD.FTZ R42, -R47, -RZ ;  /* 0x800000ff2f2a7221 */ /* 0x000fc80000010100 */
[----:B-1----:R-:W-:-:S04]  /*13580*/  FFMA R20, R23, R42, 1 ;  /* 0x3f80000017147423 */ /* 0x002fc8000000002a */
[----:B------:R-:W-:-:S04]  /*13590*/  FFMA R20, R23, R20, R23 ;  /* 0x0000001417147223 */ /* 0x000fc80000000017 */
[----:B------:R-:W-:-:S04]  /*135a0*/  FFMA R43, R45, R20, RZ ;  /* 0x000000142d2b7223 */ /* 0x000fc800000000ff */
[----:B------:R-:W-:-:S04]  /*135b0*/  FFMA R23, R42, R43, R45 ;  /* 0x0000002b2a177223 */ /* 0x000fc8000000002d */
[----:B------:R-:W-:-:S04]  /*135c0*/  FFMA R23, R20, R23, R43 ;  /* 0x0000001714177223 */ /* 0x000fc8000000002b */
[----:B------:R-:W-:Y:S01]  /*135d0*/  FFMA R42, R42, R23, R45 ;  /* 0x000000172a2a7223 */ /* 0x000fe2000000002d */
[----:B------:R-:W-:-:S03]  /*135e0*/  IADD3 R45, PT, PT, R44, 0x7f, -R21 ;  /* 0x0000007f2c2d7810 */ /* 0x000fc60007ffe815 */
[----:B------:R-:W-:Y:S01]  /*135f0*/  FFMA R43, R20, R42, R23 ;  /* 0x0000002a142b7223 */ /* 0x000fe20000000017 */
[----:B------:R-:W-:-:S04]  /*13600*/  IADD3 R46, PT, PT, R45, R46, RZ ;  /* 0x0000002e2d2e7210 */ /* 0x000fc80007ffe0ff */
[----:B------:R-:W-:-:S04]  /*13610*/  SHF.R.U32.HI R21, RZ, 0x17, R43 ;  /* 0x00000017ff157819 */ /* 0x000fc8000001162b */
[----:B------:R-:W-:-:S04]  /*13620*/  LOP3.LUT R21, R21, 0xff, RZ, 0xc0, !PT ;  /* 0x000000ff15157812 */ /* 0x000fc800078ec0ff */
[----:B------:R-:W-:-:S04]  /*13630*/  IADD3 R21, PT, PT, R21, R46, RZ ;  /* 0x0000002e15157210 */ /* 0x000fc80007ffe0ff */
[----:B------:R-:W-:-:S04]  /*13640*/  IADD3 R44, PT, PT, R21, -0x1, RZ ;  /* 0xffffffff152c7810 */ /* 0x000fc80007ffe0ff */
[----:B------:R-:W-:-:S13]  /*13650*/  ISETP.GE.U32.AND P0, PT, R44, 0xfe, PT ;  /* 0x000000fe2c00780c */ /* 0x000fda0003f06070 */
[----:B------:R-:W-:Y:S05]  /*13660*/  @!P0 BRA `(.L_x_473) ;  /* 0x0000000000808947 */ /* 0x000fea0003800000 */
[----:B------:R-:W-:-:S13]  /*13670*/  ISETP.GT.AND P0, PT, R21, 0xfe, PT ;  /* 0x000000fe1500780c */ /* 0x000fda0003f04270 */
[----:B------:R-:W-:Y:S05]  /*13680*/  @P0 BRA `(.L_x_474) ;  /* 0x00000000006c0947 */ /* 0x000fea0003800000 */
[----:B------:R-:W-:-:S13]  /*13690*/  ISETP.GE.AND P0, PT, R21, 0x1, PT ;  /* 0x000000011500780c */ /* 0x000fda0003f06270 */
[----:B------:R-:W-:Y:S05]  /*136a0*/  @P0 BRA `(.L_x_475) ;  /* 0x0000000000740947 */ /* 0x000fea0003800000 */
[----:B------:R-:W-:Y:S02]  /*136b0*/  ISETP.GE.AND P0, PT, R21, -0x18, PT ;  /* 0xffffffe81500780c */ /* 0x000fe40003f06270 */
[----:B------:R-:W-:-:S11]  /*136c0*/  LOP3.LUT R43, R43, 0x80000000, RZ, 0xc0, !PT ;  /* 0x800000002b2b7812 */ /* 0x000fd600078ec0ff */
[----:B------:R-:W-:Y:S05]  /*136d0*/  @!P0 BRA `(.L_x_475) ;  /* 0x0000000000688947 */ /* 0x000fea0003800000 */
[CCC-:B------:R-:W-:Y:S01]  /*136e0*/  FFMA.RZ R44, R20.reuse, R42.reuse, R23.reuse ;  /* 0x0000002a142c7223 */ /* 0x1c0fe2000000c017 */
[CCC-:B------:R-:W-:Y:S01]  /*136f0*/  FFMA.RP R45, R20.reuse, R42.reuse, R23.reuse ;  /* 0x0000002a142d7223 */ /* 0x1c0fe20000008017 */
[----:B------:R-:W-:Y:S01]  /*13700*/  FFMA.RM R42, R20, R42, R23 ;  /* 0x0000002a142a7223 */ /* 0x000fe20000004017 */
[C---:B------:R-:W-:Y:S01]  /*13710*/  VIADD R20, R21.reuse, 0x20 ;  /* 0x0000002015147836 */ /* 0x040fe20000000000 */
[C---:B------:R-:W-:Y:S02]  /*13720*/  ISETP.NE.AND P0, PT, R21.reuse, RZ, PT ;  /* 0x000000ff1500720c */ /* 0x040fe40003f05270 */
[----:B------:R-:W-:Y:S02]  /*13730*/  LOP3.LUT R44, R44, 0x7fffff, RZ, 0xc0, !PT ;  /* 0x007fffff2c2c7812 */ /* 0x000fe400078ec0ff */
[----:B------:R-:W-:Y:S01]  /*13740*/  ISETP.NE.AND P1, PT, R21, RZ, PT ;  /* 0x000000ff1500720c */ /* 0x000fe20003f25270 */
[----:B------:R-:W-:Y:S01]  /*13750*/  IMAD.MOV R21, RZ, RZ, -R21 ;  /* 0x000000ffff157224 */ /* 0x000fe200078e0a15 */
[----:B------:R-:W-:-:S02]  /*13760*/  LOP3.LUT R23, R44, 0x800000, RZ, 0xfc, !PT ;  /* 0x008000002c177812 */ /* 0x000fc400078efcff */
[----:B------:R-:W-:Y:S02]  /*13770*/  FSETP.NEU.FTZ.AND P2, PT, R45, R42, PT ;  /* 0x0000002a2d00720b */ /* 0x000fe40003f5d000 */
[----:B------:R-:W-:Y:S02]  /*13780*/  SHF.L.U32 R20, R23, R20, RZ ;  /* 0x0000001417147219 */ /* 0x000fe400000006ff */
[----:B------:R-:W-:Y:S02]  /*13790*/  SEL R42, R21, RZ, P0 ;  /* 0x000000ff152a7207 */ /* 0x000fe40000000000 */
[----:B------:R-:W-:Y:S02]  /*137a0*/  ISETP.NE.AND P1, PT, R20, RZ, P1 ;  /* 0x000000ff1400720c */ /* 0x000fe40000f25270 */
[----:B------:R-:W-:Y:S02]  /*137b0*/  SHF.R.U32.HI R23, RZ, R42, R23 ;  /* 0x0000002aff177219 */ /* 0x000fe40000011617 */
[----:B------:R-:W-:-:S02]  /*137c0*/  PLOP3.LUT P1, PT, P2, P1, PT, 0xf8, 0x8f ;  /* 0x00000000008f781c */ /* 0x000fc40001723f70 */
[----:B------:R-:W-:Y:S02]  /*137d0*/  SHF.R.U32.HI R21, RZ, 0x1, R23 ;  /* 0x00000001ff157819 */ /* 0x000fe40000011617 */
[----:B------:R-:W-:-:S04]  /*137e0*/  SEL R20, RZ, 0x1, !P1 ;  /* 0x00000001ff147807 */ /* 0x000fc80004800000 */
[----:B------:R-:W-:-:S04]  /*137f0*/  LOP3.LUT R20, R20, 0x1, R21, 0xf8, !PT ;  /* 0x0000000114147812 */ /* 0x000fc800078ef815 */
[----:B------:R-:W-:-:S05]  /*13800*/  LOP3.LUT R20, R20, R23, RZ, 0xc0, !PT ;  /* 0x0000001714147212 */ /* 0x000fca00078ec0ff */
[----:B------:R-:W-:-:S05]  /*13810*/  IMAD.IADD R20, R21, 0x1, R20 ;  /* 0x0000000115147824 */ /* 0x000fca00078e0214 */
[----:B------:R-:W-:Y:S01]  /*13820*/  LOP3.LUT R43, R20, R43, RZ, 0xfc, !PT ;  /* 0x0000002b142b7212 */ /* 0x000fe200078efcff */
[----:B------:R-:W-:Y:S05]  /*13830*/  BRA `(.L_x_475) ;  /* 0x0000000000107947 */ /* 0x000fea0003800000 */
.L_x_474:
[----:B------:R-:W-:-:S04]  /*13840*/  LOP3.LUT R43, R43, 0x80000000, RZ, 0xc0, !PT ;  /* 0x800000002b2b7812 */ /* 0x000fc800078ec0ff */
[----:B------:R-:W-:Y:S01]  /*13850*/  LOP3.LUT R43, R43, 0x7f800000, RZ, 0xfc, !PT ;  /* 0x7f8000002b2b7812 */ /* 0x000fe200078efcff */
[----:B------:R-:W-:Y:S05]  /*13860*/  BRA `(.L_x_475) ;  /* 0x0000000000047947 */ /* 0x000fea0003800000 */
.L_x_473:
[----:B------:R-:W-:Y:S02]  /*13870*/  LEA R43, R46, R43, 0x17 ;  /* 0x0000002b2e2b7211 */ /* 0x000fe400078eb8ff */
.L_x_475:
[----:B------:R-:W-:Y:S05]  /*13880*/  BSYNC.RECONVERGENT B0 ;  /* 0x0000000000007941 */ /* 0x000fea0003800200 */
.L_x_472:
[----:B------:R-:W-:Y:S01]  /*13890*/  MOV R20, R43 ;  /* 0x0000002b00147202 */ /* 0x000fe20000000f00 */
[----:B------:R-:W-:Y:S05]  /*138a0*/  BRA `(.L_x_476) ;  /* 0x0000000000207947 */ /* 0x000fea0003800000 */
.L_x_471:
[----:B------:R-:W-:-:S04]  /*138b0*/  LOP3.LUT R42, R42, 0x80000000, R43, 0x48, !PT ;  /* 0x800000002a2a7812 */ /* 0x000fc800078e482b */
[----:B------:R-:W-:Y:S01]  /*138c0*/  LOP3.LUT R20, R42, 0x7f800000, RZ, 0xfc, !PT ;  /* 0x7f8000002a147812 */ /* 0x000fe200078efcff */
[----:B------:R-:W-:Y:S05]  /*138d0*/  BRA `(.L_x_476) ;  /* 0x0000000000147947 */ /* 0x000fea0003800000 */
.L_x_470:
[----:B------:R-:W-:Y:S01]  /*138e0*/  LOP3.LUT R20, R42, 0x80000000, R43, 0x48, !PT ;  /* 0x800000002a147812 */ /* 0x000fe200078e482b */
[----:B------:R-:W-:Y:S05]  /*138f0*/  BRA `(.L_x_476) ;  /* 0x00000000000c7947 */ /* 0x000fea0003800000 */
.L_x_469:
[----:B------:R-:W1:Y:S01]  /*13900*/  MUFU.RSQ R20, -QNAN ;  /* 0xffc0000000147908 */ /* 0x000e620000001400 */
[----:B------:R-:W-:Y:S05]  /*13910*/  BRA `(.L_x_476) ;  /* 0x0000000000047947 */ /* 0x000fea0003800000 */
.L_x_468:
[----:B------:R-:W-:-:S07]  /*13920*/  FADD.FTZ R20, R34, R2 ;  /* 0x0000000222147221 */ /* 0x000fce0000010000 */
.L_x_476:
[----:B------:R-:W-:Y:S05]  /*13930*/  BSYNC.RECONVERGENT B1 ;  /* 0x0000000000017941 */ /* 0x000fea0003800200 */
.L_x_466:
[----:B------:R-:W-:-:S04]  /*13940*/  HFMA2 R23, -RZ, RZ, 0, 0 ;  /* 0x00000000ff177431 */ /* 0x000fc800000001ff */
[----:B-1----:R-:W-:Y:S05]  /*13950*/  RET.REL.NODEC R22 `(_ZN7cutlass13device_kernelINS_4fmha6kernel36Sm100FmhaFwdKernelTmaWarpspecializedIN4cute5tupleIJiiiNS5_IJNS5_IJiiEEEiEEEEEENS1_10collective38Sm100FmhaFwdMainloopTmaWarpspecializedINS_10bfloat16_tEffNS5_IJNS4_1CILi256EEENSC_ILi64EEENSC_ILi16EEEEEENS5_IJiNSC_ILi1EEES7_EEENS5_IJiSH_NS5_IJNS5_IJNSC_ILi0EEEiEEEiEEEEEESM_NS9_12ResidualMaskENS5_IJNSC_ILi2EEESH_SH_EEENSC_ILb0EEEEENS9_38Sm100FmhaFwdEpilogueTmaWarpspecializedINS_6half_tEfNS5_IJNSC_ILi128EEESF_SE_EEESI_NS5_IJSH_S7_EEESQ_EENS2_23PersistentTileSchedulerENS2_41Sm100FmhaCtxKernelWarpspecializedScheduleEEEEEvNT_6ParamsE) ;  /* 0xfffffec416a87950 */ /* 0x002fea0003c3ffff */
.L_x_477:
[----:B------:R-:W-:-:S00]  /*13960*/  BRA `(.L_x_477) ;  /* 0xfffffffc00fc7947 */ /* 0x000fc0000383ffff */
[----:B------:R-:W-:-:S00]  /*13970*/  NOP ;  /* 0x0000000000007918 */ /* 0x000fc00000000000 */
        /* <DEDUP_REMOVED lines=8> */
.L_x_482:


//--------------------- .nv.global.init           --------------------------
	.section	.nv.global.init,"aw",@progbits
.nv.global.init:
	.type		$str$23,@object
	.size		$str$23,($str$37 - $str$23)
$str$23:
        /*0000*/ 	.byte	0x0a, 0x00
	.type		$str$37,@object
	.size		$str$37,($str$32 - $str$37)
$str$37:
        /*0002*/ 	.byte	0x3a, 0x00
	.type		$str$32,@object
	.size		$str$32,($str$29 - $str$32)
$str$32:
        /*0004*/ 	.byte	0x5f, 0x00
	.type		$str$29,@object
	.size		$str$29,($str$28 - $str$29)
$str$29:
        /*0006*/ 	.byte	0x25, 0x64, 0x00
	.type		$str$28,@object
	.size		$str$28,($str$30 - $str$28)
$str$28:
        /*0009*/ 	.byte	0x25, 0x63, 0x00
	.type		$str$30,@object
	.size		$str$30,($str$31 - $str$30)
$str$30:
        /*000c*/ 	.byte	0x25, 0x73, 0x00
	.type		$str$31,@object
	.size		$str$31,($str$35 - $str$31)
$str$31:
        /*000f*/ 	.byte	0x20, 0x6f, 0x20, 0x00
	.type		$str$35,@object
	.size		$str$35,($str$22 - $str$35)
$str$35:
        /*0013*/ 	.byte	0x70, 0x74, 0x72, 0x5b, 0x00
	.type		$str$22,@object
	.size		$str$22,($str$34 - $str$22)
$str$22:
        /*0018*/ 	.byte	0x73, 0x4f, 0x3a, 0x20, 0x00
	.type		$str$34,@object
	.size		$str$34,($str$36 - $str$34)
$str$34:
        /*001d*/ 	.byte	0x73, 0x6d, 0x65, 0x6d, 0x5f, 0x00
	.type		$str$36,@object
	.size		$str$36,($str$33 - $str$36)
$str$36:
        /*0023*/ 	.byte	0x62, 0x5d, 0x28, 0x25, 0x70, 0x29, 0x00
	.type		$str$33,@object
	.size		$str$33,($str$27 - $str$33)
$str$33:
        /*002a*/ 	.byte	0x53, 0x77, 0x3c, 0x25, 0x64, 0x2c, 0x25, 0x64, 0x2c, 0x25, 0x64, 0x3e, 0x00
	.type		$str$27,@object
	.size		$str$27,($str$26 - $str$27)
$str$27:
        /*0037*/ 	.byte	0x2f, 0x74, 0x6d, 0x70, 0x2f, 0x63, 0x75, 0x74, 0x6c, 0x61, 0x73, 0x73, 0x5f, 0x73, 0x77, 0x65
        /*0047*/ 	.byte	0x65, 0x70, 0x5f, 0x73, 0x72, 0x63, 0x2f, 0x69, 0x6e, 0x63, 0x6c, 0x75, 0x64, 0x65, 0x2f, 0x63
        /*0057*/ 	.byte	0x75, 0x74, 0x65, 0x2f, 0x61, 0x74, 0x6f, 0x6d, 0x2f, 0x63, 0x6f, 0x70, 0x79, 0x5f, 0x74, 0x72
        /*0067*/ 	.byte	0x61, 0x69, 0x74, 0x73, 0x5f, 0x73, 0x6d, 0x31, 0x30, 0x30, 0x2e, 0x68, 0x70, 0x70, 0x00
	.type		$str$26,@object
	.size		$str$26,(__unnamed_4 - $str$26)
$str$26:
        /*0076*/ 	.byte	0x28, 0x28, 0x75, 0x69, 0x6e, 0x74, 0x33, 0x32, 0x5f, 0x74, 0x28, 0x74, 0x68, 0x72, 0x65, 0x61
        /*0086*/ 	.byte	0x64, 0x49, 0x64, 0x78, 0x2e, 0x78, 0x29, 0x20, 0x2f, 0x20, 0x33, 0x32, 0x29, 0x20, 0x25, 0x20
        /*0096*/ 	.byte	0x34, 0x29, 0x20, 0x3d, 0x3d, 0x20, 0x28, 0x28, 0x28, 0x74, 0x6d, 0x65, 0x6d, 0x5f, 0x61, 0x64
        /*00a6*/ 	.byte	0x64, 0x72, 0x20, 0x3e, 0x3e, 0x20, 0x31, 0x36, 0x29, 0x20, 0x2f, 0x20, 0x33, 0x32, 0x29, 0x20
        /*00b6*/ 	.byte	0x25, 0x20, 0x34, 0x29, 0x00
	.type		__unnamed_4,@object
	.size		__unnamed_4,(__unnamed_1 - __unnamed_4)
__unnamed_4:
        /*00bb*/ 	.byte	0x63, 0x6f, 0x6e, 0x73, 0x74, 0x65, 0x78, 0x70, 0x72, 0x20, 0x76, 0x6f, 0x69, 0x64, 0x20, 0x63
        /* <DEDUP_REMOVED lines=36> */
        /*030b*/ 	.byte	0x30, 0x3e, 0x3e, 0x3e, 0x3e, 0x5d, 0x00
	.type		__unnamed_1,@object
	.size		__unnamed_1,(__unnamed_5 - __unnamed_1)
__unnamed_1:
        /* <DEDUP_REMOVED lines=37> */
        /*0562*/ 	.byte	0x3a, 0x43, 0x3c, 0x30, 0x3e, 0x3e, 0x3e, 0x3e, 0x5d, 0x00
	.type		__unnamed_5,@object
	.size		__unnamed_5,(__unnamed_6 - __unnamed_5)
__unnamed_5:
        /* <DEDUP_REMOVED lines=38> */
	.type		__unnamed_6,@object
	.size		__unnamed_6,(__unnamed_7 - __unnamed_6)
__unnamed_6:
        /* <DEDUP_REMOVED lines=37> */
        /*0a16*/ 	.byte	0x74, 0x65, 0x3a, 0x3a, 0x43, 0x3c, 0x30, 0x3e, 0x3e, 0x3e, 0x3e, 0x5d, 0x00
	.type		__unnamed_7,@object
	.size		__unnamed_7,(__unnamed_2 - __unnamed_7)
__unnamed_7:
        /* <DEDUP_REMOVED lines=37> */
        /*0c73*/ 	.byte	0x63, 0x75, 0x74, 0x65, 0x3a, 0x3a, 0x43, 0x3c, 0x30, 0x3e, 0x3e, 0x3e, 0x3e, 0x5d, 0x00
	.type		__unnamed_2,@object
	.size		__unnamed_2,(__unnamed_3 - __unnamed_2)
__unnamed_2:
        /* <DEDUP_REMOVED lines=38> */
	.type		__unnamed_3,@object
	.size		__unnamed_3,(.L_3 - __unnamed_3)
__unnamed_3:
        /* <DEDUP_REMOVED lines=38> */
        /*1142*/ 	.byte	0x3e, 0x3e, 0x5d, 0x00
.L_3:


//--------------------- .nv.shared._ZN7cutlass13device_kernelINS_4fmha6kernel36Sm100FmhaFwdKernelTmaWarpspecializedIN4cute5tupleIJiiiNS5_IJNS5_IJiiEEEiEEEEEENS1_10collective38Sm100FmhaFwdMainloopTmaWarpspecializedINS_10bfloat16_tEffNS5_IJNS4_1CILi256EEENSC_ILi64EEENSC_ILi16EEEEEENS5_IJiNSC_ILi1EEES7_EEENS5_IJiSH_NS5_IJNS5_IJNSC_ILi0EEEiEEEiEEEEEESM_NS9_12ResidualMaskENS5_IJNSC_ILi2EEESH_SH_EEENSC_ILb0EEEEENS9_38Sm100FmhaFwdEpilogueTmaWarpspecializedINS_6half_tEfNS5_IJNSC_ILi128EEESF_SE_EEESI_NS5_IJSH_S7_EEESQ_EENS2_23PersistentTileSchedulerENS2_41Sm100FmhaCtxKernelWarpspecializedScheduleEEEEEvNT_6ParamsE --------------------------
	.section	.nv.shared._ZN7cutlass13device_kernelINS_4fmha6kernel36Sm100FmhaFwdKernelTmaWarpspecializedIN4cute5tupleIJiiiNS5_IJNS5_IJiiEEEiEEEEEENS1_10collective38Sm100FmhaFwdMainloopTmaWarpspecializedINS_10bfloat16_tEffNS5_IJNS4_1CILi256EEENSC_ILi64EEENSC_ILi16EEEEEENS5_IJiNSC_ILi1EEES7_EEENS5_IJiSH_NS5_IJNS5_IJNSC_ILi0EEEiEEEiEEEEEESM_NS9_12ResidualMaskENS5_IJNSC_ILi2EEESH_SH_EEENSC_ILb0EEEEENS9_38Sm100FmhaFwdEpilogueTmaWarpspecializedINS_6half_tEfNS5_IJNSC_ILi128EEESF_SE_EEESI_NS5_IJSH_S7_EEESQ_EENS2_23PersistentTileSchedulerENS2_41Sm100FmhaCtxKernelWarpspecializedScheduleEEEEEvNT_6ParamsE,"aw",@nobits
	.sectionflags	@""
	.align	16
	.zero		1024


//--------------------- .nv.shared.reserved.0     --------------------------
	.section	.nv.shared.reserved.0,"aw",@nobits
	.weak		__nv_reservedSMEM_offset_0_alias
	.size		__nv_reservedSMEM_offset_0_alias, 0, 64
	.other		__nv_reservedSMEM_offset_0_alias,@"STO_CUDA_RESERVED_SHARED STV_DEFAULT"
__nv_reservedSMEM_offset_0_alias:
	.zero		0
.nv.shared.reserved.0:
	.zero		64
	.weak		__nv_reservedSMEM_tcgen05_partition
	.type		__nv_reservedSMEM_tcgen05_partition,@object
	.size		__nv_reservedSMEM_tcgen05_partition,(.L_0 - __nv_reservedSMEM_tcgen05_partition)
__nv_reservedSMEM_tcgen05_partition:
	.zero		32
.L_0:


//--------------------- .nv.global                --------------------------
	.section	.nv.global,"aw",@nobits
.nv.global:
	.type		_ZN39_INTERNAL_5d002a53_4_k_cu_e2818efa_33964cute1_E,@object
	.size		_ZN39_INTERNAL_5d002a53_4_k_cu_e2818efa_33964cute1_E,(_ZN39_INTERNAL_5d002a53_4_k_cu_e2818efa_33964cuda3std3__45__cpo6cbeginE - _ZN39_INTERNAL_5d002a53_4_k_cu_e2818efa_33964cute1_E)
_ZN39_INTERNAL_5d002a53_4_k_cu_e2818efa_33964cute1_E:
	.zero		1
	.type		_ZN39_INTERNAL_5d002a53_4_k_cu_e2818efa_33964cuda3std3__45__cpo6cbeginE,@object
	.size		_ZN39_INTERNAL_5d002a53_4_k_cu_e2818efa_33964cuda3std3__45__cpo6cbeginE,(_ZN39_INTERNAL_5d002a53_4_k_cu_e2818efa_33964cuda3std3__48in_placeE - _ZN39_INTERNAL_5d002a53_4_k_cu_e2818efa_33964cuda3std3__45__cpo6cbeginE)
_ZN39_INTERNAL_5d002a53_4_k_cu_e2818efa_33964cuda3std3__45__cpo6cbeginE:
	.zero		1
	.type		_ZN39_INTERNAL_5d002a53_4_k_cu_e2818efa_33964cuda3std3__48in_placeE,@object
	.size		_ZN39_INTERNAL_5d002a53_4_k_cu_e2818efa_33964cuda3std3__48in_placeE,(_ZN39_INTERNAL_5d002a53_4_k_cu_e2818efa_33964cuda3std6ranges3__45__cpo9iter_moveE - _ZN39_INTERNAL_5d002a53_4_k_cu_e2818efa_33964cuda3std3__48in_placeE)
_ZN39_INTERNAL_5d002a53_4_k_cu_e2818efa_33964cuda3std3__48in_placeE:
	.zero		1
	.type		_ZN39_INTERNAL_5d002a53_4_k_cu_e2818efa_33964cuda3std6ranges3__45__cpo9iter_moveE,@object
	.size		_ZN39_INTERNAL_5d002a53_4_k_cu_e2818efa_33964cuda3std6ranges3__45__cpo9iter_moveE,(_ZN39_INTERNAL_5d002a53_4_k_cu_e2818efa_33964cuda3std3__45__cpo5beginE - _ZN39_INTERNAL_5d002a53_4_k_cu_e2818efa_33964cuda3std6ranges3__45__cpo9iter_moveE)
_ZN39_INTERNAL_5d002a53_4_k_cu_e2818efa_33964cuda3std6ranges3__45__cpo9iter_moveE:
	.zero		1
	.type		_ZN39_INTERNAL_5d002a53_4_k_cu_e2818efa_33964cuda3std3__45__cpo5beginE,@object
	.size		_ZN39_INTERNAL_5d002a53_4_k_cu_e2818efa_33964cuda3std3__45__cpo5beginE,(_ZN39_INTERNAL_5d002a53_4_k_cu_e2818efa_33964cuda3std3__441_GLOBAL__N__5d002a53_4_k_cu_e2818efa_33966ignoreE - _ZN39_INTERNAL_5d002a53_4_k_cu_e2818efa_33964cuda3std3__45__cpo5beginE)
_ZN39_INTERNAL_5d002a53_4_k_cu_e2818efa_33964cuda3std3__45__cpo5beginE:
	.zero		1
	.type		_ZN39_INTERNAL_5d002a53_4_k_cu_e2818efa_33964cuda3std3__441_GLOBAL__N__5d002a53_4_k_cu_e2818efa_33966ignoreE,@object
	.size		_ZN39_INTERNAL_5d002a53_4_k_cu_e2818efa_33964cuda3std3__441_GLOBAL__N__5d002a53_4_k_cu_e2818efa_33966ignoreE,(_ZN39_INTERNAL_5d002a53_4_k_cu_e2818efa_33964cute7productE - _ZN39_INTERNAL_5d002a53_4_k_cu_e2818efa_33964cuda3std3__441_GLOBAL__N__5d002a53_4_k_cu_e2818efa_33966ignoreE)
_ZN39_INTERNAL_5d002a53_4_k_cu_e2818efa_33964cuda3std3__441_GLOBAL__N__5d002a53_4_k_cu_e2818efa_33966ignoreE:
	.zero		1
	.type		_ZN39_INTERNAL_5d002a53_4_k_cu_e2818efa_33964cute7productE,@object
	.size		_ZN39_INTERNAL_5d002a53_4_k_cu_e2818efa_33964cute7productE,(_ZN39_INTERNAL_5d002a53_4_k_cu_e2818efa_33964cuda3std3__45__cpo3endE - _ZN39_INTERNAL_5d002a53_4_k_cu_e2818efa_33964cute7productE)
_ZN39_INTERNAL_5d002a53_4_k_cu_e2818efa_33964cute7productE:
	.zero		1
	.type		_ZN39_INTERNAL_5d002a53_4_k_cu_e2818efa_33964cuda3std3__45__cpo3endE,@object
	.size		_ZN39_INTERNAL_5d002a53_4_k_cu_e2818efa_33964cuda3std3__45__cpo3endE,(_ZN39_INTERNAL_5d002a53_4_k_cu_e2818efa_33964cuda3std3__419piecewise_constructE - _ZN39_INTERNAL_5d002a53_4_k_cu_e2818efa_33964cuda3std3__45__cpo3endE)
_ZN39_INTERNAL_5d002a53_4_k_cu_e2818efa_33964cuda3std3__45__cpo3endE:
	.zero		1
	.type		_ZN39_INTERNAL_5d002a53_4_k_cu_e2818efa_33964cuda3std3__419piecewise_constructE,@object
	.size		_ZN39_INTERNAL_5d002a53_4_k_cu_e2818efa_33964cuda3std3__419piecewise_constructE,(_ZN39_INTERNAL_5d002a53_4_k_cu_e2818efa_33964cuda3std3__45__cpo4cendE - _ZN39_INTERNAL_5d002a53_4_k_cu_e2818efa_33964cuda3std3__419piecewise_constructE)
_ZN39_INTERNAL_5d002a53_4_k_cu_e2818efa_33964cuda3std3__419piecewise_constructE:
	.zero		1
	.type		_ZN39_INTERNAL_5d002a53_4_k_cu_e2818efa_33964cuda3std3__45__cpo4cendE,@object
	.size		_ZN39_INTERNAL_5d002a53_4_k_cu_e2818efa_33964cuda3std3__45__cpo4cendE,(_ZN39_INTERNAL_5d002a53_4_k_cu_e2818efa_33964cuda3std6ranges3__45__cpo4swapE - _ZN39_INTERNAL_5d002a53_4_k_cu_e2818efa_33964cuda3std3__45__cpo4cendE)
_ZN39_INTERNAL_5d002a53_4_k_cu_e2818efa_33964cuda3std3__45__cpo4cendE:
	.zero		1
	.type		_ZN39_INTERNAL_5d002a53_4_k_cu_e2818efa_33964cuda3std6ranges3__45__cpo4swapE,@object
	.size		_ZN39_INTERNAL_5d002a53_4_k_cu_e2818efa_33964cuda3std6ranges3__45__cpo4swapE,(.L_15 - _ZN39_INTERNAL_5d002a53_4_k_cu_e2818efa_33964cuda3std6ranges3__45__cpo4swapE)
_ZN39_INTERNAL_5d002a53_4_k_cu_e2818efa_33964cuda3std6ranges3__45__cpo4swapE:
	.zero		1
.L_15:


//--------------------- .nv.constant0._ZN7cutlass13device_kernelINS_4fmha6kernel36Sm100FmhaFwdKernelTmaWarpspecializedIN4cute5tupleIJiiiNS5_IJNS5_IJiiEEEiEEEEEENS1_10collective38Sm100FmhaFwdMainloopTmaWarpspecializedINS_10bfloat16_tEffNS5_IJNS4_1CILi256EEENSC_ILi64EEENSC_ILi16EEEEEENS5_IJiNSC_ILi1EEES7_EEENS5_IJiSH_NS5_IJNS5_IJNSC_ILi0EEEiEEEiEEEEEESM_NS9_12ResidualMaskENS5_IJNSC_ILi2EEESH_SH_EEENSC_ILb0EEEEENS9_38Sm100FmhaFwdEpilogueTmaWarpspecializedINS_6half_tEfNS5_IJNSC_ILi128EEESF_SE_EEESI_NS5_IJSH_S7_EEESQ_EENS2_23PersistentTileSchedulerENS2_41Sm100FmhaCtxKernelWarpspecializedScheduleEEEEEvNT_6ParamsE --------------------------
	.section	.nv.constant0._ZN7cutlass13device_kernelINS_4fmha6kernel36Sm100FmhaFwdKernelTmaWarpspecializedIN4cute5tupleIJiiiNS5_IJNS5_IJiiEEEiEEEEEENS1_10collective38Sm100FmhaFwdMainloopTmaWarpspecializedINS_10bfloat16_tEffNS5_IJNS4_1CILi256EEENSC_ILi64EEENSC_ILi16EEEEEENS5_IJiNSC_ILi1EEES7_EEENS5_IJiSH_NS5_IJNS5_IJNSC_ILi0EEEiEEEiEEEEEESM_NS9_12ResidualMaskENS5_IJNSC_ILi2EEESH_SH_EEENSC_ILb0EEEEENS9_38Sm100FmhaFwdEpilogueTmaWarpspecializedINS_6half_tEfNS5_IJNSC_ILi128EEESF_SE_EEESI_NS5_IJSH_S7_EEESQ_EENS2_23PersistentTileSchedulerENS2_41Sm100FmhaCtxKernelWarpspecializedScheduleEEEEEvNT_6ParamsE,"a",@progbits
	.sectionflags	@""
	.align	4
.nv.constant0._ZN7cutlass13device_kernelINS_4fmha6kernel36Sm100FmhaFwdKernelTmaWarpspecializedIN4cute5tupleIJiiiNS5_IJNS5_IJiiEEEiEEEEEENS1_10collective38Sm100FmhaFwdMainloopTmaWarpspecializedINS_10bfloat16_tEffNS5_IJNS4_1CILi256EEENSC_ILi64EEENSC_ILi16EEEEEENS5_IJiNSC_ILi1EEES7_EEENS5_IJiSH_NS5_IJNS5_IJNSC_ILi0EEEiEEEiEEEEEESM_NS9_12ResidualMaskENS5_IJNSC_ILi2EEESH_SH_EEENSC_ILb0EEEEENS9_38Sm100FmhaFwdEpilogueTmaWarpspecializedINS_6half_tEfNS5_IJNSC_ILi128EEESF_SE_EEESI_NS5_IJSH_S7_EEESQ_EENS2_23PersistentTileSchedulerENS2_41Sm100FmhaCtxKernelWarpspecializedScheduleEEEEEvNT_6ParamsE:
	.zero		2432


//--------------------- SYMBOLS --------------------------

	.type		.nv.reservedSmem.offset0,@object
	.size		.nv.reservedSmem.offset0,0x4
	.type		.nv.reservedSmem.cap,@object
	.size		.nv.reservedSmem.cap,0x4
	.type		vprintf,@function
	.type		__assertfail,@function
